def matmul_kernel(
    a_ptr,
    b_ptr,
    c_ptr,
    M,
    N,
    K,
    stride_am,
    stride_ak,
    stride_bk,
    stride_bn,
    stride_cm,
    stride_cn,
    BLOCK_M: tl.constexpr,
    BLOCK_N: tl.constexpr,
    BLOCK_K: tl.constexpr,
    GROUP_M: tl.constexpr,
):
    pid = tl.program_id(axis=0)
    num_pid_m = tl.cdiv(M, BLOCK_M)
    num_pid_n = tl.cdiv(N, BLOCK_N)
    num_pid_in_group = GROUP_M * num_pid_n
    group_id = pid // num_pid_in_group
    first_pid_m = group_id * GROUP_M
    group_size_m = min(num_pid_m - first_pid_m, GROUP_M)
    pid_m = first_pid_m + ((pid % num_pid_in_group) % group_size_m)
    pid_n = (pid % num_pid_in_group) // group_size_m

    offs_am = (pid_m * BLOCK_M + tl.arange(0, BLOCK_M)) % M
    offs_bn = (pid_n * BLOCK_N + tl.arange(0, BLOCK_N)) % N
    offs_k = tl.arange(0, BLOCK_K)
    a_ptrs = a_ptr + offs_am[:, None] * stride_am + offs_k[None, :] * stride_ak
    b_ptrs = b_ptr + offs_k[:, None] * stride_bk + offs_bn[None, :] * stride_bn

    acc = tl.zeros((BLOCK_M, BLOCK_N), dtype=tl.float32)
    for kk in range(0, tl.cdiv(K, BLOCK_K)):
        a = tl.load(a_ptrs, mask=offs_k[None, :] < K - kk * BLOCK_K, other=0.0)
        b = tl.load(b_ptrs, mask=offs_k[:, None] < K - kk * BLOCK_K, other=0.0)
        acc = tl.dot(a, b, acc)
        a_ptrs += BLOCK_K * stride_ak
        b_ptrs += BLOCK_K * stride_bk

    c = acc.to(c_ptr.dtype.element_ty)
    offs_cm = pid_m * BLOCK_M + tl.arange(0, BLOCK_M)
    offs_cn = pid_n * BLOCK_N + tl.arange(0, BLOCK_N)
    c_ptrs = c_ptr + offs_cm[:, None] * stride_cm + offs_cn[None, :] * stride_cn
    mask = (offs_cm[:, None] < M) & (offs_cn[None, :] < N)
    tl.store(c_ptrs, c, mask=mask)

# config = {"BLOCK_K": 256, "BLOCK_M": 16, "BLOCK_N": 256, "GROUP_M": 8, "arch": "sm_100", "dtype": "fp16", "num_ctas": 1, "num_stages": 3, "num_warps": 4}
# arch = sm_100


// ===== COMPILED SASS (sm_100a) =====

	.target	sm_100a

	.elftype	@"ET_EXEC"


//--------------------- .note.nv.tkinfo           --------------------------
	.section	.note.nv.tkinfo,"",@"SHT_NOTE"
	.sectionflags	@"SHF_NOTE_NV_TKINFO"
	.tkinfo
        /*0018*/ 	.word	0x00000081
        /*0030*/ 	.string	""
        /*0030*/ 	.string	"ptxas-blackwell"
        /*0030*/ 	.string	"Cuda compilation tools, release 12.9, V12.9.86"
        /*0030*/ 	.string	"Build cuda_12.9.r12.9/compiler.36037853_0"
        /*0030*/ 	.string	"-v  -suppress-debug-info  -lineinfo  -arch sm_100a "



//--------------------- .note.nv.cuver            --------------------------
	.section	.note.nv.cuver,"",@"SHT_NOTE"
	.sectionflags	@"SHF_NOTE_NV_CUVER"
        /*0018*/ 	.short	0x0001
        /*001a*/ 	.short	0x0064
        /*001c*/ 	.short	0x0001
        /*001e*/ 	.short	0x0000
        /*0020*/ 	.short	0x0001
        /*0022*/ 	.short	0x0000


//--------------------- .nv.info                  --------------------------
	.section	.nv.info,"",@"SHT_CUDA_INFO"
	.align	4


	//----- nvinfo : EIATTR_REGCOUNT
	.align		4
        /*0000*/ 	.byte	0x04, 0x2f
        /*0002*/ 	.short	(.L_1 - .L_0)
	.align		4
.L_0:
        /*0004*/ 	.word	index@(matmul_kernel)
        /*0008*/ 	.word	0x00000020


	//----- nvinfo : EIATTR_FRAME_SIZE
	.align		4
.L_1:
        /*000c*/ 	.byte	0x04, 0x11
        /*000e*/ 	.short	(.L_3 - .L_2)
	.align		4
.L_2:
        /*0010*/ 	.word	index@(matmul_kernel)
        /*0014*/ 	.word	0x00002818


	//----- nvinfo : EIATTR_MIN_STACK_SIZE
	.align		4
.L_3:
        /*0018*/ 	.byte	0x04, 0x12
        /*001a*/ 	.short	(.L_5 - .L_4)
	.align		4
.L_4:
        /*001c*/ 	.word	index@(matmul_kernel)
        /*0020*/ 	.word	0x00002818
.L_5:


//--------------------- .nv.info.matmul_kernel    --------------------------
	.section	.nv.info.matmul_kernel,"",@"SHT_CUDA_INFO"
	.sectionflags	@""
	.align	4


	//----- nvinfo : EIATTR_CUDA_API_VERSION
	.align		4
        /*0000*/ 	.byte	0x04, 0x37
        /*0002*/ 	.short	(.L_7 - .L_6)
.L_6:
        /*0004*/ 	.word	0x00000081


	//----- nvinfo : EIATTR_KPARAM_INFO
	.align		4
.L_7:
        /*0008*/ 	.byte	0x04, 0x17
        /*000a*/ 	.short	(.L_9 - .L_8)
.L_8:
        /*000c*/ 	.word	0x00000000
        /*0010*/ 	.short	0x000d
        /*0012*/ 	.short	0x0048
        /*0014*/ 	.byte	0x00, 0xf4, 0x21, 0x00


	//----- nvinfo : EIATTR_KPARAM_INFO
	.align		4
.L_9:
        /*0018*/ 	.byte	0x04, 0x17
        /*001a*/ 	.short	(.L_11 - .L_10)
.L_10:
        /*001c*/ 	.word	0x00000000
        /*0020*/ 	.short	0x000c
        /*0022*/ 	.short	0x0040
        /*0024*/ 	.byte	0x00, 0xf4, 0x21, 0x00


	//----- nvinfo : EIATTR_KPARAM_INFO
	.align		4
.L_11:
        /*0028*/ 	.byte	0x04, 0x17
        /*002a*/ 	.short	(.L_13 - .L_12)
.L_12:
        /*002c*/ 	.word	0x00000000
        /*0030*/ 	.short	0x000b
        /*0032*/ 	.short	0x0038
        /*0034*/ 	.byte	0x00, 0xf0, 0x11, 0x00


	//----- nvinfo : EIATTR_KPARAM_INFO
	.align		4
.L_13:
        /*0038*/ 	.byte	0x04, 0x17
        /*003a*/ 	.short	(.L_15 - .L_14)
.L_14:
        /*003c*/ 	.word	0x00000000
        /*0040*/ 	.short	0x000a
        /*0042*/ 	.short	0x0034
        /*0044*/ 	.byte	0x00, 0xf0, 0x11, 0x00


	//----- nvinfo : EIATTR_KPARAM_INFO
	.align		4
.L_15:
        /*0048*/ 	.byte	0x04, 0x17
        /*004a*/ 	.short	(.L_17 - .L_16)
.L_16:
        /*004c*/ 	.word	0x00000000
        /*0050*/ 	.short	0x0009
        /*0052*/ 	.short	0x0030
        /*0054*/ 	.byte	0x00, 0xf0, 0x11, 0x00


	//----- nvinfo : EIATTR_KPARAM_INFO
	.align		4
.L_17:
        /*0058*/ 	.byte	0x04, 0x17
        /*005a*/ 	.short	(.L_19 - .L_18)
.L_18:
        /*005c*/ 	.word	0x00000000
        /*0060*/ 	.short	0x0008
        /*0062*/ 	.short	0x002c
        /*0064*/ 	.byte	0x00, 0xf0, 0x11, 0x00


	//----- nvinfo : EIATTR_KPARAM_INFO
	.align		4
.L_19:
        /*0068*/ 	.byte	0x04, 0x17
        /*006a*/ 	.short	(.L_21 - .L_20)
.L_20:
        /*006c*/ 	.word	0x00000000
        /*0070*/ 	.short	0x0007
        /*0072*/ 	.short	0x0028
        /*0074*/ 	.byte	0x00, 0xf0, 0x11, 0x00


	//----- nvinfo : EIATTR_KPARAM_INFO
	.align		4
.L_21:
        /*0078*/ 	.byte	0x04, 0x17
        /*007a*/ 	.short	(.L_23 - .L_22)
.L_22:
        /*007c*/ 	.word	0x00000000
        /*0080*/ 	.short	0x0006
        /*0082*/ 	.short	0x0024
        /*0084*/ 	.byte	0x00, 0xf0, 0x11, 0x00


	//----- nvinfo : EIATTR_KPARAM_INFO
	.align		4
.L_23:
        /*0088*/ 	.byte	0x04, 0x17
        /*008a*/ 	.short	(.L_25 - .L_24)
.L_24:
        /*008c*/ 	.word	0x00000000
        /*0090*/ 	.short	0x0005
        /*0092*/ 	.short	0x0020
        /*0094*/ 	.byte	0x00, 0xf0, 0x11, 0x00


	//----- nvinfo : EIATTR_KPARAM_INFO
	.align		4
.L_25:
        /*0098*/ 	.byte	0x04, 0x17
        /*009a*/ 	.short	(.L_27 - .L_26)
.L_26:
        /*009c*/ 	.word	0x00000000
        /*00a0*/ 	.short	0x0004
        /*00a2*/ 	.short	0x001c
        /*00a4*/ 	.byte	0x00, 0xf0, 0x11, 0x00


	//----- nvinfo : EIATTR_KPARAM_INFO
	.align		4
.L_27:
        /*00a8*/ 	.byte	0x04, 0x17
        /*00aa*/ 	.short	(.L_29 - .L_28)
.L_28:
        /*00ac*/ 	.word	0x00000000
        /*00b0*/ 	.short	0x0003
        /*00b2*/ 	.short	0x0018
        /*00b4*/ 	.byte	0x00, 0xf0, 0x11, 0x00


	//----- nvinfo : EIATTR_KPARAM_INFO
	.align		4
.L_29:
        /*00b8*/ 	.byte	0x04, 0x17
        /*00ba*/ 	.short	(.L_31 - .L_30)
.L_30:
        /*00bc*/ 	.word	0x00000000
        /*00c0*/ 	.short	0x0002
        /*00c2*/ 	.short	0x0010
        /*00c4*/ 	.byte	0x00, 0xf4, 0x21, 0x00


	//----- nvinfo : EIATTR_KPARAM_INFO
	.align		4
.L_31:
        /*00c8*/ 	.byte	0x04, 0x17
        /*00ca*/ 	.short	(.L_33 - .L_32)
.L_32:
        /*00cc*/ 	.word	0x00000000
        /*00d0*/ 	.short	0x0001
        /*00d2*/ 	.short	0x0008
        /*00d4*/ 	.byte	0x00, 0xf4, 0x21, 0x00


	//----- nvinfo : EIATTR_KPARAM_INFO
	.align		4
.L_33:
        /*00d8*/ 	.byte	0x04, 0x17
        /*00da*/ 	.short	(.L_35 - .L_34)
.L_34:
        /*00dc*/ 	.word	0x00000000
        /*00e0*/ 	.short	0x0000
        /*00e2*/ 	.short	0x0000
        /*00e4*/ 	.byte	0x00, 0xf4, 0x21, 0x00


	//----- nvinfo : EIATTR_SPARSE_MMA_MASK
	.align		4
.L_35:
        /*00e8*/ 	.byte	0x03, 0x50
        /*00ea*/ 	.short	0x0000


	//----- nvinfo : EIATTR_MAXREG_COUNT
	.align		4
        /*00ec*/ 	.byte	0x03, 0x1b
        /*00ee*/ 	.short	0x00ff


	//----- nvinfo : EIATTR_NUM_BARRIERS
	.align		4
        /*00f0*/ 	.byte	0x02, 0x4c
        /*00f2*/ 	.byte	0x01
	.zero		1


	//----- nvinfo : EIATTR_ANNOTATIONS
	.align		4
        /*00f4*/ 	.byte	0x04, 0x55
        /*00f6*/ 	.short	(.L_37 - .L_36)


	//   ....[0]....
.L_36:
        /*00f8*/ 	.word	0x00000001
        /*00fc*/ 	.byte	0x00, 0x05, 0x00, 0x00, 0x01, 0x00, 0x00, 0x00, 0x20, 0x05, 0x00, 0x00, 0x01, 0x00, 0x00, 0x00
        /* <DEDUP_REMOVED lines=347> */
        /*16bc*/ 	.byte	0xb0, 0xfe, 0x00, 0x00


	//----- nvinfo : EIATTR_VRC_CTA_INIT_COUNT
	.align		4
.L_37:
        /*16c0*/ 	.byte	0x02, 0x4a
	.zero		1
	.zero		1


	//----- nvinfo : EIATTR_EXIT_INSTR_OFFSETS
	.align		4
        /*16c4*/ 	.byte	0x04, 0x1c
        /*16c6*/ 	.short	(.L_39 - .L_38)


	//   ....[0]....
.L_38:
        /*16c8*/ 	.word	0x00048ff0


	//   ....[1]....
        /*16cc*/ 	.word	0x00049020


	//----- nvinfo : EIATTR_REQNTID
	.align		4
.L_39:
        /*16d0*/ 	.byte	0x04, 0x10
        /*16d2*/ 	.short	(.L_41 - .L_40)
.L_40:
        /*16d4*/ 	.word	0x00000080
        /*16d8*/ 	.word	0x00000001
        /*16dc*/ 	.word	0x00000001


	//----- nvinfo : EIATTR_CBANK_PARAM_SIZE
	.align		4
.L_41:
        /*16e0*/ 	.byte	0x03, 0x19
        /*16e2*/ 	.short	0x0050


	//----- nvinfo : EIATTR_PARAM_CBANK
	.align		4
        /*16e4*/ 	.byte	0x04, 0x0a
        /*16e6*/ 	.short	(.L_43 - .L_42)
	.align		4
.L_42:
        /*16e8*/ 	.word	index@(.nv.constant0.matmul_kernel)
        /*16ec*/ 	.short	0x0380
        /*16ee*/ 	.short	0x0050


	//----- nvinfo : EIATTR_SW_WAR
	.align		4
.L_43:
        /*16f0*/ 	.byte	0x04, 0x36
        /*16f2*/ 	.short	(.L_45 - .L_44)
.L_44:
        /*16f4*/ 	.word	0x00000008
.L_45:


//--------------------- .nv.compat                --------------------------
	.section	.nv.compat,"",@"SHT_CUDA_COMPAT_INFO"
	.align	4
        /*0000*/ 	.byte	0x02, 0x02, 0x01, 0x00, 0x02, 0x05, 0x05, 0x00, 0x02, 0x03, 0x00, 0x00, 0x02, 0x06, 0x01, 0x00


//--------------------- .nv.callgraph             --------------------------
	.section	.nv.callgraph,"",@"SHT_CUDA_CALLGRAPH"
	.align	4
	.sectionentsize	8
	.align		4
        /*0000*/ 	.word	0x00000000
	.align		4
        /*0004*/ 	.word	0xffffffff
	.align		4
        /*0008*/ 	.word	0x00000000
	.align		4
        /*000c*/ 	.word	0xfffffffe
	.align		4
        /*0010*/ 	.word	0x00000000
	.align		4
        /*0014*/ 	.word	0xfffffffd
	.align		4
        /*0018*/ 	.word	0x00000000
	.align		4
        /*001c*/ 	.word	0xfffffffc


//--------------------- .text.matmul_kernel       --------------------------
	.section	.text.matmul_kernel,"ax",@progbits
	.align	128
        .global         matmul_kernel
        .type           matmul_kernel,@function
        .size           matmul_kernel,(.L_x_4 - matmul_kernel)
        .other          matmul_kernel,@"STO_CUDA_ENTRY STV_DEFAULT"
matmul_kernel:
.text.matmul_kernel:
[----:B------:R-:W0:Y:S08]  /*0000*/  LDC R1, c[0x0][0x37c] ;  /* 0x0000df00ff017b82 */ /* 0x000e300000000800 */
[----:B------:R-:W1:Y:S01]  /*0010*/  LDC.64 R2, c[0x0][0x398] ;  /* 0x0000e600ff027b82 */ /* 0x000e620000000a00 */
[----:B------:R-:W2:Y:S01]  /*0020*/  S2R R14, SR_TID.X ;  /* 0x00000000000e7919 */ /* 0x000ea20000002100 */
[----:B------:R-:W3:Y:S01]  /*0030*/  LDCU UR4, c[0x0][0x3a0] ;  /* 0x00007400ff0477ac */ /* 0x000ee20008000800 */
[----:B0-----:R-:W-:Y:S01]  /*0040*/  VIADD R1, R1, 0xffffd7e8 ;  /* 0xffffd7e801017836 */ /* 0x001fe20000000000 */
[----:B------:R-:W0:Y:S01]  /*0050*/  LDCU.64 UR12, c[0x0][0x358] ;  /* 0x00006b00ff0c77ac */ /* 0x000e220008000a00 */
[----:B---3--:R-:W-:Y:S01]  /*0060*/  UIADD3 UR4, UPT, UPT, UR4, 0xff, URZ ;  /* 0x000000ff04047890 */ /* 0x008fe2000fffe0ff */
[----:B-1----:R-:W-:-:S03]  /*0070*/  VIADD R0, R3, 0xff ;  /* 0x000000ff03007836 */ /* 0x002fc60000000000 */
[----:B------:R-:W-:Y:S02]  /*0080*/  UISETP.GT.AND UP0, UPT, UR4, 0xff, UPT ;  /* 0x000000ff0400788c */ /* 0x000fe4000bf04270 */
[----:B------:R-:W-:-:S04]  /*0090*/  SHF.R.S32.HI R5, RZ, 0x1f, R0 ;  /* 0x0000001fff057819 */ /* 0x000fc80000011400 */
[----:B------:R-:W-:-:S04]  /*00a0*/  LEA.HI R5, R5, R0, RZ, 0x8 ;  /* 0x0000000005057211 */ /* 0x000fc800078f40ff */
[----:B------:R-:W-:Y:S02]  /*00b0*/  SHF.R.S32.HI R0, RZ, 0x8, R5 ;  /* 0x00000008ff007819 */ /* 0x000fe40000011405 */
[----:B------:R-:W1:Y:S03]  /*00c0*/  S2R R5, SR_CTAID.X ;  /* 0x0000000000057919 */ /* 0x000e660000002500 */
[----:B------:R-:W-:-:S05]  /*00d0*/  IMAD.SHL.U32 R0, R0, 0x8, RZ ;  /* 0x0000000800007824 */ /* 0x000fca00078e00ff */
[-C--:B------:R-:W-:Y:S02]  /*00e0*/  IABS R9, R0.reuse ;  /* 0x0000000000097213 */ /* 0x080fe40000000000 */
[----:B------:R-:W-:Y:S02]  /*00f0*/  IABS R12, R0 ;  /* 0x00000000000c7213 */ /* 0x000fe40000000000 */
[----:B------:R-:W3:Y:S08]  /*0100*/  I2F.RP R4, R9 ;  /* 0x0000000900047306 */ /* 0x000ef00000209400 */
[----:B---3--:R-:W3:Y:S01]  /*0110*/  MUFU.RCP R4, R4 ;  /* 0x0000000400047308 */ /* 0x008ee20000001000 */
[----:B-1----:R-:W-:Y:S01]  /*0120*/  IABS R10, R5 ;  /* 0x00000005000a7213 */ /* 0x002fe20000000000 */
[----:B---3--:R-:W-:-:S02]  /*0130*/  VIADD R6, R4, 0xffffffe ;  /* 0x0ffffffe04067836 */ /* 0x008fc40000000000 */
[----:B------:R-:W-:-:S04]  /*0140*/  IMAD.MOV R4, RZ, RZ, -R12 ;  /* 0x000000ffff047224 */ /* 0x000fc800078e0a0c */
[----:B------:R1:W3:Y:S02]  /*0150*/  F2I.FTZ.U32.TRUNC.NTZ R7, R6 ;  /* 0x0000000600077305 */ /* 0x0002e4000021f000 */
[----:B-1----:R-:W-:Y:S02]  /*0160*/  IMAD.MOV.U32 R6, RZ, RZ, RZ ;  /* 0x000000ffff067224 */ /* 0x002fe400078e00ff */
[----:B---3--:R-:W-:-:S04]  /*0170*/  IMAD.MOV R8, RZ, RZ, -R7 ;  /* 0x000000ffff087224 */ /* 0x008fc800078e0a07 */
[----:B------:R-:W-:Y:S02]  /*0180*/  IMAD R11, R8, R9, RZ ;  /* 0x00000009080b7224 */ /* 0x000fe400078e02ff */
[----:B------:R-:W-:Y:S02]  /*0190*/  IMAD.MOV.U32 R8, RZ, RZ, R10 ;  /* 0x000000ffff087224 */ /* 0x000fe400078e000a */
[----:B------:R-:W-:-:S06]  /*01a0*/  IMAD.HI.U32 R7, R7, R11, R6 ;  /* 0x0000000b07077227 */ /* 0x000fcc00078e0006 */
[----:B------:R-:W-:-:S04]  /*01b0*/  IMAD.HI.U32 R7, R7, R8, RZ ;  /* 0x0000000807077227 */ /* 0x000fc800078e00ff */
[----:B------:R-:W-:-:S05]  /*01c0*/  IMAD R4, R7, R4, R8 ;  /* 0x0000000407047224 */ /* 0x000fca00078e0208 */
[----:B------:R-:W-:-:S13]  /*01d0*/  ISETP.GT.U32.AND P1, PT, R9, R4, PT ;  /* 0x000000040900720c */ /* 0x000fda0003f24070 */
[----:B------:R-:W-:Y:S02]  /*01e0*/  @!P1 IMAD.IADD R4, R4, 0x1, -R9 ;  /* 0x0000000104049824 */ /* 0x000fe400078e0a09 */
[----:B------:R-:W-:Y:S01]  /*01f0*/  @!P1 VIADD R7, R7, 0x1 ;  /* 0x0000000107079836 */ /* 0x000fe20000000000 */
[----:B------:R-:W-:Y:S02]  /*0200*/  ISETP.NE.AND P1, PT, R0, RZ, PT ;  /* 0x000000ff0000720c */ /* 0x000fe40003f25270 */
[----:B------:R-:W-:Y:S02]  /*0210*/  ISETP.GE.U32.AND P0, PT, R4, R9, PT ;  /* 0x000000090400720c */ /* 0x000fe40003f06070 */
[----:B------:R-:W-:-:S04]  /*0220*/  LOP3.LUT R4, R5, R0, RZ, 0x3c, !PT ;  /* 0x0000000005047212 */ /* 0x000fc800078e3cff */
[----:B------:R-:W-:Y:S01]  /*0230*/  ISETP.GE.AND P2, PT, R4, RZ, PT ;  /* 0x000000ff0400720c */ /* 0x000fe20003f46270 */
[----:B------:R-:W-:-:S06]  /*0240*/  VIADD R4, R2, 0xf ;  /* 0x0000000f02047836 */ /* 0x000fcc0000000000 */
[----:B------:R-:W-:-:S04]  /*0250*/  @P0 VIADD R7, R7, 0x1 ;  /* 0x0000000107070836 */ /* 0x000fc80000000000 */
[----:B------:R-:W-:Y:S01]  /*0260*/  IMAD.MOV.U32 R6, RZ, RZ, R7 ;  /* 0x000000ffff067224 */ /* 0x000fe200078e0007 */
[----:B------:R-:W-:-:S03]  /*0270*/  SHF.R.S32.HI R7, RZ, 0x1f, R4 ;  /* 0x0000001fff077819 */ /* 0x000fc60000011404 */
[----:B------:R-:W-:Y:S01]  /*0280*/  @!P2 IMAD.MOV R6, RZ, RZ, -R6 ;  /* 0x000000ffff06a224 */ /* 0x000fe200078e0a06 */
[----:B------:R-:W-:Y:S02]  /*0290*/  @!P1 LOP3.LUT R6, RZ, R0, RZ, 0x33, !PT ;  /* 0x00000000ff069212 */ /* 0x000fe400078e33ff */
[----:B------:R-:W-:-:S03]  /*02a0*/  LEA.HI R7, R7, R4, RZ, 0x4 ;  /* 0x0000000407077211 */ /* 0x000fc600078f20ff */
[----:B------:R-:W-:Y:S02]  /*02b0*/  IMAD.SHL.U32 R4, R6, 0x8, RZ ;  /* 0x0000000806047824 */ /* 0x000fe400078e00ff */
[----:B------:R-:W-:-:S03]  /*02c0*/  IMAD.MOV R6, RZ, RZ, -R6 ;  /* 0x000000ffff067224 */ /* 0x000fc600078e0a06 */
[----:B------:R-:W-:Y:S01]  /*02d0*/  LEA.HI.SX32 R7, R7, -R4, 0x1c ;  /* 0x8000000407077211 */ /* 0x000fe200078fe2ff */
[----:B------:R-:W-:Y:S02]  /*02e0*/  IMAD R15, R0, R6, R5 ;  /* 0x00000006000f7224 */ /* 0x000fe400078e0205 */
[----:B------:R-:W-:Y:S01]  /*02f0*/  IMAD.MOV.U32 R6, RZ, RZ, RZ ;  /* 0x000000ffff067224 */ /* 0x000fe200078e00ff */
[----:B------:R-:W-:Y:S02]  /*0300*/  VIMNMX R8, PT, PT, R7, 0x8, PT ;  /* 0x0000000807087848 */ /* 0x000fe40003fe0100 */
[----:B------:R-:W-:Y:S02]  /*0310*/  IABS R13, R15 ;  /* 0x0000000f000d7213 */ /* 0x000fe40000000000 */
[----:B------:R-:W-:-:S04]  /*0320*/  IABS R11, R8 ;  /* 0x00000008000b7213 */ /* 0x000fc80000000000 */
[----:B------:R-:W1:Y:S08]  /*0330*/  I2F.RP R9, R11 ;  /* 0x0000000b00097306 */ /* 0x000e700000209400 */
[----:B-1----:R-:W1:Y:S02]  /*0340*/  MUFU.RCP R9, R9 ;  /* 0x0000000900097308 */ /* 0x002e640000001000 */
[----:B-1----:R-:W-:-:S06]  /*0350*/  VIADD R7, R9, 0xffffffe ;  /* 0x0ffffffe09077836 */ /* 0x002fcc0000000000 */
[----:B------:R-:W1:Y:S02]  /*0360*/  F2I.FTZ.U32.TRUNC.NTZ R7, R7 ;  /* 0x0000000700077305 */ /* 0x000e64000021f000 */
[----:B-1----:R-:W-:-:S04]  /*0370*/  IMAD.MOV R10, RZ, RZ, -R7 ;  /* 0x000000ffff0a7224 */ /* 0x002fc800078e0a07 */
[----:B------:R-:W-:-:S04]  /*0380*/  IMAD.MOV.U32 R0, RZ, RZ, R10 ;  /* 0x000000ffff007224 */ /* 0x000fc800078e000a */
[----:B------:R-:W-:Y:S01]  /*0390*/  IMAD R5, R0, R11, RZ ;  /* 0x0000000b00057224 */ /* 0x000fe200078e02ff */
[----:B------:R-:W-:-:S03]  /*03a0*/  IABS R0, R8 ;  /* 0x0000000800007213 */ /* 0x000fc60000000000 */
[----:B------:R-:W-:-:S04]  /*03b0*/  IMAD.HI.U32 R6, R7, R5, R6 ;  /* 0x0000000507067227 */ /* 0x000fc800078e0006 */
[----:B------:R-:W-:Y:S02]  /*03c0*/  IMAD.MOV R0, RZ, RZ, -R0 ;  /* 0x000000ffff007224 */ /* 0x000fe400078e0a00 */
        /* <DEDUP_REMOVED lines=8> */
[----:B------:R-:W-:Y:S02]  /*0450*/  ISETP.GE.AND P2, PT, R0, RZ, PT ;  /* 0x000000ff0000720c */ /* 0x000fe40003f46270 */
[----:B--2---:R-:W-:-:S05]  /*0460*/  LOP3.LUT R0, R14, 0xf, RZ, 0xc0, !PT ;  /* 0x0000000f0e007812 */ /* 0x004fca00078ec0ff */
[----:B------:R-:W-:-:S06]  /*0470*/  @P0 VIADD R6, R6, 0x1 ;  /* 0x0000000106060836 */ /* 0x000fcc0000000000 */
[----:B------:R-:W-:Y:S01]  /*0480*/  @!P2 IMAD.MOV R6, RZ, RZ, -R6 ;  /* 0x000000ffff06a224 */ /* 0x000fe200078e0a06 */
[----:B------:R-:W-:-:S05]  /*0490*/  @!P1 LOP3.LUT R6, RZ, R8, RZ, 0x33, !PT ;  /* 0x00000008ff069212 */ /* 0x000fca00078e33ff */
[----:B------:R-:W-:Y:S02]  /*04a0*/  IMAD.MOV R5, RZ, RZ, -R6 ;  /* 0x000000ffff057224 */ /* 0x000fe400078e0a06 */
[----:B------:R-:W-:Y:S02]  /*04b0*/  IMAD.SHL.U32 R29, R6, 0x100, RZ ;  /* 0x00000100061d7824 */ /* 0x000fe400078e00ff */
[----:B------:R-:W-:-:S04]  /*04c0*/  IMAD R5, R8, R5, R15 ;  /* 0x0000000508057224 */ /* 0x000fc800078e020f */
[----:B------:R-:W-:-:S04]  /*04d0*/  IMAD.IADD R5, R4, 0x1, R5 ;  /* 0x0000000104057824 */ /* 0x000fc800078e0205 */
[----:B------:R-:W-:Y:S01]  /*04e0*/  IMAD R28, R5, 0x10, R0 ;  /* 0x00000010051c7824 */ /* 0x000fe200078e0200 */
[----:B------:R-:W-:-:S04]  /*04f0*/  SHF.R.U32.HI R0, RZ, 0x4, R14 ;  /* 0x00000004ff007819 */ /* 0x000fc8000001160e */
[----:B------:R1:W-:Y:S01]  /*0500*/  STL [R1+0x1690], R28 ;  /* 0x0016901c01007387 */ /* 0x0003e20000100800 */
[----:B------:R-:W-:-:S03]  /*0510*/  SGXT.U32 R0, R0, 0x3 ;  /* 0x000000030000781a */ /* 0x000fc60000000000 */
[----:B------:R1:W-:Y:S01]  /*0520*/  STL [R1+0x174], R29 ;  /* 0x0001741d01007387 */ /* 0x0003e20000100800 */
[----:B------:R-:W-:Y:S01]  /*0530*/  LOP3.LUT R0, R0, 0xf0, RZ, 0xfc, !PT ;  /* 0x000000f000007812 */ /* 0x000fe200078efcff */
[----:B0-----:R-:W-:Y:S06]  /*0540*/  BRA.U UP0, `(.L_x_0) ;  /* 0x0000000100387547 */ /* 0x001fec000b800000 */
[C---:B------:R-:W-:Y:S01]  /*0550*/  IMAD.SHL.U32 R0, R14.reuse, 0x20, RZ ;  /* 0x000000200e007824 */ /* 0x040fe200078e00ff */
[----:B------:R-:W-:Y:S01]  /*0560*/  CS2R R16, SRZ ;  /* 0x0000000000107805 */ /* 0x000fe2000001ff00 */
[----:B------:R-:W-:Y:S01]  /*0570*/  IMAD.SHL.U32 R2, R14, 0x10, RZ ;  /* 0x000000100e027824 */ /* 0x000fe200078e00ff */
[----:B------:R-:W-:Y:S02]  /*0580*/  CS2R R18, SRZ ;  /* 0x0000000000127805 */ /* 0x000fe4000001ff00 */
[----:B------:R-:W-:Y:S02]  /*0590*/  CS2R R12, SRZ ;  /* 0x00000000000c7805 */ /* 0x000fe4000001ff00 */
[----:B------:R-:W-:Y:S02]  /*05a0*/  LOP3.LUT R0, R0, 0x60, RZ, 0xc0, !PT ;  /* 0x0000006000007812 */ /* 0x000fe400078ec0ff */
[----:B------:R-:W-:Y:S01]  /*05b0*/  CS2R R14, SRZ ;  /* 0x00000000000e7805 */ /* 0x000fe2000001ff00 */
[----:B------:R0:W-:Y:S01]  /*05c0*/  STL [R1+0x1688], R2 ;  /* 0x0016880201007387 */ /* 0x0001e20000100800 */
[----:B------:R-:W-:-:S02]  /*05d0*/  CS2R R8, SRZ ;  /* 0x0000000000087805 */ /* 0x000fc4000001ff00 */
[----:B------:R-:W-:Y:S02]  /*05e0*/  CS2R R10, SRZ ;  /* 0x00000000000a7805 */ /* 0x000fe4000001ff00 */
[----:B------:R-:W-:Y:S01]  /*05f0*/  CS2R R4, SRZ ;  /* 0x0000000000047805 */ /* 0x000fe2000001ff00 */
[----:B------:R0:W-:Y:S01]  /*0600*/  STL [R1+0x168c], R0 ;  /* 0x00168c0001007387 */ /* 0x0001e20000100800 */
[----:B------:R-:W-:Y:S01]  /*0610*/  CS2R R6, SRZ ;  /* 0x0000000000067805 */ /* 0x000fe2000001ff00 */
[----:B------:R-:W-:Y:S06]  /*0620*/  BRA `(.L_x_1) ;  /* 0x0000047400c47947 */ /* 0x000fec0003800000 */
.L_x_0:
[----:B------:R-:W-:Y:S01]  /*0630*/  IABS R11, R3 ;  /* 0x00000003000b7213 */ /* 0x000fe20000000000 */
[C---:B------:R-:W-:Y:S01]  /*0640*/  VIADD R6, R29.reuse, 0xff ;  /* 0x000000ff1d067836 */ /* 0x040fe20000000000 */
[----:B------:R-:W-:Y:S01]  /*0650*/  IABS R26, R28 ;  /* 0x0000001c001a7213 */ /* 0x000fe20000000000 */
[C---:B------:R-:W-:Y:S01]  /*0660*/  VIADD R18, R29.reuse, 0xfd ;  /* 0x000000fd1d127836 */ /* 0x040fe20000000000 */
[----:B------:R-:W0:Y:S01]  /*0670*/  I2F.RP R7, R11 ;  /* 0x0000000b00077306 */ /* 0x000e220000209400 */
[C---:B------:R-:W-:Y:S01]  /*0680*/  VIADD R0, R29.reuse, 0xfe ;  /* 0x000000fe1d007836 */ /* 0x040fe20000000000 */
[----:B------:R-:W-:Y:S01]  /*0690*/  IABS R16, R6 ;  /* 0x0000000600107213 */ /* 0x000fe20000000000 */
[C---:B------:R-:W-:Y:S01]  /*06a0*/  VIADD R13, R29.reuse, 0xfa ;  /* 0x000000fa1d0d7836 */ /* 0x040fe20000000000 */
[----:B------:R-:W-:Y:S01]  /*06b0*/  IABS R10, R18 ;  /* 0x00000012000a7213 */ /* 0x000fe20000000000 */
[----:B------:R-:W-:Y:S01]  /*06c0*/  VIADD R15, R29, 0xf9 ;  /* 0x000000f91d0f7836 */ /* 0x000fe20000000000 */
[----:B------:R-:W-:Y:S01]  /*06d0*/  IABS R14, R0 ;  /* 0x00000000000e7213 */ /* 0x000fe20000000000 */
[----:B------:R-:W2:Y:S01]  /*06e0*/  LDCU UR7, c[0x0][0x3a8] ;  /* 0x00007500ff0777ac */ /* 0x000ea20008000800 */
[----:B------:R-:W-:-:S02]  /*06f0*/  ISETP.GE.AND P1, PT, R6, RZ, PT ;  /* 0x000000ff0600720c */ /* 0x000fc40003f26270 */
[----:B------:R-:W-:Y:S01]  /*0700*/  IABS R6, R15 ;  /* 0x0000000f00067213 */ /* 0x000fe20000000000 */
[----:B------:R-:W3:Y:S01]  /*0710*/  LDCU UR6, c[0x0][0x3a4] ;  /* 0x00007480ff0677ac */ /* 0x000ee20008000800 */
[----:B0-----:R-:W0:Y:S01]  /*0720*/  MUFU.RCP R7, R7 ;  /* 0x0000000700077308 */ /* 0x001e220000001000 */
[----:B------:R-:W4:Y:S01]  /*0730*/  LDCU.64 UR4, c[0x0][0x388] ;  /* 0x00007100ff0477ac */ /* 0x000f220008000a00 */
[----:B------:R-:W5:Y:S01]  /*0740*/  LDCU.64 UR8, c[0x0][0x380] ;  /* 0x00007000ff0877ac */ /* 0x000f620008000a00 */
[----:B------:R-:W1:Y:S01]  /*0750*/  LDCU UR10, c[0x0][0x3a8] ;  /* 0x00007500ff0a77ac */ /* 0x000e620008000800 */
[----:B------:R-:W1:Y:S01]  /*0760*/  LDCU UR11, c[0x0][0x3a0] ;  /* 0x00007400ff0b77ac */ /* 0x000e620008000800 */
[----:B0-----:R-:W-:Y:S01]  /*0770*/  VIADD R5, R7, 0xffffffe ;  /* 0x0ffffffe07057836 */ /* 0x001fe20000000000 */
[----:B------:R-:W0:Y:S01]  /*0780*/  LDCU UR14, c[0x0][0x3a8] ;  /* 0x00007500ff0e77ac */ /* 0x000e220008000800 */
[----:B------:R-:W0:Y:S04]  /*0790*/  LDCU UR16, c[0x0][0x3ac] ;  /* 0x00007580ff1077ac */ /* 0x000e280008000800 */
[----:B------:R-:W0:Y:S02]  /*07a0*/  F2I.FTZ.U32.TRUNC.NTZ R5, R5 ;  /* 0x0000000500057305 */ /* 0x000e24000021f000 */
[----:B0-----:R-:W-:-:S04]  /*07b0*/  IMAD.MOV R4, RZ, RZ, -R5 ;  /* 0x000000ffff047224 */ /* 0x001fc800078e0a05 */
[----:B------:R-:W-:Y:S02]  /*07c0*/  IMAD R9, R4, R11, RZ ;  /* 0x0000000b04097224 */ /* 0x000fe400078e02ff */
[----:B------:R-:W-:-:S04]  /*07d0*/  IMAD.MOV.U32 R4, RZ, RZ, RZ ;  /* 0x000000ffff047224 */ /* 0x000fc800078e00ff */
[----:B------:R-:W-:-:S04]  /*07e0*/  IMAD.HI.U32 R4, R5, R9, R4 ;  /* 0x0000000905047227 */ /* 0x000fc800078e0004 */
[----:B------:R-:W-:Y:S02]  /*07f0*/  VIADD R9, R29, 0xfb ;  /* 0x000000fb1d097836 */ /* 0x000fe40000000000 */
[----:B------:R-:W-:-:S03]  /*0800*/  IMAD.HI.U32 R5, R4, R16, RZ ;  /* 0x0000001004057227 */ /* 0x000fc600078e00ff */
[----:B------:R-:W-:Y:S01]  /*0810*/  IABS R12, R9 ;  /* 0x00000009000c7213 */ /* 0x000fe20000000000 */
[----:B------:R-:W-:Y:S02]  /*0820*/  IMAD.MOV R8, RZ, RZ, -R5 ;  /* 0x000000ffff087224 */ /* 0x000fe400078e0a05 */
[----:B------:R-:W-:Y:S02]  /*0830*/  VIADD R5, R29, 0xfc ;  /* 0x000000fc1d057836 */ /* 0x000fe40000000000 */
[C---:B------:R-:W-:Y:S02]  /*0840*/  IMAD R16, R11.reuse, R8, R16 ;  /* 0x000000080b107224 */ /* 0x040fe400078e0210 */
[----:B------:R-:W-:Y:S01]  /*0850*/  IMAD.HI.U32 R17, R4, R10, RZ ;  /* 0x0000000a04117227 */ /* 0x000fe200078e00ff */
[----:B------:R-:W-:Y:S02]  /*0860*/  IABS R8, R5 ;  /* 0x0000000500087213 */ /* 0x000fe40000000000 */
[----:B------:R-:W-:Y:S01]  /*0870*/  ISETP.GT.U32.AND P0, PT, R11, R16, PT ;  /* 0x000000100b00720c */ /* 0x000fe20003f04070 */
[----:B------:R-:W-:-:S02]  /*0880*/  IMAD.MOV R17, RZ, RZ, -R17 ;  /* 0x000000ffff117224 */ /* 0x000fc400078e0a11 */
[----:B------:R-:W-:-:S04]  /*0890*/  IMAD.HI.U32 R7, R4, R14, RZ ;  /* 0x0000000e04077227 */ /* 0x000fc800078e00ff */
[----:B------:R-:W-:-:S04]  /*08a0*/  IMAD.HI.U32 R19, R4, R8, RZ ;  /* 0x0000000804137227 */ /* 0x000fc800078e00ff */
[C---:B------:R-:W-:Y:S02]  /*08b0*/  IMAD R10, R11.reuse, R17, R10 ;  /* 0x000000110b0a7224 */ /* 0x040fe400078e020a */
[----:B------:R-:W-:Y:S02]  /*08c0*/  IMAD.MOV R7, RZ, RZ, -R7 ;  /* 0x000000ffff077224 */ /* 0x000fe400078e0a07 */
[----:B------:R-:W-:Y:S01]  /*08d0*/  IMAD.MOV R19, RZ, RZ, -R19 ;  /* 0x000000ffff137224 */ /* 0x000fe200078e0a13 */
[----:B------:R-:W-:Y:S01]  /*08e0*/  ISETP.GT.U32.AND P2, PT, R11, R10, PT ;  /* 0x0000000a0b00720c */ /* 0x000fe20003f44070 */
[----:B------:R-:W-:-:S04]  /*08f0*/  IMAD.HI.U32 R17, R4, R12, RZ ;  /* 0x0000000c04117227 */ /* 0x000fc800078e00ff */
[C---:B------:R-:W-:Y:S01]  /*0900*/  IMAD R14, R11.reuse, R7, R14 ;  /* 0x000000070b0e7224 */ /* 0x040fe200078e020e */
[----:B------:R-:W-:Y:S01]  /*0910*/  IABS R7, R13 ;  /* 0x0000000d00077213 */ /* 0x000fe20000000000 */
[C---:B------:R-:W-:Y:S02]  /*0920*/  IMAD R8, R11.reuse, R19, R8 ;  /* 0x000000130b087224 */ /* 0x040fe400078e0208 */
[----:B------:R-:W-:Y:S01]  /*0930*/  IMAD.MOV R20, RZ, RZ, -R17 ;  /* 0x000000ffff147224 */ /* 0x000fe200078e0a11 */
[C---:B------:R-:W-:Y:S01]  /*0940*/  ISETP.GT.U32.AND P4, PT, R11.reuse, R14, PT ;  /* 0x0000000e0b00720c */ /* 0x040fe20003f84070 */
[----:B------:R-:W-:Y:S01]  /*0950*/  @!P0 IMAD.IADD R16, R16, 0x1, -R11 ;  /* 0x0000000110108824 */ /* 0x000fe200078e0a0b */
[C---:B------:R-:W-:Y:S01]  /*0960*/  ISETP.GT.U32.AND P5, PT, R11.reuse, R8, PT ;  /* 0x000000080b00720c */ /* 0x040fe20003fa4070 */
[C---:B------:R-:W-:Y:S01]  /*0970*/  IMAD R12, R11.reuse, R20, R12 ;  /* 0x000000140b0c7224 */ /* 0x040fe200078e020c */
[----:B------:R-:W-:Y:S01]  /*0980*/  ISETP.GE.AND P0, PT, R0, RZ, PT ;  /* 0x000000ff0000720c */ /* 0x000fe20003f06270 */
[----:B------:R-:W-:Y:S01]  /*0990*/  IMAD.HI.U32 R17, R4, R7, RZ ;  /* 0x0000000704117227 */ /* 0x000fe200078e00ff */
[----:B------:R-:W-:-:S02]  /*09a0*/  ISETP.GT.U32.AND P6, PT, R11, R16, PT ;  /* 0x000000100b00720c */ /* 0x000fc40003fc4070 */
[C---:B------:R-:W-:Y:S01]  /*09b0*/  ISETP.GT.U32.AND P3, PT, R11.reuse, R12, PT ;  /* 0x0000000c0b00720c */ /* 0x040fe20003f64070 */
[----:B------:R-:W-:Y:S02]  /*09c0*/  IMAD.MOV R20, RZ, RZ, -R17 ;  /* 0x000000ffff147224 */ /* 0x000fe400078e0a11 */
[--C-:B------:R-:W-:Y:S02]  /*09d0*/  @!P2 IMAD.IADD R10, R10, 0x1, -R11.reuse ;  /* 0x000000010a0aa824 */ /* 0x100fe400078e0a0b */
[--C-:B------:R-:W-:Y:S01]  /*09e0*/  @!P4 IMAD.IADD R14, R14, 0x1, -R11.reuse ;  /* 0x000000010e0ec824 */ /* 0x100fe200078e0a0b */
[----:B------:R-:W-:Y:S01]  /*09f0*/  ISETP.GE.AND P4, PT, R18, RZ, PT ;  /* 0x000000ff1200720c */ /* 0x000fe20003f86270 */
[----:B------:R-:W-:Y:S02]  /*0a00*/  @!P5 IMAD.IADD R8, R8, 0x1, -R11 ;  /* 0x000000010808d824 */ /* 0x000fe400078e0a0b */
[C---:B------:R-:W-:Y:S01]  /*0a10*/  IMAD R0, R11.reuse, R20, R7 ;  /* 0x000000140b007224 */ /* 0x040fe200078e0207 */
[C---:B------:R-:W-:Y:S01]  /*0a20*/  ISETP.GT.U32.AND P2, PT, R11.reuse, R14, PT ;  /* 0x0000000e0b00720c */ /* 0x040fe20003f44070 */
[--C-:B------:R-:W-:Y:S01]  /*0a30*/  @!P6 IMAD.IADD R16, R16, 0x1, -R11.reuse ;  /* 0x000000011010e824 */ /* 0x100fe200078e0a0b */
[C---:B------:R-:W-:Y:S01]  /*0a40*/  ISETP.GT.U32.AND P5, PT, R11.reuse, R8, PT ;  /* 0x000000080b00720c */ /* 0x040fe20003fa4070 */
[----:B------:R-:W-:Y:S01]  /*0a50*/  @!P3 IMAD.IADD R12, R12, 0x1, -R11 ;  /* 0x000000010c0cb824 */ /* 0x000fe200078e0a0b */
[----:B------:R-:W-:Y:S01]  /*0a60*/  ISETP.GT.U32.AND P6, PT, R11, R10, PT ;  /* 0x0000000a0b00720c */ /* 0x000fe20003fc4070 */
[----:B------:R-:W-:-:S02]  /*0a70*/  IMAD.MOV.U32 R21, RZ, RZ, R16 ;  /* 0x000000ffff157224 */ /* 0x000fc400078e0010 */
[----:B------:R-:W-:Y:S01]  /*0a80*/  VIADD R17, R29, 0xf8 ;  /* 0x000000f81d117836 */ /* 0x000fe20000000000 */
[----:B------:R-:W-:Y:S01]  /*0a90*/  ISETP.GT.U32.AND P3, PT, R11, R12, PT ;  /* 0x0000000c0b00720c */ /* 0x000fe20003f64070 */
[----:B------:R-:W-:Y:S02]  /*0aa0*/  VIADD R7, R29, 0xf7 ;  /* 0x000000f71d077836 */ /* 0x000fe40000000000 */
[----:B------:R-:W-:Y:S01]  /*0ab0*/  @!P1 IMAD.MOV R21, RZ, RZ, -R21 ;  /* 0x000000ffff159224 */ /* 0x000fe200078e0a15 */
[----:B------:R-:W-:Y:S01]  /*0ac0*/  ISETP.GT.U32.AND P1, PT, R11, R0, PT ;  /* 0x000000000b00720c */ /* 0x000fe20003f24070 */
[----:B------:R-:W-:Y:S01]  /*0ad0*/  IMAD.HI.U32 R19, R4, R6, RZ ;  /* 0x0000000604137227 */ /* 0x000fe200078e00ff */
[----:B------:R-:W-:Y:S02]  /*0ae0*/  IABS R16, R17 ;  /* 0x0000001100107213 */ /* 0x000fe40000000000 */
[----:B------:R-:W-:Y:S01]  /*0af0*/  IABS R18, R7 ;  /* 0x0000000700127213 */ /* 0x000fe20000000000 */
[--C-:B------:R-:W-:Y:S01]  /*0b00*/  @!P2 IMAD.IADD R14, R14, 0x1, -R11.reuse ;  /* 0x000000010e0ea824 */ /* 0x100fe200078e0a0b */
[----:B------:R-:W-:Y:S01]  /*0b10*/  ISETP.GE.AND P2, PT, R5, RZ, PT ;  /* 0x000000ff0500720c */ /* 0x000fe20003f46270 */
[----:B------:R-:W-:Y:S01]  /*0b20*/  @!P5 IMAD.IADD R8, R8, 0x1, -R11 ;  /* 0x000000010808d824 */ /* 0x000fe200078e0a0b */
[----:B------:R-:W-:Y:S01]  /*0b30*/  ISETP.GE.AND P5, PT, R9, RZ, PT ;  /* 0x000000ff0900720c */ /* 0x000fe20003fa6270 */
[----:B------:R-:W-:Y:S01]  /*0b40*/  IMAD.MOV.U32 R5, RZ, RZ, R18 ;  /* 0x000000ffff057224 */ /* 0x000fe200078e0012 */
[----:B------:R-:W-:Y:S01]  /*0b50*/  STL [R1+0x38], R21 ;  /* 0x0000381501007387 */ /* 0x000fe20000100800 */
[----:B------:R-:W-:-:S04]  /*0b60*/  IMAD.HI.U32 R9, R4, R16, RZ ;  /* 0x0000001004097227 */ /* 0x000fc800078e00ff */
[----:B------:R-:W-:Y:S02]  /*0b70*/  IMAD.MOV R19, RZ, RZ, -R19 ;  /* 0x000000ffff137224 */ /* 0x000fe400078e0a13 */
[--C-:B------:R-:W-:Y:S01]  /*0b80*/  @!P3 IMAD.IADD R12, R12, 0x1, -R11.reuse ;  /* 0x000000010c0cb824 */ /* 0x100fe200078e0a0b */
[----:B------:R-:W-:Y:S01]  /*0b90*/  ISETP.GE.AND P3, PT, R13, RZ, PT ;  /* 0x000000ff0d00720c */ /* 0x000fe20003f66270 */
[----:B------:R-:W-:Y:S02]  /*0ba0*/  @!P6 IMAD.IADD R10, R10, 0x1, -R11 ;  /* 0x000000010a0ae824 */ /* 0x000fe400078e0a0b */
[----:B------:R-:W-:-:S04]  /*0bb0*/  IMAD.HI.U32 R13, R4, R5, RZ ;  /* 0x00000005040d7227 */ /* 0x000fc800078e00ff */
[----:B------:R-:W-:Y:S02]  /*0bc0*/  IMAD.MOV R9, RZ, RZ, -R9 ;  /* 0x000000ffff097224 */ /* 0x000fe400078e0a09 */
[----:B------:R-:W-:Y:S02]  /*0bd0*/  IMAD R6, R11, R19, R6 ;  /* 0x000000130b067224 */ /* 0x000fe400078e0206 */
[----:B------:R-:W-:Y:S01]  /*0be0*/  @!P1 IMAD.IADD R0, R0, 0x1, -R11 ;  /* 0x0000000100009824 */ /* 0x000fe200078e0a0b */
[----:B------:R-:W-:Y:S01]  /*0bf0*/  ISETP.GE.AND P1, PT, R15, RZ, PT ;  /* 0x000000ff0f00720c */ /* 0x000fe20003f26270 */
[----:B------:R-:W-:Y:S01]  /*0c00*/  IMAD.MOV.U32 R20, RZ, RZ, R14 ;  /* 0x000000ffff147224 */ /* 0x000fe200078e000e */
[----:B------:R-:W-:Y:S01]  /*0c10*/  ISETP.GT.U32.AND P6, PT, R11, R6, PT ;  /* 0x000000060b00720c */ /* 0x000fe20003fc4070 */
[----:B------:R-:W-:Y:S02]  /*0c20*/  IMAD.MOV.U32 R19, RZ, RZ, R10 ;  /* 0x000000ffff137224 */ /* 0x000fe400078e000a */
[----:B------:R-:W-:-:S02]  /*0c30*/  IMAD.MOV R14, RZ, RZ, -R13 ;  /* 0x000000ffff0e7224 */ /* 0x000fc400078e0a0d */
[C---:B------:R-:W-:Y:S02]  /*0c40*/  IMAD R10, R11.reuse, R9, R16 ;  /* 0x000000090b0a7224 */ /* 0x040fe400078e0210 */
[----:B------:R-:W-:Y:S02]  /*0c50*/  IMAD.MOV.U32 R15, RZ, RZ, R8 ;  /* 0x000000ffff0f7224 */ /* 0x000fe400078e0008 */
[C---:B------:R-:W-:Y:S02]  /*0c60*/  IMAD R8, R11.reuse, R14, R5 ;  /* 0x0000000e0b087224 */ /* 0x040fe400078e0205 */
[----:B------:R-:W-:Y:S02]  /*0c70*/  IMAD.MOV.U32 R13, RZ, RZ, R12 ;  /* 0x000000ffff0d7224 */ /* 0x000fe400078e000c */
[----:B------:R-:W-:Y:S01]  /*0c80*/  @!P2 IMAD.MOV R15, RZ, RZ, -R15 ;  /* 0x000000ffff0fa224 */ /* 0x000fe200078e0a0f */
[C---:B------:R-:W-:Y:S01]  /*0c90*/  ISETP.GT.U32.AND P2, PT, R11.reuse, R10, PT ;  /* 0x0000000a0b00720c */ /* 0x040fe20003f44070 */
[----:B------:R-:W-:Y:S01]  /*0ca0*/  @!P0 IMAD.MOV R20, RZ, RZ, -R20 ;  /* 0x000000ffff148224 */ /* 0x000fe200078e0a14 */
[C---:B------:R-:W-:Y:S01]  /*0cb0*/  ISETP.GT.U32.AND P0, PT, R11.reuse, R0, PT ;  /* 0x000000000b00720c */ /* 0x040fe20003f04070 */
[----:B------:R-:W-:Y:S01]  /*0cc0*/  @!P5 IMAD.MOV R13, RZ, RZ, -R13 ;  /* 0x000000ffff0dd224 */ /* 0x000fe200078e0a0d */
[----:B------:R-:W-:Y:S01]  /*0cd0*/  ISETP.GT.U32.AND P5, PT, R11, R8, PT ;  /* 0x000000080b00720c */ /* 0x000fe20003fa4070 */
[----:B------:R-:W-:Y:S01]  /*0ce0*/  VIADD R9, R29, 0xf6 ;  /* 0x000000f61d097836 */ /* 0x000fe20000000000 */
[----:B------:R-:W-:Y:S01]  /*0cf0*/  STL [R1+0x3c], R20 ;  /* 0x00003c1401007387 */ /* 0x000fe20000100800 */
[----:B------:R-:W-:Y:S01]  /*0d00*/  @!P6 IMAD.IADD R6, R6, 0x1, -R11 ;  /* 0x000000010606e824 */ /* 0x000fe200078e0a0b */
[----:B------:R-:W-:Y:S01]  /*0d10*/  ISETP.GE.AND P6, PT, R17, RZ, PT ;  /* 0x000000ff1100720c */ /* 0x000fe20003fc6270 */
[----:B------:R-:W-:Y:S01]  /*0d20*/  @!P4 IMAD.MOV R19, RZ, RZ, -R19 ;  /* 0x000000ffff13c224 */ /* 0x000fe200078e0a13 */
[----:B------:R-:W-:Y:S01]  /*0d30*/  IABS R14, R9 ;  /* 0x00000009000e7213 */ /* 0x000fe20000000000 */
[----:B------:R-:W-:Y:S01]  /*0d40*/  VIADD R12, R29, 0xf5 ;  /* 0x000000f51d0c7836 */ /* 0x000fe20000000000 */
[C---:B------:R-:W-:Y:S01]  /*0d50*/  ISETP.GT.U32.AND P4, PT, R11.reuse, R6, PT ;  /* 0x000000060b00720c */ /* 0x040fe20003f84070 */
[--C-:B------:R-:W-:Y:S01]  /*0d60*/  @!P2 IMAD.IADD R10, R10, 0x1, -R11.reuse ;  /* 0x000000010a0aa824 */ /* 0x100fe200078e0a0b */
[----:B------:R-:W-:Y:S01]  /*0d70*/  STL [R1+0xdc], R19 ;  /* 0x0000dc1301007387 */ /* 0x000fe20000100800 */
[--C-:B------:R-:W-:Y:S01]  /*0d80*/  @!P0 IMAD.IADD R0, R0, 0x1, -R11.reuse ;  /* 0x0000000100008824 */ /* 0x100fe200078e0a0b */
[----:B------:R-:W-:Y:S01]  /*0d90*/  IABS R5, R12 ;  /* 0x0000000c00057213 */ /* 0x000fe20000000000 */
[----:B------:R-:W-:Y:S01]  /*0da0*/  @!P5 IMAD.IADD R8, R8, 0x1, -R11 ;  /* 0x000000010808d824 */ /* 0x000fe200078e0a0b */
[----:B------:R-:W-:Y:S01]  /*0db0*/  STL [R1+0xf4], R15 ;  /* 0x0000f40f01007387 */ /* 0x000fe20000100800 */
[----:B------:R-:W-:-:S02]  /*0dc0*/  ISETP.GT.U32.AND P5, PT, R11, R10, PT ;  /* 0x0000000a0b00720c */ /* 0x000fc40003fa4070 */
[----:B------:R-:W-:Y:S01]  /*0dd0*/  ISETP.GE.AND P0, PT, R7, RZ, PT ;  /* 0x000000ff0700720c */ /* 0x000fe20003f06270 */
[----:B------:R0:W-:Y:S01]  /*0de0*/  STL [R1+0xf8], R13 ;  /* 0x0000f80d01007387 */ /* 0x0001e20000100800 */
[----:B------:R-:W-:Y:S01]  /*0df0*/  IMAD.HI.U32 R7, R4, R5, RZ ;  /* 0x0000000504077227 */ /* 0x000fe200078e00ff */
[----:B------:R-:W-:-:S03]  /*0e00*/  ISETP.GE.AND P2, PT, R12, RZ, PT ;  /* 0x000000ff0c00720c */ /* 0x000fc60003f46270 */
[----:B------:R-:W-:Y:S01]  /*0e10*/  @!P4 IMAD.IADD R6, R6, 0x1, -R11 ;  /* 0x000000010606c824 */ /* 0x000fe200078e0a0b */
[----:B------:R-:W-:Y:S01]  /*0e20*/  ISETP.GE.AND P4, PT, R9, RZ, PT ;  /* 0x000000ff0900720c */ /* 0x000fe20003f86270 */
[----:B------:R-:W-:Y:S02]  /*0e30*/  VIADD R12, R29, 0xf2 ;  /* 0x000000f21d0c7836 */ /* 0x000fe40000000000 */
[----:B------:R-:W-:Y:S02]  /*0e40*/  IMAD.MOV.U32 R9, RZ, RZ, R6 ;  /* 0x000000ffff097224 */ /* 0x000fe400078e0006 */
[----:B0-----:R-:W-:Y:S02]  /*0e50*/  IMAD.MOV.U32 R13, RZ, RZ, R0 ;  /* 0x000000ffff0d7224 */ /* 0x001fe400078e0000 */
[----:B------:R-:W-:-:S04]  /*0e60*/  IMAD.HI.U32 R0, R4, R14, RZ ;  /* 0x0000000e04007227 */ /* 0x000fc800078e00ff */
[----:B------:R-:W-:Y:S02]  /*0e70*/  IMAD.MOV R0, RZ, RZ, -R0 ;  /* 0x000000ffff007224 */ /* 0x000fe400078e0a00 */
[----:B------:R-:W-:Y:S02]  /*0e80*/  @!P5 IMAD.IADD R10, R10, 0x1, -R11 ;  /* 0x000000010a0ad824 */ /* 0x000fe400078e0a0b */
[C---:B------:R-:W-:Y:S02]  /*0e90*/  IMAD R14, R11.reuse, R0, R14 ;  /* 0x000000000b0e7224 */ /* 0x040fe400078e020e */
[----:B------:R-:W-:Y:S01]  /*0ea0*/  @!P3 IMAD.MOV R13, RZ, RZ, -R13 ;  /* 0x000000ffff0db224 */ /* 0x000fe200078e0a0d */
[C---:B------:R-:W-:Y:S01]  /*0eb0*/  ISETP.GT.U32.AND P3, PT, R11.reuse, R8, PT ;  /* 0x000000080b00720c */ /* 0x040fe20003f64070 */
[----:B------:R-:W-:Y:S01]  /*0ec0*/  IMAD.MOV R6, RZ, RZ, -R7 ;  /* 0x000000ffff067224 */ /* 0x000fe200078e0a07 */
[C---:B------:R-:W-:Y:S01]  /*0ed0*/  ISETP.GT.U32.AND P5, PT, R11.reuse, R14, PT ;  /* 0x0000000e0b00720c */ /* 0x040fe20003fa4070 */
[----:B------:R-:W-:Y:S01]  /*0ee0*/  IMAD.MOV.U32 R16, RZ, RZ, R10 ;  /* 0x000000ffff107224 */ /* 0x000fe200078e000a */
[----:B------:R0:W-:Y:S01]  /*0ef0*/  STL [R1+0x10c], R13 ;  /* 0x00010c0d01007387 */ /* 0x0001e20000100800 */
[----:B------:R-:W-:-:S02]  /*0f00*/  IMAD R6, R11, R6, R5 ;  /* 0x000000060b067224 */ /* 0x000fc400078e0205 */
[----:B------:R-:W-:Y:S02]  /*0f10*/  @!P6 IMAD.MOV R16, RZ, RZ, -R16 ;  /* 0x000000ffff10e224 */ /* 0x000fe400078e0a10 */
[----:B------:R-:W-:Y:S01]  /*0f20*/  @!P1 IMAD.MOV R9, RZ, RZ, -R9 ;  /* 0x000000ffff099224 */ /* 0x000fe200078e0a09 */
[----:B------:R-:W-:Y:S01]  /*0f30*/  ISETP.GT.U32.AND P6, PT, R11, R6, PT ;  /* 0x000000060b00720c */ /* 0x000fe20003fc4070 */
[C---:B------:R-:W-:Y:S02]  /*0f40*/  VIADD R0, R29.reuse, 0xf1 ;  /* 0x000000f11d007836 */ /* 0x040fe40000000000 */
[--C-:B------:R-:W-:Y:S01]  /*0f50*/  @!P3 IMAD.IADD R8, R8, 0x1, -R11.reuse ;  /* 0x000000010808b824 */ /* 0x100fe200078e0a0b */
[----:B------:R1:W-:Y:S01]  /*0f60*/  STL [R1+0x110], R9 ;  /* 0x0001100901007387 */ /* 0x0003e20000100800 */
[----:B0-----:R-:W-:Y:S01]  /*0f70*/  VIADD R13, R29, 0xf4 ;  /* 0x000000f41d0d7836 */ /* 0x001fe20000000000 */
[----:B------:R-:W-:Y:S01]  /*0f80*/  IABS R10, R0 ;  /* 0x00000000000a7213 */ /* 0x000fe20000000000 */
[----:B------:R-:W-:Y:S01]  /*0f90*/  @!P5 IMAD.IADD R14, R14, 0x1, -R11 ;  /* 0x000000010e0ed824 */ /* 0x000fe200078e0a0b */
[----:B------:R-:W-:Y:S01]  /*0fa0*/  STL [R1+0x114], R16 ;  /* 0x0001141001007387 */ /* 0x000fe20000100800 */
[----:B------:R-:W-:Y:S01]  /*0fb0*/  IMAD.MOV.U32 R15, RZ, RZ, R8 ;  /* 0x000000ffff0f7224 */ /* 0x000fe200078e0008 */
[----:B------:R-:W-:Y:S01]  /*0fc0*/  ISETP.GE.AND P1, PT, R13, RZ, PT ;  /* 0x000000ff0d00720c */ /* 0x000fe20003f26270 */
[----:B------:R-:W-:Y:S01]  /*0fd0*/  IMAD.HI.U32 R8, R4, R10, RZ ;  /* 0x0000000a04087227 */ /* 0x000fe200078e00ff */
[----:B------:R-:W-:-:S02]  /*0fe0*/  IABS R13, R13 ;  /* 0x0000000d000d7213 */ /* 0x000fc40000000000 */
[----:B------:R-:W-:Y:S01]  /*0ff0*/  ISETP.GT.U32.AND P5, PT, R11, R14, PT ;  /* 0x0000000e0b00720c */ /* 0x000fe20003fa4070 */
[----:B-1----:R-:W-:Y:S02]  /*1000*/  VIADD R9, R29, 0xf3 ;  /* 0x000000f31d097836 */ /* 0x002fe40000000000 */
[----:B------:R-:W-:-:S03]  /*1010*/  IMAD.HI.U32 R7, R4, R13, RZ ;  /* 0x0000000d04077227 */ /* 0x000fc600078e00ff */
[----:B------:R-:W-:Y:S01]  /*1020*/  ISETP.GE.AND P3, PT, R9, RZ, PT ;  /* 0x000000ff0900720c */ /* 0x000fe20003f66270 */
[----:B------:R-:W-:Y:S01]  /*1030*/  @!P0 IMAD.MOV R15, RZ, RZ, -R15 ;  /* 0x000000ffff0f8224 */ /* 0x000fe200078e0a0f */
[----:B------:R-:W-:Y:S01]  /*1040*/  ISETP.GE.AND P0, PT, R12, RZ, PT ;  /* 0x000000ff0c00720c */ /* 0x000fe20003f06270 */
[----:B------:R-:W-:Y:S01]  /*1050*/  IMAD.MOV R7, RZ, RZ, -R7 ;  /* 0x000000ffff077224 */ /* 0x000fe200078e0a07 */
[----:B------:R-:W-:Y:S01]  /*1060*/  IABS R12, R12 ;  /* 0x0000000c000c7213 */ /* 0x000fe20000000000 */
[----:B------:R-:W-:Y:S01]  /*1070*/  @!P6 IMAD.IADD R6, R6, 0x1, -R11 ;  /* 0x000000010606e824 */ /* 0x000fe200078e0a0b */
[----:B------:R-:W-:Y:S01]  /*1080*/  IABS R9, R9 ;  /* 0x0000000900097213 */ /* 0x000fe20000000000 */
[C---:B------:R-:W-:Y:S01]  /*1090*/  IMAD R13, R11.reuse, R7, R13 ;  /* 0x000000070b0d7224 */ /* 0x040fe200078e020d */
[----:B------:R0:W-:Y:S01]  /*10a0*/  STL [R1+0x118], R15 ;  /* 0x0001180f01007387 */ /* 0x0001e20000100800 */
[----:B------:R-:W-:Y:S01]  /*10b0*/  IMAD.HI.U32 R7, R4, R12, RZ ;  /* 0x0000000c04077227 */ /* 0x000fe200078e00ff */
[----:B------:R-:W-:-:S03]  /*10c0*/  ISETP.GT.U32.AND P6, PT, R11, R6, PT ;  /* 0x000000060b00720c */ /* 0x000fc60003fc4070 */
[----:B------:R-:W-:Y:S01]  /*10d0*/  @!P5 IMAD.IADD R14, R14, 0x1, -R11 ;  /* 0x000000010e0ed824 */ /* 0x000fe200078e0a0b */
[----:B------:R-:W-:Y:S01]  /*10e0*/  ISETP.GT.U32.AND P5, PT, R11, R13, PT ;  /* 0x0000000d0b00720c */ /* 0x000fe20003fa4070 */
[----:B------:R-:W-:-:S04]  /*10f0*/  IMAD.HI.U32 R5, R4, R9, RZ ;  /* 0x0000000904057227 */ /* 0x000fc800078e00ff */
[----:B------:R-:W-:Y:S02]  /*1100*/  IMAD.MOV R7, RZ, RZ, -R7 ;  /* 0x000000ffff077224 */ /* 0x000fe400078e0a07 */
[----:B------:R-:W-:Y:S02]  /*1110*/  IMAD.MOV R5, RZ, RZ, -R5 ;  /* 0x000000ffff057224 */ /* 0x000fe400078e0a05 */
[----:B------:R-:W-:Y:S02]  /*1120*/  IMAD.MOV R8, RZ, RZ, -R8 ;  /* 0x000000ffff087224 */ /* 0x000fe400078e0a08 */
[C---:B------:R-:W-:Y:S02]  /*1130*/  IMAD R12, R11.reuse, R7, R12 ;  /* 0x000000070b0c7224 */ /* 0x040fe400078e020c */
[----:B------:R-:W-:Y:S02]  /*1140*/  IMAD R9, R11, R5, R9 ;  /* 0x000000050b097224 */ /* 0x000fe400078e0209 */
[----:B0-----:R-:W-:-:S02]  /*1150*/  IMAD.MOV.U32 R15, RZ, RZ, R14 ;  /* 0x000000ffff0f7224 */ /* 0x001fc400078e000e */
[C---:B------:R-:W-:Y:S02]  /*1160*/  IMAD R10, R11.reuse, R8, R10 ;  /* 0x000000080b0a7224 */ /* 0x040fe400078e020a */
[----:B------:R-:W-:Y:S01]  /*1170*/  @!P6 IMAD.IADD R6, R6, 0x1, -R11 ;  /* 0x000000010606e824 */ /* 0x000fe200078e0a0b */
[C---:B------:R-:W-:Y:S01]  /*1180*/  ISETP.GT.U32.AND P6, PT, R11.reuse, R12, PT ;  /* 0x0000000c0b00720c */ /* 0x040fe20003fc4070 */
[----:B------:R-:W-:Y:S01]  /*1190*/  @!P4 IMAD.MOV R15, RZ, RZ, -R15 ;  /* 0x000000ffff0fc224 */ /* 0x000fe200078e0a0f */
[----:B------:R-:W-:Y:S01]  /*11a0*/  ISETP.GT.U32.AND P4, PT, R11, R9, PT ;  /* 0x000000090b00720c */ /* 0x000fe20003f84070 */
[----:B------:R-:W-:Y:S01]  /*11b0*/  @!P5 IMAD.IADD R13, R13, 0x1, -R11 ;  /* 0x000000010d0dd824 */ /* 0x000fe200078e0a0b */
[----:B------:R-:W-:Y:S01]  /*11c0*/  ISETP.GT.U32.AND P5, PT, R11, R10, PT ;  /* 0x0000000a0b00720c */ /* 0x000fe20003fa4070 */
[C---:B------:R-:W-:Y:S01]  /*11d0*/  VIADD R19, R29.reuse, 0xf0 ;  /* 0x000000f01d137836 */ /* 0x040fe20000000000 */
[----:B------:R0:W-:Y:S01]  /*11e0*/  STL [R1+0x144], R15 ;  /* 0x0001440f01007387 */ /* 0x0001e20000100800 */
[----:B------:R-:W-:-:S02]  /*11f0*/  VIADD R16, R29, 0xef ;  /* 0x000000ef1d107836 */ /* 0x000fc40000000000 */
[----:B------:R-:W-:Y:S01]  /*1200*/  IMAD.MOV.U32 R14, RZ, RZ, R6 ;  /* 0x000000ffff0e7224 */ /* 0x000fe200078e0006 */
[----:B------:R-:W-:Y:S01]  /*1210*/  IABS R5, R19 ;  /* 0x0000001300057213 */ /* 0x000fe20000000000 */
[----:B------:R-:W-:Y:S02]  /*1220*/  VIADD R8, R29, 0xee ;  /* 0x000000ee1d087836 */ /* 0x000fe40000000000 */
[--C-:B------:R-:W-:Y:S02]  /*1230*/  @!P6 IMAD.IADD R12, R12, 0x1, -R11.reuse ;  /* 0x000000010c0ce824 */ /* 0x100fe400078e0a0b */
[--C-:B------:R-:W-:Y:S01]  /*1240*/  @!P4 IMAD.IADD R9, R9, 0x1, -R11.reuse ;  /* 0x000000010909c824 */ /* 0x100fe200078e0a0b */
[----:B0-----:R-:W-:Y:S01]  /*1250*/  IABS R15, R16 ;  /* 0x00000010000f7213 */ /* 0x001fe20000000000 */
[----:B------:R-:W-:Y:S01]  /*1260*/  @!P5 IMAD.IADD R10, R10, 0x1, -R11 ;  /* 0x000000010a0ad824 */ /* 0x000fe200078e0a0b */
[C---:B------:R-:W-:Y:S01]  /*1270*/  ISETP.GT.U32.AND P4, PT, R11.reuse, R13, PT ;  /* 0x0000000d0b00720c */ /* 0x040fe20003f84070 */
[----:B------:R-:W-:Y:S01]  /*1280*/  IMAD.HI.U32 R7, R4, R5, RZ ;  /* 0x0000000504077227 */ /* 0x000fe200078e00ff */
[----:B------:R-:W-:-:S02]  /*1290*/  ISETP.GT.U32.AND P5, PT, R11, R12, PT ;  /* 0x0000000c0b00720c */ /* 0x000fc40003fa4070 */
[----:B------:R-:W-:Y:S01]  /*12a0*/  ISETP.GT.U32.AND P6, PT, R11, R9, PT ;  /* 0x000000090b00720c */ /* 0x000fe20003fc4070 */
[----:B------:R-:W-:Y:S01]  /*12b0*/  IMAD.HI.U32 R6, R4, R15, RZ ;  /* 0x0000000f04067227 */ /* 0x000fe200078e00ff */
[----:B------:R-:W-:-:S03]  /*12c0*/  IABS R18, R8 ;  /* 0x0000000800127213 */ /* 0x000fc60000000000 */
[----:B------:R-:W-:Y:S02]  /*12d0*/  IMAD.MOV R7, RZ, RZ, -R7 ;  /* 0x000000ffff077224 */ /* 0x000fe400078e0a07 */
[----:B------:R-:W-:Y:S02]  /*12e0*/  IMAD.MOV R6, RZ, RZ, -R6 ;  /* 0x000000ffff067224 */ /* 0x000fe400078e0a06 */
[----:B------:R-:W-:Y:S01]  /*12f0*/  @!P2 IMAD.MOV R14, RZ, RZ, -R14 ;  /* 0x000000ffff0ea224 */ /* 0x000fe200078e0a0e */
[C---:B------:R-:W-:Y:S01]  /*1300*/  ISETP.GT.U32.AND P2, PT, R11.reuse, R10, PT ;  /* 0x0000000a0b00720c */ /* 0x040fe20003f44070 */
[C---:B------:R-:W-:Y:S02]  /*1310*/  IMAD R5, R11.reuse, R7, R5 ;  /* 0x000000070b057224 */ /* 0x040fe400078e0205 */
[----:B------:R-:W-:Y:S01]  /*1320*/  IMAD R15, R11, R6, R15 ;  /* 0x000000060b0f7224 */ /* 0x000fe200078e020f */
[----:B------:R0:W-:Y:S01]  /*1330*/  STL [R1+0x150], R14 ;  /* 0x0001500e01007387 */ /* 0x0001e20000100800 */
[--C-:B------:R-:W-:Y:S01]  /*1340*/  @!P4 IMAD.IADD R13, R13, 0x1, -R11.reuse ;  /* 0x000000010d0dc824 */ /* 0x100fe200078e0a0b */
[C---:B------:R-:W-:Y:S01]  /*1350*/  ISETP.GT.U32.AND P4, PT, R11.reuse, R5, PT ;  /* 0x000000050b00720c */ /* 0x040fe20003f84070 */
[----:B------:R-:W-:Y:S01]  /*1360*/  @!P5 IMAD.IADD R12, R12, 0x1, -R11 ;  /* 0x000000010c0cd824 */ /* 0x000fe200078e0a0b */
[----:B------:R-:W-:Y:S01]  /*1370*/  ISETP.GT.U32.AND P5, PT, R11, R15, PT ;  /* 0x0000000f0b00720c */ /* 0x000fe20003fa4070 */
[----:B------:R-:W-:-:S02]  /*1380*/  VIADD R6, R29, 0xec ;  /* 0x000000ec1d067836 */ /* 0x000fc40000000000 */
[----:B------:R-:W-:Y:S02]  /*1390*/  VIADD R7, R29, 0xed ;  /* 0x000000ed1d077836 */ /* 0x000fe40000000000 */
[--C-:B------:R-:W-:Y:S01]  /*13a0*/  @!P2 IMAD.IADD R10, R10, 0x1, -R11.reuse ;  /* 0x000000010a0aa824 */ /* 0x100fe200078e0a0b */
[----:B------:R-:W-:Y:S01]  /*13b0*/  ISETP.GE.AND P2, PT, R19, RZ, PT ;  /* 0x000000ff1300720c */ /* 0x000fe20003f46270 */
[--C-:B------:R-:W-:Y:S01]  /*13c0*/  @!P6 IMAD.IADD R9, R9, 0x1, -R11.reuse ;  /* 0x000000010909e824 */ /* 0x100fe200078e0a0b */
[----:B------:R-:W-:Y:S01]  /*13d0*/  IABS R19, R6 ;  /* 0x0000000600137213 */ /* 0x000fe20000000000 */
[----:B0-----:R-:W-:Y:S01]  /*13e0*/  IMAD.HI.U32 R14, R4, R18, RZ ;  /* 0x00000012040e7227 */ /* 0x001fe200078e00ff */
[----:B------:R-:W-:Y:S02]  /*13f0*/  IABS R17, R7 ;  /* 0x0000000700117213 */ /* 0x000fe40000000000 */
[----:B------:R-:W-:Y:S01]  /*1400*/  ISETP.GE.AND P6, PT, R0, RZ, PT ;  /* 0x000000ff0000720c */ /* 0x000fe20003fc6270 */
[--C-:B------:R-:W-:Y:S01]  /*1410*/  @!P4 IMAD.IADD R5, R5, 0x1, -R11.reuse ;  /* 0x000000010505c824 */ /* 0x100fe200078e0a0b */
[----:B------:R-:W-:Y:S01]  /*1420*/  ISETP.GE.AND P4, PT, R16, RZ, PT ;  /* 0x000000ff1000720c */ /* 0x000fe20003f86270 */
[----:B------:R-:W-:-:S02]  /*1430*/  @!P5 IMAD.IADD R15, R15, 0x1, -R11 ;  /* 0x000000010f0fd824 */ /* 0x000fc400078e0a0b */
[----:B------:R-:W-:Y:S02]  /*1440*/  IMAD.MOV.U32 R16, RZ, RZ, R19 ;  /* 0x000000ffff107224 */ /* 0x000fe400078e0013 */
[----:B------:R-:W-:Y:S01]  /*1450*/  IMAD.MOV.U32 R21, RZ, RZ, R13 ;  /* 0x000000ffff157224 */ /* 0x000fe200078e000d */
[----:B------:R-:W-:Y:S01]  /*1460*/  ISETP.GT.U32.AND P5, PT, R11, R15, PT ;  /* 0x0000000f0b00720c */ /* 0x000fe20003fa4070 */
[----:B------:R-:W-:-:S04]  /*1470*/  IMAD.HI.U32 R13, R4, R16, RZ ;  /* 0x00000010040d7227 */ /* 0x000fc800078e00ff */
[----:B------:R-:W-:Y:S02]  /*1480*/  IMAD.MOV R14, RZ, RZ, -R14 ;  /* 0x000000ffff0e7224 */ /* 0x000fe400078e0a0e */
[----:B------:R-:W-:Y:S02]  /*1490*/  IMAD.MOV.U32 R20, RZ, RZ, R9 ;  /* 0x000000ffff147224 */ /* 0x000fe400078e0009 */
[----:B------:R-:W-:Y:S01]  /*14a0*/  @!P1 IMAD.MOV R21, RZ, RZ, -R21 ;  /* 0x000000ffff159224 */ /* 0x000fe200078e0a15 */
[C---:B------:R-:W-:Y:S01]  /*14b0*/  ISETP.GT.U32.AND P1, PT, R11.reuse, R5, PT ;  /* 0x000000050b00720c */ /* 0x040fe20003f24070 */
[----:B------:R-:W-:Y:S02]  /*14c0*/  IMAD.MOV R9, RZ, RZ, -R13 ;  /* 0x000000ffff097224 */ /* 0x000fe400078e0a0d */
[C---:B------:R-:W-:Y:S01]  /*14d0*/  IMAD R18, R11.reuse, R14, R18 ;  /* 0x0000000e0b127224 */ /* 0x040fe200078e0212 */
[----:B------:R0:W-:Y:S01]  /*14e0*/  STL [R1+0x164], R21 ;  /* 0x0001641501007387 */ /* 0x0001e20000100800 */
[----:B------:R-:W-:-:S02]  /*14f0*/  IMAD R16, R11, R9, R16 ;  /* 0x000000090b107224 */ /* 0x000fc400078e0210 */
[----:B------:R-:W-:-:S04]  /*1500*/  IMAD.HI.U32 R0, R4, R17, RZ ;  /* 0x0000001104007227 */ /* 0x000fc800078e00ff */
[----:B------:R-:W-:Y:S01]  /*1510*/  @!P3 IMAD.MOV R20, RZ, RZ, -R20 ;  /* 0x000000ffff14b224 */ /* 0x000fe200078e0a14 */
[----:B------:R-:W-:Y:S01]  /*1520*/  ISETP.GT.U32.AND P3, PT, R11, R18, PT ;  /* 0x000000120b00720c */ /* 0x000fe20003f64070 */
[--C-:B------:R-:W-:Y:S01]  /*1530*/  @!P5 IMAD.IADD R15, R15, 0x1, -R11.reuse ;  /* 0x000000010f0fd824 */ /* 0x100fe200078e0a0b */
[----:B------:R-:W-:Y:S01]  /*1540*/  ISETP.GT.U32.AND P5, PT, R11, R16, PT ;  /* 0x000000100b00720c */ /* 0x000fe20003fa4070 */
[----:B------:R-:W-:Y:S01]  /*1550*/  IMAD.MOV R0, RZ, RZ, -R0 ;  /* 0x000000ffff007224 */ /* 0x000fe200078e0a00 */
[----:B------:R-:W-:Y:S01]  /*1560*/  STL [R1+0x184], R20 ;  /* 0x0001841401007387 */ /* 0x000fe20000100800 */
[----:B------:R-:W-:Y:S01]  /*1570*/  @!P1 IMAD.IADD R5, R5, 0x1, -R11 ;  /* 0x0000000105059824 */ /* 0x000fe200078e0a0b */
[----:B------:R-:W-:Y:S01]  /*1580*/  ISETP.GE.AND P1, PT, R7, RZ, PT ;  /* 0x000000ff0700720c */ /* 0x000fe20003f26270 */
[C---:B------:R-:W-:Y:S02]  /*1590*/  IMAD R17, R11.reuse, R0, R17 ;  /* 0x000000000b117224 */ /* 0x040fe400078e0211 */
[----:B------:R-:W-:Y:S01]  /*15a0*/  @!P0 IMAD.MOV R12, RZ, RZ, -R12 ;  /* 0x000000ffff0c8224 */ /* 0x000fe200078e0a0c */
[----:B------:R-:W-:Y:S01]  /*15b0*/  ISETP.GE.AND P0, PT, R8, RZ, PT ;  /* 0x000000ff0800720c */ /* 0x000fe20003f06270 */
[----:B------:R-:W-:Y:S01]  /*15c0*/  @!P6 IMAD.MOV R10, RZ, RZ, -R10 ;  /* 0x000000ffff0ae224 */ /* 0x000fe200078e0a0a */
[----:B------:R-:W-:Y:S01]  /*15d0*/  ISETP.GT.U32.AND P6, PT, R11, R17, PT ;  /* 0x000000110b00720c */ /* 0x000fe20003fc4070 */
[----:B------:R-:W-:Y:S01]  /*15e0*/  VIADD R7, R29, 0xea ;  /* 0x000000ea1d077836 */ /* 0x000fe20000000000 */
[----:B------:R-:W-:Y:S01]  /*15f0*/  STL [R1+0x188], R12 ;  /* 0x0001880c01007387 */ /* 0x000fe20000100800 */
[----:B------:R-:W-:-:S02]  /*1600*/  IMAD.MOV.U32 R8, RZ, RZ, R5 ;  /* 0x000000ffff087224 */ /* 0x000fc400078e0005 */
[--C-:B------:R-:W-:Y:S01]  /*1610*/  @!P3 IMAD.IADD R18, R18, 0x1, -R11.reuse ;  /* 0x000000011212b824 */ /* 0x100fe200078e0a0b */
[----:B------:R-:W-:Y:S01]  /*1620*/  ISETP.GE.AND P3, PT, R6, RZ, PT ;  /* 0x000000ff0600720c */ /* 0x000fe20003f66270 */
[----:B------:R-:W-:Y:S01]  /*1630*/  @!P2 IMAD.MOV R8, RZ, RZ, -R8 ;  /* 0x000000ffff08a224 */ /* 0x000fe200078e0a08 */
[----:B------:R-:W-:Y:S01]  /*1640*/  IABS R6, R7 ;  /* 0x0000000700067213 */ /* 0x000fe20000000000 */
[--C-:B------:R-:W-:Y:S01]  /*1650*/  @!P5 IMAD.IADD R16, R16, 0x1, -R11.reuse ;  /* 0x000000011010d824 */ /* 0x100fe200078e0a0b */
[----:B------:R1:W-:Y:S01]  /*1660*/  STL [R1+0x1a8], R10 ;  /* 0x0001a80a01007387 */ /* 0x0003e20000100800 */
[----:B------:R-:W-:Y:S02]  /*1670*/  VIADD R0, R29, 0xeb ;  /* 0x000000eb1d007836 */ /* 0x000fe40000000000 */
[----:B------:R-:W-:Y:S01]  /*1680*/  @!P6 IMAD.IADD R17, R17, 0x1, -R11 ;  /* 0x000000011111e824 */ /* 0x000fe200078e0a0b */
[----:B------:R2:W-:Y:S01]  /*1690*/  STL [R1+0x1ac], R8 ;  /* 0x0001ac0801007387 */ /* 0x0005e20000100800 */
[----:B------:R-:W-:Y:S01]  /*16a0*/  ISETP.GT.U32.AND P5, PT, R11, R16, PT ;  /* 0x000000100b00720c */ /* 0x000fe20003fa4070 */
[----:B------:R-:W-:Y:S01]  /*16b0*/  VIADD R5, R29, 0xe8 ;  /* 0x000000e81d057836 */ /* 0x000fe20000000000 */
[----:B------:R-:W-:Y:S01]  /*16c0*/  IABS R13, R0 ;  /* 0x00000000000d7213 */ /* 0x000fe20000000000 */
[----:B0-----:R-:W-:Y:S01]  /*16d0*/  IMAD.MOV.U32 R21, RZ, RZ, R15 ;  /* 0x000000ffff157224 */ /* 0x001fe200078e000f */
[----:B------:R-:W-:Y:S01]  /*16e0*/  ISETP.GT.U32.AND P6, PT, R11, R18, PT ;  /* 0x000000120b00720c */ /* 0x000fe20003fc4070 */
[----:B-1----:R-:W-:Y:S01]  /*16f0*/  VIADD R10, R29, 0xe9 ;  /* 0x000000e91d0a7836 */ /* 0x002fe20000000000 */
[----:B------:R-:W-:Y:S01]  /*1700*/  ISETP.GT.U32.AND P2, PT, R11, R17, PT ;  /* 0x000000110b00720c */ /* 0x000fe20003f44070 */
[----:B------:R-:W-:-:S03]  /*1710*/  IMAD.HI.U32 R9, R4, R13, RZ ;  /* 0x0000000d04097227 */ /* 0x000fc600078e00ff */
[----:B------:R-:W-:Y:S01]  /*1720*/  IABS R14, R10 ;  /* 0x0000000a000e7213 */ /* 0x000fe20000000000 */
[----:B--2---:R-:W-:-:S04]  /*1730*/  IMAD.HI.U32 R8, R4, R6, RZ ;  /* 0x0000000604087227 */ /* 0x004fc800078e00ff */
[----:B------:R-:W-:Y:S02]  /*1740*/  IMAD.MOV R8, RZ, RZ, -R8 ;  /* 0x000000ffff087224 */ /* 0x000fe400078e0a08 */
[----:B------:R-:W-:Y:S02]  /*1750*/  IMAD.MOV R9, RZ, RZ, -R9 ;  /* 0x000000ffff097224 */ /* 0x000fe400078e0a09 */
[C---:B------:R-:W-:Y:S02]  /*1760*/  IMAD R6, R11.reuse, R8, R6 ;  /* 0x000000080b067224 */ /* 0x040fe400078e0206 */
[----:B------:R-:W-:Y:S02]  /*1770*/  @!P5 IMAD.IADD R16, R16, 0x1, -R11 ;  /* 0x000000011010d824 */ /* 0x000fe400078e0a0b */
[C---:B------:R-:W-:Y:S01]  /*1780*/  IMAD R13, R11.reuse, R9, R13 ;  /* 0x000000090b0d7224 */ /* 0x040fe200078e020d */
[----:B------:R-:W-:Y:S01]  /*1790*/  ISETP.GT.U32.AND P5, PT, R11, R6, PT ;  /* 0x000000060b00720c */ /* 0x000fe20003fa4070 */
[--C-:B------:R-:W-:Y:S01]  /*17a0*/  @!P6 IMAD.IADD R18, R18, 0x1, -R11.reuse ;  /* 0x000000011212e824 */ /* 0x100fe200078e0a0b */
[----:B------:R-:W-:Y:S01]  /*17b0*/  IABS R9, R5 ;  /* 0x0000000500097213 */ /* 0x000fe20000000000 */
[----:B------:R-:W-:Y:S01]  /*17c0*/  VIADD R8, R29, 0xe7 ;  /* 0x000000e71d087836 */ /* 0x000fe20000000000 */
[----:B------:R-:W-:Y:S01]  /*17d0*/  ISETP.GT.U32.AND P6, PT, R11, R13, PT ;  /* 0x0000000d0b00720c */ /* 0x000fe20003fc4070 */
[----:B------:R-:W-:Y:S01]  /*17e0*/  @!P2 IMAD.IADD R17, R17, 0x1, -R11 ;  /* 0x000000011111a824 */ /* 0x000fe200078e0a0b */
[----:B------:R-:W-:Y:S01]  /*17f0*/  ISETP.GE.AND P2, PT, R0, RZ, PT ;  /* 0x000000ff0000720c */ /* 0x000fe20003f46270 */
[----:B------:R-:W-:Y:S01]  /*1800*/  IMAD.HI.U32 R19, R4, R14, RZ ;  /* 0x0000000e04137227 */ /* 0x000fe200078e00ff */
[----:B------:R-:W-:-:S03]  /*1810*/  IABS R12, R8 ;  /* 0x00000008000c7213 */ /* 0x000fc60000000000 */
[----:B------:R-:W-:Y:S02]  /*1820*/  @!P4 IMAD.MOV R21, RZ, RZ, -R21 ;  /* 0x000000ffff15c224 */ /* 0x000fe400078e0a15 */
[--C-:B------:R-:W-:Y:S02]  /*1830*/  @!P5 IMAD.IADD R6, R6, 0x1, -R11.reuse ;  /* 0x000000010606d824 */ /* 0x100fe400078e0a0b */
[----:B------:R-:W-:Y:S01]  /*1840*/  IMAD.HI.U32 R15, R4, R12, RZ ;  /* 0x0000000c040f7227 */ /* 0x000fe200078e00ff */
[----:B------:R-:W-:Y:S02]  /*1850*/  STL [R1+0x1b4], R21 ;  /* 0x0001b41501007387 */ /* 0x000fe40000100800 */
[----:B------:R-:W-:Y:S01]  /*1860*/  ISETP.GT.U32.AND P5, PT, R11, R6, PT ;  /* 0x000000060b00720c */ /* 0x000fe20003fa4070 */
[----:B------:R-:W-:Y:S01]  /*1870*/  @!P6 IMAD.IADD R13, R13, 0x1, -R11 ;  /* 0x000000010d0de824 */ /* 0x000fe200078e0a0b */
[----:B------:R-:W-:Y:S01]  /*1880*/  ISETP.GE.AND P6, PT, R7, RZ, PT ;  /* 0x000000ff0700720c */ /* 0x000fe20003fc6270 */
[----:B------:R-:W-:-:S02]  /*1890*/  IMAD.MOV R15, RZ, RZ, -R15 ;  /* 0x000000ffff0f7224 */ /* 0x000fc400078e0a0f */
[----:B------:R-:W-:Y:S01]  /*18a0*/  IMAD.MOV R19, RZ, RZ, -R19 ;  /* 0x000000ffff137224 */ /* 0x000fe200078e0a13 */
[----:B------:R-:W-:Y:S01]  /*18b0*/  ISETP.GT.U32.AND P4, PT, R11, R13, PT ;  /* 0x0000000d0b00720c */ /* 0x000fe20003f84070 */
[----:B------:R-:W-:Y:S01]  /*18c0*/  @!P1 IMAD.MOV R17, RZ, RZ, -R17 ;  /* 0x000000ffff119224 */ /* 0x000fe200078e0a11 */
[----:B------:R-:W-:Y:S01]  /*18d0*/  ISETP.GE.AND P1, PT, R10, RZ, PT ;  /* 0x000000ff0a00720c */ /* 0x000fe20003f26270 */
[----:B------:R-:W-:-:S04]  /*18e0*/  IMAD.HI.U32 R0, R4, R9, RZ ;  /* 0x0000000904007227 */ /* 0x000fc800078e00ff */
[C---:B------:R-:W-:Y:S02]  /*18f0*/  IMAD R10, R11.reuse, R15, R12 ;  /* 0x0000000f0b0a7224 */ /* 0x040fe400078e020c */
[C---:B------:R-:W-:Y:S02]  /*1900*/  IMAD R14, R11.reuse, R19, R14 ;  /* 0x000000130b0e7224 */ /* 0x040fe400078e020e */
[----:B------:R-:W-:Y:S02]  /*1910*/  IMAD.MOV.U32 R20, RZ, RZ, R18 ;  /* 0x000000ffff147224 */ /* 0x000fe400078e0012 */
[----:B------:R-:W-:Y:S02]  /*1920*/  IMAD.MOV R0, RZ, RZ, -R0 ;  /* 0x000000ffff007224 */ /* 0x000fe400078e0a00 */
[----:B------:R-:W-:Y:S01]  /*1930*/  @!P5 IMAD.IADD R6, R6, 0x1, -R11 ;  /* 0x000000010606d824 */ /* 0x000fe200078e0a0b */
[C---:B------:R-:W-:Y:S01]  /*1940*/  ISETP.GT.U32.AND P5, PT, R11.reuse, R10, PT ;  /* 0x0000000a0b00720c */ /* 0x040fe20003fa4070 */
[----:B------:R-:W-:Y:S01]  /*1950*/  @!P0 IMAD.MOV R20, RZ, RZ, -R20 ;  /* 0x000000ffff148224 */ /* 0x000fe200078e0a14 */
[C---:B------:R-:W-:Y:S01]  /*1960*/  ISETP.GT.U32.AND P0, PT, R11.reuse, R14, PT ;  /* 0x0000000e0b00720c */ /* 0x040fe20003f04070 */
[----:B------:R-:W-:-:S02]  /*1970*/  IMAD R9, R11, R0, R9 ;  /* 0x000000000b097224 */ /* 0x000fc400078e0209 */
[----:B------:R-:W-:Y:S01]  /*1980*/  @!P4 IMAD.IADD R13, R13, 0x1, -R11 ;  /* 0x000000010d0dc824 */ /* 0x000fe200078e0a0b */
[----:B------:R-:W-:Y:S01]  /*1990*/  ISETP.GE.AND P4, PT, R5, RZ, PT ;  /* 0x000000ff0500720c */ /* 0x000fe20003f86270 */
[----:B------:R-:W-:Y:S01]  /*19a0*/  @!P3 IMAD.MOV R16, RZ, RZ, -R16 ;  /* 0x000000ffff10b224 */ /* 0x000fe200078e0a10 */
[----:B------:R-:W-:Y:S01]  /*19b0*/  ISETP.GT.U32.AND P3, PT, R11, R9, PT ;  /* 0x000000090b00720c */ /* 0x000fe20003f64070 */
[----:B------:R-:W-:Y:S01]  /*19c0*/  IMAD.MOV.U32 R15, RZ, RZ, R13 ;  /* 0x000000ffff0f7224 */ /* 0x000fe200078e000d */
[----:B------:R-:W-:Y:S01]  /*19d0*/  STL [R1+0x1e0], R20 ;  /* 0x0001e01401007387 */ /* 0x000fe20000100800 */
[C---:B------:R-:W-:Y:S02]  /*19e0*/  VIADD R5, R29.reuse, 0xe5 ;  /* 0x000000e51d057836 */ /* 0x040fe40000000000 */
[----:B------:R-:W-:Y:S01]  /*19f0*/  VIADD R7, R29, 0xe6 ;  /* 0x000000e61d077836 */ /* 0x000fe20000000000 */
[----:B------:R-:W-:Y:S01]  /*1a00*/  STL [R1+0x1f0], R17 ;  /* 0x0001f01101007387 */ /* 0x000fe20000100800 */
[----:B------:R-:W-:Y:S01]  /*1a10*/  @!P2 IMAD.MOV R15, RZ, RZ, -R15 ;  /* 0x000000ffff0fa224 */ /* 0x000fe200078e0a0f */
[----:B------:R-:W-:Y:S01]  /*1a20*/  IABS R13, R5 ;  /* 0x00000005000d7213 */ /* 0x000fe20000000000 */
[--C-:B------:R-:W-:Y:S01]  /*1a30*/  @!P5 IMAD.IADD R10, R10, 0x1, -R11.reuse ;  /* 0x000000010a0ad824 */ /* 0x100fe200078e0a0b */
[----:B------:R-:W-:Y:S01]  /*1a40*/  IABS R0, R7 ;  /* 0x0000000700007213 */ /* 0x000fe20000000000 */
[--C-:B------:R-:W-:Y:S01]  /*1a50*/  @!P0 IMAD.IADD R14, R14, 0x1, -R11.reuse ;  /* 0x000000010e0e8824 */ /* 0x100fe200078e0a0b */
[----:B------:R-:W-:Y:S01]  /*1a60*/  STL [R1+0x1fc], R16 ;  /* 0x0001fc1001007387 */ /* 0x000fe20000100800 */
[----:B------:R-:W-:Y:S01]  /*1a70*/  @!P3 IMAD.IADD R9, R9, 0x1, -R11 ;  /* 0x000000010909b824 */ /* 0x000fe200078e0a0b */
[C---:B------:R-:W-:Y:S01]  /*1a80*/  ISETP.GT.U32.AND P5, PT, R11.reuse, R10, PT ;  /* 0x0000000a0b00720c */ /* 0x040fe20003fa4070 */
[----:B------:R-:W-:Y:S01]  /*1a90*/  IMAD.HI.U32 R12, R4, R0, RZ ;  /* 0x00000000040c7227 */ /* 0x000fe200078e00ff */
[----:B------:R0:W-:Y:S01]  /*1aa0*/  STL [R1+0x218], R15 ;  /* 0x0002180f01007387 */ /* 0x0001e20000100800 */
[----:B------:R-:W-:-:S02]  /*1ab0*/  ISETP.GT.U32.AND P2, PT, R11, R14, PT ;  /* 0x0000000e0b00720c */ /* 0x000fc40003f44070 */
[----:B------:R-:W-:Y:S01]  /*1ac0*/  IMAD.MOV R12, RZ, RZ, -R12 ;  /* 0x000000ffff0c7224 */ /* 0x000fe200078e0a0c */
[C---:B------:R-:W-:Y:S02]  /*1ad0*/  ISETP.GT.U32.AND P3, PT, R11.reuse, R9, PT ;  /* 0x000000090b00720c */ /* 0x040fe40003f64070 */
[----:B------:R-:W-:Y:S01]  /*1ae0*/  ISETP.GE.AND P0, PT, R8, RZ, PT ;  /* 0x000000ff0800720c */ /* 0x000fe20003f06270 */
[----:B------:R-:W-:Y:S02]  /*1af0*/  IMAD R0, R11, R12, R0 ;  /* 0x0000000c0b007224 */ /* 0x000fe400078e0200 */
[----:B------:R-:W-:Y:S02]  /*1b00*/  VIADD R8, R29, 0xe4 ;  /* 0x000000e41d087836 */ /* 0x000fe40000000000 */
[----:B0-----:R-:W-:Y:S02]  /*1b10*/  IMAD.MOV.U32 R15, RZ, RZ, R6 ;  /* 0x000000ffff0f7224 */ /* 0x001fe400078e0006 */
[----:B------:R-:W-:Y:S01]  /*1b20*/  IMAD.HI.U32 R6, R4, R13, RZ ;  /* 0x0000000d04067227 */ /* 0x000fe200078e00ff */
[----:B------:R-:W-:-:S03]  /*1b30*/  IABS R12, R8 ;  /* 0x00000008000c7213 */ /* 0x000fc60000000000 */
[----:B------:R-:W-:Y:S02]  /*1b40*/  IMAD.MOV R6, RZ, RZ, -R6 ;  /* 0x000000ffff067224 */ /* 0x000fe400078e0a06 */
[----:B------:R-:W-:Y:S02]  /*1b50*/  @!P5 IMAD.IADD R10, R10, 0x1, -R11 ;  /* 0x000000010a0ad824 */ /* 0x000fe400078e0a0b */
[C---:B------:R-:W-:Y:S02]  /*1b60*/  IMAD R13, R11.reuse, R6, R13 ;  /* 0x000000060b0d7224 */ /* 0x040fe400078e020d */
[--C-:B------:R-:W-:Y:S01]  /*1b70*/  @!P2 IMAD.IADD R14, R14, 0x1, -R11.reuse ;  /* 0x000000010e0ea824 */ /* 0x100fe200078e0a0b */
[----:B------:R-:W-:Y:S01]  /*1b80*/  ISETP.GT.U32.AND P2, PT, R11, R0, PT ;  /* 0x000000000b00720c */ /* 0x000fe20003f44070 */
[----:B------:R-:W-:Y:S01]  /*1b90*/  @!P3 IMAD.IADD R9, R9, 0x1, -R11 ;  /* 0x000000010909b824 */ /* 0x000fe200078e0a0b */
[----:B------:R-:W-:Y:S01]  /*1ba0*/  ISETP.GT.U32.AND P5, PT, R11, R13, PT ;  /* 0x0000000d0b00720c */ /* 0x000fe20003fa4070 */
[----:B------:R-:W-:Y:S01]  /*1bb0*/  @!P6 IMAD.MOV R15, RZ, RZ, -R15 ;  /* 0x000000ffff0fe224 */ /* 0x000fe200078e0a0f */
[----:B------:R-:W-:Y:S01]  /*1bc0*/  ISETP.GE.AND P3, PT, R5, RZ, PT ;  /* 0x000000ff0500720c */ /* 0x000fe20003f66270 */
[----:B------:R-:W-:Y:S01]  /*1bd0*/  VIADD R5, R29, 0xe3 ;  /* 0x000000e31d057836 */ /* 0x000fe20000000000 */
[----:B------:R-:W-:Y:S01]  /*1be0*/  ISETP.GE.AND P6, PT, R7, RZ, PT ;  /* 0x000000ff0700720c */ /* 0x000fe20003fc6270 */
[----:B------:R-:W-:Y:S01]  /*1bf0*/  IMAD.HI.U32 R16, R4, R12, RZ ;  /* 0x0000000c04107227 */ /* 0x000fe200078e00ff */
[----:B------:R0:W-:Y:S02]  /*1c00*/  STL [R1+0x228], R15 ;  /* 0x0002280f01007387 */ /* 0x0001e40000100800 */
[----:B------:R-:W-:Y:S01]  /*1c10*/  IABS R7, R5 ;  /* 0x0000000500077213 */ /* 0x000fe20000000000 */
[----:B------:R-:W-:-:S02]  /*1c20*/  IMAD.MOV.U32 R17, RZ, RZ, R14 ;  /* 0x000000ffff117224 */ /* 0x000fc400078e000e */
[--C-:B------:R-:W-:Y:S01]  /*1c30*/  @!P2 IMAD.IADD R0, R0, 0x1, -R11.reuse ;  /* 0x000000010000a824 */ /* 0x100fe200078e0a0b */
[----:B------:R-:W-:Y:S01]  /*1c40*/  ISETP.GE.AND P2, PT, R8, RZ, PT ;  /* 0x000000ff0800720c */ /* 0x000fe20003f46270 */
[----:B------:R-:W-:Y:S02]  /*1c50*/  @!P5 IMAD.IADD R13, R13, 0x1, -R11 ;  /* 0x000000010d0dd824 */ /* 0x000fe400078e0a0b */
[----:B------:R-:W-:Y:S02]  /*1c60*/  IMAD.MOV R16, RZ, RZ, -R16 ;  /* 0x000000ffff107224 */ /* 0x000fe400078e0a10 */
[----:B------:R-:W-:Y:S01]  /*1c70*/  VIADD R6, R29, 0xe2 ;  /* 0x000000e21d067836 */ /* 0x000fe20000000000 */
[C---:B------:R-:W-:Y:S01]  /*1c80*/  ISETP.GT.U32.AND P5, PT, R11.reuse, R13, PT ;  /* 0x0000000d0b00720c */ /* 0x040fe20003fa4070 */
[----:B------:R-:W-:Y:S01]  /*1c90*/  @!P1 IMAD.MOV R17, RZ, RZ, -R17 ;  /* 0x000000ffff119224 */ /* 0x000fe200078e0a11 */
[----:B------:R-:W-:Y:S01]  /*1ca0*/  ISETP.GT.U32.AND P1, PT, R11, R0, PT ;  /* 0x000000000b00720c */ /* 0x000fe20003f24070 */
[----:B------:R-:W-:Y:S01]  /*1cb0*/  IMAD.HI.U32 R8, R4, R7, RZ ;  /* 0x0000000704087227 */ /* 0x000fe200078e00ff */
[----:B0-----:R-:W-:-:S02]  /*1cc0*/  IABS R15, R6 ;  /* 0x00000006000f7213 */ /* 0x001fc40000000000 */
[----:B------:R-:W-:Y:S01]  /*1cd0*/  STL [R1+0x238], R17 ;  /* 0x0002381101007387 */ /* 0x000fe20000100800 */
[C---:B------:R-:W-:Y:S02]  /*1ce0*/  IMAD R12, R11.reuse, R16, R12 ;  /* 0x000000100b0c7224 */ /* 0x040fe400078e020c */
[----:B------:R-:W-:Y:S02]  /*1cf0*/  IMAD.MOV.U32 R14, RZ, RZ, R9 ;  /* 0x000000ffff0e7224 */ /* 0x000fe400078e0009 */
[----:B------:R-:W-:Y:S02]  /*1d00*/  IMAD.MOV R8, RZ, RZ, -R8 ;  /* 0x000000ffff087224 */ /* 0x000fe400078e0a08 */
[----:B------:R-:W-:Y:S01]  /*1d10*/  @!P4 IMAD.MOV R14, RZ, RZ, -R14 ;  /* 0x000000ffff0ec224 */ /* 0x000fe200078e0a0e */
[C---:B------:R-:W-:Y:S01]  /*1d20*/  ISETP.GT.U32.AND P4, PT, R11.reuse, R12, PT ;  /* 0x0000000c0b00720c */ /* 0x040fe20003f84070 */
[----:B------:R-:W-:Y:S02]  /*1d30*/  IMAD R7, R11, R8, R7 ;  /* 0x000000080b077224 */ /* 0x000fe400078e0207 */
[----:B------:R-:W-:Y:S01]  /*1d40*/  IMAD.HI.U32 R9, R4, R15, RZ ;  /* 0x0000000f04097227 */ /* 0x000fe200078e00ff */
[----:B------:R0:W-:Y:S03]  /*1d50*/  STL [R1+0x250], R14 ;  /* 0x0002500e01007387 */ /* 0x0001e60000100800 */
[----:B------:R-:W-:Y:S01]  /*1d60*/  @!P5 IMAD.IADD R13, R13, 0x1, -R11 ;  /* 0x000000010d0dd824 */ /* 0x000fe200078e0a0b */
[----:B------:R-:W-:Y:S01]  /*1d70*/  ISETP.GT.U32.AND P5, PT, R11, R7, PT ;  /* 0x000000070b00720c */ /* 0x000fe20003fa4070 */
[----:B------:R-:W-:-:S02]  /*1d80*/  IMAD.MOV R9, RZ, RZ, -R9 ;  /* 0x000000ffff097224 */ /* 0x000fc400078e0a09 */
[----:B------:R-:W-:Y:S01]  /*1d90*/  @!P1 IMAD.IADD R0, R0, 0x1, -R11 ;  /* 0x0000000100009824 */ /* 0x000fe200078e0a0b */
[----:B------:R-:W-:Y:S01]  /*1da0*/  ISETP.GE.AND P1, PT, R6, RZ, PT ;  /* 0x000000ff0600720c */ /* 0x000fe20003f26270 */
[C---:B------:R-:W-:Y:S02]  /*1db0*/  IMAD R15, R11.reuse, R9, R15 ;  /* 0x000000090b0f7224 */ /* 0x040fe400078e020f */
[----:B------:R-:W-:Y:S02]  /*1dc0*/  IMAD.MOV.U32 R16, RZ, RZ, R0 ;  /* 0x000000ffff107224 */ /* 0x000fe400078e0000 */
[--C-:B------:R-:W-:Y:S02]  /*1dd0*/  @!P4 IMAD.IADD R12, R12, 0x1, -R11.reuse ;  /* 0x000000010c0cc824 */ /* 0x100fe400078e0a0b */
[----:B------:R-:W-:Y:S01]  /*1de0*/  @!P6 IMAD.MOV R16, RZ, RZ, -R16 ;  /* 0x000000ffff10e224 */ /* 0x000fe200078e0a10 */
[C---:B------:R-:W-:Y:S01]  /*1df0*/  ISETP.GT.U32.AND P6, PT, R11.reuse, R15, PT ;  /* 0x0000000f0b00720c */ /* 0x040fe20003fc4070 */
[----:B------:R-:W-:Y:S01]  /*1e00*/  @!P0 IMAD.MOV R10, RZ, RZ, -R10 ;  /* 0x000000ffff0a8224 */ /* 0x000fe200078e0a0a */
[----:B------:R-:W-:Y:S01]  /*1e10*/  ISETP.GT.U32.AND P4, PT, R11, R12, PT ;  /* 0x0000000c0b00720c */ /* 0x000fe20003f84070 */
[----:B------:R-:W-:Y:S01]  /*1e20*/  @!P5 IMAD.IADD R7, R7, 0x1, -R11 ;  /* 0x000000010707d824 */ /* 0x000fe200078e0a0b */
[----:B------:R-:W-:Y:S01]  /*1e30*/  ISETP.GE.AND P0, PT, R5, RZ, PT ;  /* 0x000000ff0500720c */ /* 0x000fe20003f06270 */
[----:B------:R-:W-:Y:S01]  /*1e40*/  VIADD R9, R29, 0xe0 ;  /* 0x000000e01d097836 */ /* 0x000fe20000000000 */
[----:B------:R1:W-:Y:S01]  /*1e50*/  STL [R1+0x258], R10 ;  /* 0x0002580a01007387 */ /* 0x0003e20000100800 */
[----:B0-----:R-:W-:Y:S01]  /*1e60*/  IMAD.MOV.U32 R14, RZ, RZ, R13 ;  /* 0x000000ffff0e7224 */ /* 0x001fe200078e000d */
[----:B------:R-:W-:Y:S01]  /*1e70*/  ISETP.GT.U32.AND P5, PT, R11, R7, PT ;  /* 0x000000070b00720c */ /* 0x000fe20003fa4070 */
[----:B------:R-:W-:Y:S01]  /*1e80*/  VIADD R5, R29, 0xdf ;  /* 0x000000df1d057836 */ /* 0x000fe20000000000 */
[----:B------:R-:W-:Y:S01]  /*1e90*/  IABS R8, R9 ;  /* 0x0000000900087213 */ /* 0x000fe20000000000 */
[----:B------:R-:W-:Y:S01]  /*1ea0*/  @!P3 IMAD.MOV R14, RZ, RZ, -R14 ;  /* 0x000000ffff0eb224 */ /* 0x000fe200078e0a0e */
[----:B------:R-:W-:Y:S01]  /*1eb0*/  STL [R1+0x278], R16 ;  /* 0x0002781001007387 */ /* 0x000fe20000100800 */
[--C-:B------:R-:W-:Y:S01]  /*1ec0*/  @!P6 IMAD.IADD R15, R15, 0x1, -R11.reuse ;  /* 0x000000010f0fe824 */ /* 0x100fe200078e0a0b */
[----:B------:R-:W-:Y:S01]  /*1ed0*/  IABS R0, R5 ;  /* 0x0000000500007213 */ /* 0x000fe20000000000 */
[----:B------:R-:W-:Y:S01]  /*1ee0*/  @!P4 IMAD.IADD R12, R12, 0x1, -R11 ;  /* 0x000000010c0cc824 */ /* 0x000fe200078e0a0b */
[----:B------:R-:W-:Y:S01]  /*1ef0*/  ISETP.GE.AND P4, PT, R9, RZ, PT ;  /* 0x000000ff0900720c */ /* 0x000fe20003f86270 */
[----:B-1----:R-:W-:Y:S01]  /*1f00*/  VIADD R10, R29, 0xe1 ;  /* 0x000000e11d0a7836 */ /* 0x002fe20000000000 */
[----:B------:R0:W-:Y:S01]  /*1f10*/  STL [R1+0x280], R14 ;  /* 0x0002800e01007387 */ /* 0x0001e20000100800 */
[----:B------:R-:W-:Y:S01]  /*1f20*/  IMAD.HI.U32 R9, R4, R8, RZ ;  /* 0x0000000804097227 */ /* 0x000fe200078e00ff */
[----:B------:R-:W-:-:S02]  /*1f30*/  ISETP.GT.U32.AND P6, PT, R11, R15, PT ;  /* 0x0000000f0b00720c */ /* 0x000fc40003fc4070 */
[----:B------:R-:W-:Y:S01]  /*1f40*/  IABS R6, R10 ;  /* 0x0000000a00067213 */ /* 0x000fe20000000000 */
[----:B------:R-:W-:Y:S01]  /*1f50*/  IMAD.MOV R9, RZ, RZ, -R9 ;  /* 0x000000ffff097224 */ /* 0x000fe200078e0a09 */
[----:B------:R-:W-:Y:S01]  /*1f60*/  ISETP.GE.AND P3, PT, R10, RZ, PT ;  /* 0x000000ff0a00720c */ /* 0x000fe20003f66270 */
[----:B------:R-:W-:Y:S02]  /*1f70*/  @!P5 IMAD.IADD R7, R7, 0x1, -R11 ;  /* 0x000000010707d824 */ /* 0x000fe400078e0a0b */
[----:B------:R-:W-:-:S04]  /*1f80*/  IMAD.HI.U32 R13, R4, R6, RZ ;  /* 0x00000006040d7227 */ /* 0x000fc800078e00ff */
[----:B0-----:R-:W-:Y:S02]  /*1f90*/  IMAD.MOV.U32 R14, RZ, RZ, R12 ;  /* 0x000000ffff0e7224 */ /* 0x001fe400078e000c */
[----:B------:R-:W-:Y:S02]  /*1fa0*/  IMAD.MOV R13, RZ, RZ, -R13 ;  /* 0x000000ffff0d7224 */ /* 0x000fe400078e0a0d */
[----:B------:R-:W-:Y:S01]  /*1fb0*/  @!P2 IMAD.MOV R14, RZ, RZ, -R14 ;  /* 0x000000ffff0ea224 */ /* 0x000fe200078e0a0e */
[----:B------:R-:W-:Y:S01]  /*1fc0*/  ISETP.GE.AND P2, PT, R5, RZ, PT ;  /* 0x000000ff0500720c */ /* 0x000fe20003f46270 */
[C---:B------:R-:W-:Y:S02]  /*1fd0*/  IMAD R6, R11.reuse, R13, R6 ;  /* 0x0000000d0b067224 */ /* 0x040fe400078e0206 */
[C---:B------:R-:W-:Y:S01]  /*1fe0*/  IMAD R5, R11.reuse, R9, R8 ;  /* 0x000000090b057224 */ /* 0x040fe200078e0208 */
[----:B------:R-:W-:Y:S01]  /*1ff0*/  STL [R1+0x288], R14 ;  /* 0x0002880e01007387 */ /* 0x000fe20000100800 */
[----:B------:R-:W-:Y:S01]  /*2000*/  IMAD.MOV.U32 R12, RZ, RZ, R7 ;  /* 0x000000ffff0c7224 */ /* 0x000fe200078e0007 */
[----:B------:R-:W-:Y:S01]  /*2010*/  ISETP.GT.U32.AND P5, PT, R11, R6, PT ;  /* 0x000000060b00720c */ /* 0x000fe20003fa4070 */
[----:B------:R-:W-:-:S04]  /*2020*/  IMAD.HI.U32 R10, R4, R0, RZ ;  /* 0x00000000040a7227 */ /* 0x000fc800078e00ff */
[----:B------:R-:W-:Y:S01]  /*2030*/  @!P0 IMAD.MOV R12, RZ, RZ, -R12 ;  /* 0x000000ffff0c8224 */ /* 0x000fe200078e0a0c */
[----:B------:R-:W-:Y:S01]  /*2040*/  ISETP.GT.U32.AND P0, PT, R11, R5, PT ;  /* 0x000000050b00720c */ /* 0x000fe20003f04070 */
[----:B------:R-:W-:Y:S02]  /*2050*/  IMAD.MOV R10, RZ, RZ, -R10 ;  /* 0x000000ffff0a7224 */ /* 0x000fe400078e0a0a */
[----:B------:R-:W-:Y:S01]  /*2060*/  @!P6 IMAD.IADD R15, R15, 0x1, -R11 ;  /* 0x000000010f0fe824 */ /* 0x000fe200078e0a0b */
[----:B------:R0:W-:Y:S01]  /*2070*/  STL [R1+0x2a0], R12 ;  /* 0x0002a00c01007387 */ /* 0x0001e20000100800 */
[----:B------:R-:W-:Y:S02]  /*2080*/  IMAD R0, R11, R10, R0 ;  /* 0x0000000a0b007224 */ /* 0x000fe400078e0200 */
[----:B------:R-:W-:Y:S02]  /*2090*/  IMAD.MOV.U32 R17, RZ, RZ, R15 ;  /* 0x000000ffff117224 */ /* 0x000fe400078e000f */
[----:B------:R-:W-:-:S02]  /*20a0*/  VIADD R10, R29, 0xde ;  /* 0x000000de1d0a7836 */ /* 0x000fc40000000000 */
[----:B------:R-:W-:Y:S01]  /*20b0*/  @!P1 IMAD.MOV R17, RZ, RZ, -R17 ;  /* 0x000000ffff119224 */ /* 0x000fe200078e0a11 */
[----:B------:R-:W-:Y:S01]  /*20c0*/  ISETP.GT.U32.AND P1, PT, R11, R0, PT ;  /* 0x000000000b00720c */ /* 0x000fe20003f24070 */
[--C-:B------:R-:W-:Y:S01]  /*20d0*/  @!P5 IMAD.IADD R6, R6, 0x1, -R11.reuse ;  /* 0x000000010606d824 */ /* 0x100fe200078e0a0b */
[----:B------:R-:W-:Y:S01]  /*20e0*/  ISETP.GE.AND P6, PT, R10, RZ, PT ;  /* 0x000000ff0a00720c */ /* 0x000fe20003fc6270 */
[--C-:B------:R-:W-:Y:S01]  /*20f0*/  @!P0 IMAD.IADD R5, R5, 0x1, -R11.reuse ;  /* 0x0000000105058824 */ /* 0x100fe200078e0a0b */
[----:B------:R-:W-:Y:S01]  /*2100*/  IABS R10, R10 ;  /* 0x0000000a000a7213 */ /* 0x000fe20000000000 */
[----:B------:R-:W-:Y:S01]  /*2110*/  VIADD R7, R29, 0xdd ;  /* 0x000000dd1d077836 */ /* 0x000fe20000000000 */
[----:B------:R-:W-:Y:S01]  /*2120*/  ISETP.GT.U32.AND P5, PT, R11, R6, PT ;  /* 0x000000060b00720c */ /* 0x000fe20003fa4070 */
[----:B------:R-:W-:Y:S01]  /*2130*/  VIADD R9, R29, 0xdb ;  /* 0x000000db1d097836 */ /* 0x000fe20000000000 */
[----:B------:R-:W-:Y:S01]  /*2140*/  ISETP.GT.U32.AND P0, PT, R11, R5, PT ;  /* 0x000000050b00720c */ /* 0x000fe20003f04070 */
[----:B------:R-:W-:Y:S01]  /*2150*/  IMAD.HI.U32 R15, R4, R10, RZ ;  /* 0x0000000a040f7227 */ /* 0x000fe200078e00ff */
[----:B0-----:R-:W-:Y:S01]  /*2160*/  IABS R12, R7 ;  /* 0x00000007000c7213 */ /* 0x001fe20000000000 */
[----:B------:R0:W-:Y:S01]  /*2170*/  STL [R1+0x2bc], R17 ;  /* 0x0002bc1101007387 */ /* 0x0001e20000100800 */
[----:B------:R-:W-:Y:S01]  /*2180*/  IABS R14, R9 ;  /* 0x00000009000e7213 */ /* 0x000fe20000000000 */
[----:B------:R-:W-:-:S02]  /*2190*/  @!P1 IMAD.IADD R0, R0, 0x1, -R11 ;  /* 0x0000000100009824 */ /* 0x000fc400078e0a0b */
[----:B------:R-:W-:Y:S02]  /*21a0*/  IMAD.MOV R15, RZ, RZ, -R15 ;  /* 0x000000ffff0f7224 */ /* 0x000fe400078e0a0f */
[----:B------:R-:W-:Y:S01]  /*21b0*/  IMAD.HI.U32 R16, R4, R12, RZ ;  /* 0x0000000c04107227 */ /* 0x000fe200078e00ff */
[----:B------:R-:W-:-:S03]  /*21c0*/  ISETP.GT.U32.AND P1, PT, R11, R0, PT ;  /* 0x000000000b00720c */ /* 0x000fc60003f24070 */
[--C-:B------:R-:W-:Y:S01]  /*21d0*/  @!P5 IMAD.IADD R6, R6, 0x1, -R11.reuse ;  /* 0x000000010606d824 */ /* 0x100fe200078e0a0b */
[----:B------:R-:W-:Y:S01]  /*21e0*/  ISETP.GE.AND P5, PT, R7, RZ, PT ;  /* 0x000000ff0700720c */ /* 0x000fe20003fa6270 */
[----:B------:R-:W-:Y:S02]  /*21f0*/  IMAD R10, R11, R15, R10 ;  /* 0x0000000f0b0a7224 */ /* 0x000fe400078e020a */
[----:B------:R-:W-:Y:S02]  /*2200*/  @!P0 IMAD.IADD R5, R5, 0x1, -R11 ;  /* 0x0000000105058824 */ /* 0x000fe400078e0a0b */
[----:B------:R-:W-:Y:S01]  /*2210*/  IMAD.MOV R16, RZ, RZ, -R16 ;  /* 0x000000ffff107224 */ /* 0x000fe200078e0a10 */
[----:B------:R-:W-:Y:S01]  /*2220*/  ISETP.GT.U32.AND P0, PT, R11, R10, PT ;  /* 0x0000000a0b00720c */ /* 0x000fe20003f04070 */
[----:B------:R-:W-:Y:S02]  /*2230*/  IMAD.MOV.U32 R19, RZ, RZ, R6 ;  /* 0x000000ffff137224 */ /* 0x000fe400078e0006 */
[----:B------:R-:W-:-:S02]  /*2240*/  IMAD.MOV.U32 R18, RZ, RZ, R5 ;  /* 0x000000ffff127224 */ /* 0x000fc400078e0005 */
[----:B------:R-:W-:Y:S02]  /*2250*/  IMAD R12, R11, R16, R12 ;  /* 0x000000100b0c7224 */ /* 0x000fe400078e020c */
[----:B------:R-:W-:-:S04]  /*2260*/  IMAD.HI.U32 R7, R4, R14, RZ ;  /* 0x0000000e04077227 */ /* 0x000fc800078e00ff */
[----:B------:R-:W-:Y:S01]  /*2270*/  @!P3 IMAD.MOV R19, RZ, RZ, -R19 ;  /* 0x000000ffff13b224 */ /* 0x000fe200078e0a13 */
[----:B------:R-:W-:Y:S01]  /*2280*/  ISETP.GT.U32.AND P3, PT, R11, R12, PT ;  /* 0x0000000c0b00720c */ /* 0x000fe20003f64070 */
[----:B------:R-:W-:Y:S02]  /*2290*/  @!P4 IMAD.MOV R18, RZ, RZ, -R18 ;  /* 0x000000ffff12c224 */ /* 0x000fe400078e0a12 */
[----:B------:R-:W-:Y:S01]  /*22a0*/  VIADD R8, R29, 0xdc ;  /* 0x000000dc1d087836 */ /* 0x000fe20000000000 */
[----:B------:R-:W-:Y:S01]  /*22b0*/  STL [R1+0x2d4], R19 ;  /* 0x0002d41301007387 */ /* 0x000fe20000100800 */
[----:B------:R-:W-:Y:S02]  /*22c0*/  IMAD.MOV R6, RZ, RZ, -R7 ;  /* 0x000000ffff067224 */ /* 0x000fe400078e0a07 */
[--C-:B------:R-:W-:Y:S01]  /*22d0*/  @!P1 IMAD.IADD R0, R0, 0x1, -R11.reuse ;  /* 0x0000000100009824 */ /* 0x100fe200078e0a0b */
[----:B------:R1:W-:Y:S01]  /*22e0*/  STL [R1+0x2d8], R18 ;  /* 0x0002d81201007387 */ /* 0x0003e20000100800 */
[----:B------:R-:W-:Y:S01]  /*22f0*/  IABS R13, R8 ;  /* 0x00000008000d7213 */ /* 0x000fe20000000000 */
[----:B------:R-:W-:Y:S01]  /*2300*/  IMAD R14, R11, R6, R14 ;  /* 0x000000060b0e7224 */ /* 0x000fe200078e020e */
[----:B------:R-:W-:Y:S01]  /*2310*/  ISETP.GE.AND P4, PT, R8, RZ, PT ;  /* 0x000000ff0800720c */ /* 0x000fe20003f86270 */
[----:B------:R-:W-:-:S02]  /*2320*/  @!P0 IMAD.IADD R10, R10, 0x1, -R11 ;  /* 0x000000010a0a8824 */ /* 0x000fc400078e0a0b */
[----:B0-----:R-:W-:-:S03]  /*2330*/  IMAD.HI.U32 R17, R4, R13, RZ ;  /* 0x0000000d04117227 */ /* 0x001fc600078e00ff */
[C---:B------:R-:W-:Y:S01]  /*2340*/  ISETP.GT.U32.AND P0, PT, R11.reuse, R10, PT ;  /* 0x0000000a0b00720c */ /* 0x040fe20003f04070 */
[----:B-1----:R-:W-:Y:S02]  /*2350*/  IMAD.MOV.U32 R18, RZ, RZ, R0 ;  /* 0x000000ffff127224 */ /* 0x002fe400078e0000 */
[----:B------:R-:W-:Y:S02]  /*2360*/  IMAD.MOV R17, RZ, RZ, -R17 ;  /* 0x000000ffff117224 */ /* 0x000fe400078e0a11 */
[----:B------:R-:W-:Y:S01]  /*2370*/  @!P2 IMAD.MOV R18, RZ, RZ, -R18 ;  /* 0x000000ffff12a224 */ /* 0x000fe200078e0a12 */
[----:B------:R-:W-:Y:S01]  /*2380*/  ISETP.GT.U32.AND P2, PT, R11, R14, PT ;  /* 0x0000000e0b00720c */ /* 0x000fe20003f44070 */
[----:B------:R-:W-:Y:S02]  /*2390*/  @!P3 IMAD.IADD R12, R12, 0x1, -R11 ;  /* 0x000000010c0cb824 */ /* 0x000fe400078e0a0b */
[----:B------:R-:W-:Y:S01]  /*23a0*/  VIADD R5, R29, 0xda ;  /* 0x000000da1d057836 */ /* 0x000fe20000000000 */
[----:B------:R0:W-:Y:S01]  /*23b0*/  STL [R1+0x2f0], R18 ;  /* 0x0002f01201007387 */ /* 0x0001e20000100800 */
[C---:B------:R-:W-:Y:S01]  /*23c0*/  IMAD R13, R11.reuse, R17, R13 ;  /* 0x000000110b0d7224 */ /* 0x040fe200078e020d */
[----:B------:R-:W-:Y:S01]  /*23d0*/  ISETP.GT.U32.AND P3, PT, R11, R12, PT ;  /* 0x0000000c0b00720c */ /* 0x000fe20003f64070 */
[----:B------:R-:W-:Y:S01]  /*23e0*/  VIADD R6, R29, 0xd9 ;  /* 0x000000d91d067836 */ /* 0x000fe20000000000 */
[----:B------:R-:W-:Y:S01]  /*23f0*/  IABS R15, R5 ;  /* 0x00000005000f7213 */ /* 0x000fe20000000000 */
[--C-:B------:R-:W-:Y:S01]  /*2400*/  @!P0 IMAD.IADD R10, R10, 0x1, -R11.reuse ;  /* 0x000000010a0a8824 */ /* 0x100fe200078e0a0b */
[----:B------:R-:W-:Y:S01]  /*2410*/  ISETP.GT.U32.AND P1, PT, R11, R13, PT ;  /* 0x0000000d0b00720c */ /* 0x000fe20003f24070 */
[----:B------:R-:W-:Y:S01]  /*2420*/  VIADD R7, R29, 0xd8 ;  /* 0x000000d81d077836 */ /* 0x000fe20000000000 */
[----:B------:R-:W-:Y:S01]  /*2430*/  IABS R8, R6 ;  /* 0x0000000600087213 */ /* 0x000fe20000000000 */
[----:B------:R-:W-:Y:S01]  /*2440*/  @!P2 IMAD.IADD R14, R14, 0x1, -R11 ;  /* 0x000000010e0ea824 */ /* 0x000fe200078e0a0b */
[----:B------:R-:W-:Y:S01]  /*2450*/  ISETP.GE.AND P0, PT, R9, RZ, PT ;  /* 0x000000ff0900720c */ /* 0x000fe20003f06270 */
[----:B------:R-:W-:Y:S01]  /*2460*/  IMAD.HI.U32 R16, R4, R15, RZ ;  /* 0x0000000f04107227 */ /* 0x000fe200078e00ff */
[----:B------:R-:W-:-:S02]  /*2470*/  IABS R0, R7 ;  /* 0x0000000700007213 */ /* 0x000fc40000000000 */
[----:B------:R-:W-:Y:S01]  /*2480*/  ISETP.GT.U32.AND P2, PT, R11, R14, PT ;  /* 0x0000000e0b00720c */ /* 0x000fe20003f44070 */
[----:B------:R-:W-:-:S04]  /*2490*/  IMAD.HI.U32 R9, R4, R8, RZ ;  /* 0x0000000804097227 */ /* 0x000fc800078e00ff */
[----:B------:R-:W-:Y:S02]  /*24a0*/  IMAD.MOV R16, RZ, RZ, -R16 ;  /* 0x000000ffff107224 */ /* 0x000fe400078e0a10 */
[----:B------:R-:W-:Y:S02]  /*24b0*/  @!P3 IMAD.IADD R12, R12, 0x1, -R11 ;  /* 0x000000010c0cb824 */ /* 0x000fe400078e0a0b */
[----:B------:R-:W-:Y:S02]  /*24c0*/  IMAD.MOV R9, RZ, RZ, -R9 ;  /* 0x000000ffff097224 */ /* 0x000fe400078e0a09 */
[----:B------:R-:W-:Y:S02]  /*24d0*/  IMAD R15, R11, R16, R15 ;  /* 0x000000100b0f7224 */ /* 0x000fe400078e020f */
[----:B------:R-:W-:Y:S02]  /*24e0*/  @!P1 IMAD.IADD R13, R13, 0x1, -R11 ;  /* 0x000000010d0d9824 */ /* 0x000fe400078e0a0b */
[----:B------:R-:W-:Y:S01]  /*24f0*/  IMAD.MOV.U32 R17, RZ, RZ, R12 ;  /* 0x000000ffff117224 */ /* 0x000fe200078e000c */
[C---:B------:R-:W-:Y:S01]  /*2500*/  ISETP.GT.U32.AND P3, PT, R11.reuse, R15, PT ;  /* 0x0000000f0b00720c */ /* 0x040fe20003f64070 */
[C---:B------:R-:W-:Y:S01]  /*2510*/  IMAD R12, R11.reuse, R9, R8 ;  /* 0x000000090b0c7224 */ /* 0x040fe200078e0208 */
[----:B------:R-:W-:Y:S01]  /*2520*/  ISETP.GT.U32.AND P1, PT, R11, R13, PT ;  /* 0x0000000d0b00720c */ /* 0x000fe20003f24070 */
[----:B0-----:R-:W-:-:S02]  /*2530*/  IMAD.MOV.U32 R18, RZ, RZ, R10 ;  /* 0x000000ffff127224 */ /* 0x001fc400078e000a */
[----:B------:R-:W-:Y:S01]  /*2540*/  @!P2 IMAD.IADD R14, R14, 0x1, -R11 ;  /* 0x000000010e0ea824 */ /* 0x000fe200078e0a0b */
[----:B------:R-:W-:Y:S01]  /*2550*/  ISETP.GT.U32.AND P2, PT, R11, R12, PT ;  /* 0x0000000c0b00720c */ /* 0x000fe20003f44070 */
[----:B------:R-:W-:-:S04]  /*2560*/  IMAD.HI.U32 R10, R4, R0, RZ ;  /* 0x00000000040a7227 */ /* 0x000fc800078e00ff */
[----:B------:R-:W-:Y:S02]  /*2570*/  IMAD.MOV R10, RZ, RZ, -R10 ;  /* 0x000000ffff0a7224 */ /* 0x000fe400078e0a0a */
[----:B------:R-:W-:Y:S01]  /*2580*/  @!P6 IMAD.MOV R18, RZ, RZ, -R18 ;  /* 0x000000ffff12e224 */ /* 0x000fe200078e0a12 */
[----:B------:R-:W-:Y:S01]  /*2590*/  ISETP.GE.AND P6, PT, R5, RZ, PT ;  /* 0x000000ff0500720c */ /* 0x000fe20003fc6270 */
[----:B------:R-:W-:Y:S02]  /*25a0*/  IMAD R5, R11, R10, R0 ;  /* 0x0000000a0b057224 */ /* 0x000fe400078e0200 */
[----:B------:R-:W-:Y:S01]  /*25b0*/  VIADD R0, R29, 0xd7 ;  /* 0x000000d71d007836 */ /* 0x000fe20000000000 */
[----:B------:R-:W-:Y:S01]  /*25c0*/  STL [R1+0x2f4], R18 ;  /* 0x0002f41201007387 */ /* 0x000fe20000100800 */
[--C-:B------:R-:W-:Y:S02]  /*25d0*/  @!P3 IMAD.IADD R15, R15, 0x1, -R11.reuse ;  /* 0x000000010f0fb824 */ /* 0x100fe400078e0a0b */
[----:B------:R-:W-:Y:S01]  /*25e0*/  @!P1 IMAD.IADD R13, R13, 0x1, -R11 ;  /* 0x000000010d0d9824 */ /* 0x000fe200078e0a0b */
[----:B------:R-:W-:Y:S01]  /*25f0*/  ISETP.GE.AND P1, PT, R7, RZ, PT ;  /* 0x000000ff0700720c */ /* 0x000fe20003f26270 */
[----:B------:R-:W-:Y:S01]  /*2600*/  @!P5 IMAD.MOV R17, RZ, RZ, -R17 ;  /* 0x000000ffff11d224 */ /* 0x000fe200078e0a11 */
[----:B------:R-:W-:Y:S01]  /*2610*/  ISETP.GE.AND P5, PT, R6, RZ, PT ;  /* 0x000000ff0600720c */ /* 0x000fe20003fa6270 */
[----:B------:R-:W-:Y:S01]  /*2620*/  @!P2 IMAD.IADD R12, R12, 0x1, -R11 ;  /* 0x000000010c0ca824 */ /* 0x000fe200078e0a0b */
[----:B------:R-:W-:Y:S01]  /*2630*/  IABS R7, R0 ;  /* 0x0000000000077213 */ /* 0x000fe20000000000 */
[----:B------:R-:W-:Y:S01]  /*2640*/  VIADD R6, R29, 0xd6 ;  /* 0x000000d61d067836 */ /* 0x000fe20000000000 */
[C---:B------:R-:W-:Y:S01]  /*2650*/  ISETP.GT.U32.AND P3, PT, R11.reuse, R15, PT ;  /* 0x0000000f0b00720c */ /* 0x040fe20003f64070 */
[----:B------:R-:W-:Y:S01]  /*2660*/  IMAD.MOV.U32 R16, RZ, RZ, R14 ;  /* 0x000000ffff107224 */ /* 0x000fe200078e000e */
[----:B------:R-:W-:Y:S01]  /*2670*/  ISETP.GT.U32.AND P2, PT, R11, R12, PT ;  /* 0x0000000c0b00720c */ /* 0x000fe20003f44070 */
[----:B------:R-:W-:Y:S01]  /*2680*/  IMAD.HI.U32 R10, R4, R7, RZ ;  /* 0x00000007040a7227 */ /* 0x000fe200078e00ff */
[----:B------:R-:W-:Y:S01]  /*2690*/  IABS R14, R6 ;  /* 0x00000006000e7213 */ /* 0x000fe20000000000 */
[----:B------:R0:W-:Y:S02]  /*26a0*/  STL [R1+0x314], R17 ;  /* 0x0003141101007387 */ /* 0x0001e40000100800 */
[----:B------:R-:W-:Y:S01]  /*26b0*/  @!P0 IMAD.MOV R16, RZ, RZ, -R16 ;  /* 0x000000ffff108224 */ /* 0x000fe200078e0a10 */
[----:B------:R-:W-:Y:S01]  /*26c0*/  ISETP.GE.AND P0, PT, R6, RZ, PT ;  /* 0x000000ff0600720c */ /* 0x000fe20003f06270 */
[----:B------:R-:W-:-:S02]  /*26d0*/  IMAD.MOV R10, RZ, RZ, -R10 ;  /* 0x000000ffff0a7224 */ /* 0x000fc400078e0a0a */
[----:B------:R-:W-:-:S04]  /*26e0*/  IMAD.HI.U32 R6, R4, R14, RZ ;  /* 0x0000000e04067227 */ /* 0x000fc800078e00ff */
[----:B0-----:R-:W-:Y:S02]  /*26f0*/  IMAD.MOV.U32 R17, RZ, RZ, R13 ;  /* 0x000000ffff117224 */ /* 0x001fe400078e000d */
[----:B------:R-:W-:Y:S02]  /*2700*/  IMAD R7, R11, R10, R7 ;  /* 0x0000000a0b077224 */ /* 0x000fe400078e0207 */
[----:B------:R-:W-:Y:S01]  /*2710*/  @!P4 IMAD.MOV R17, RZ, RZ, -R17 ;  /* 0x000000ffff11c224 */ /* 0x000fe200078e0a11 */
[----:B------:R-:W-:Y:S01]  /*2720*/  ISETP.GE.AND P4, PT, R0, RZ, PT ;  /* 0x000000ff0000720c */ /* 0x000fe20003f86270 */
[--C-:B------:R-:W-:Y:S01]  /*2730*/  @!P3 IMAD.IADD R15, R15, 0x1, -R11.reuse ;  /* 0x000000010f0fb824 */ /* 0x100fe200078e0a0b */
[C---:B------:R-:W-:Y:S01]  /*2740*/  ISETP.GT.U32.AND P3, PT, R11.reuse, R5, PT ;  /* 0x000000050b00720c */ /* 0x040fe20003f64070 */
[----:B------:R-:W-:Y:S01]  /*2750*/  IMAD.MOV R6, RZ, RZ, -R6 ;  /* 0x000000ffff067224 */ /* 0x000fe200078e0a06 */
[----:B------:R0:W-:Y:S01]  /*2760*/  STL [R1+0x324], R17 ;  /* 0x0003241101007387 */ /* 0x0001e20000100800 */
[----:B------:R-:W-:Y:S01]  /*2770*/  @!P2 IMAD.IADD R12, R12, 0x1, -R11 ;  /* 0x000000010c0ca824 */ /* 0x000fe200078e0a0b */
[C---:B------:R-:W-:Y:S01]  /*2780*/  ISETP.GT.U32.AND P2, PT, R11.reuse, R7, PT ;  /* 0x000000070b00720c */ /* 0x040fe20003f44070 */
[----:B------:R-:W-:Y:S01]  /*2790*/  IMAD R14, R11, R6, R14 ;  /* 0x000000060b0e7224 */ /* 0x000fe200078e020e */
[----:B------:R1:W-:Y:S01]  /*27a0*/  STL [R1+0x338], R16 ;  /* 0x0003381001007387 */ /* 0x0003e20000100800 */
[----:B------:R-:W-:-:S02]  /*27b0*/  VIADD R0, R29, 0xd5 ;  /* 0x000000d51d007836 */ /* 0x000fc40000000000 */
[C---:B------:R-:W-:Y:S02]  /*27c0*/  VIADD R9, R29.reuse, 0xd4 ;  /* 0x000000d41d097836 */ /* 0x040fe40000000000 */
[----:B------:R-:W-:Y:S01]  /*27d0*/  VIADD R19, R29, 0xd1 ;  /* 0x000000d11d137836 */ /* 0x000fe20000000000 */
[----:B------:R-:W-:Y:S01]  /*27e0*/  IABS R8, R0 ;  /* 0x0000000000087213 */ /* 0x000fe20000000000 */
[----:B0-----:R-:W-:Y:S01]  /*27f0*/  IMAD.MOV.U32 R17, RZ, RZ, R15 ;  /* 0x000000ffff117224 */ /* 0x001fe200078e000f */
[----:B------:R-:W-:Y:S01]  /*2800*/  IABS R13, R9 ;  /* 0x00000009000d7213 */ /* 0x000fe20000000000 */
[----:B------:R-:W-:Y:S01]  /*2810*/  @!P3 IMAD.IADD R5, R5, 0x1, -R11 ;  /* 0x000000010505b824 */ /* 0x000fe200078e0a0b */
[----:B------:R-:W-:Y:S01]  /*2820*/  IABS R20, R19 ;  /* 0x0000001300147213 */ /* 0x000fe20000000000 */
[----:B------:R-:W-:Y:S01]  /*2830*/  @!P6 IMAD.MOV R17, RZ, RZ, -R17 ;  /* 0x000000ffff11e224 */ /* 0x000fe200078e0a11 */
[----:B------:R-:W-:Y:S01]  /*2840*/  ISETP.GT.U32.AND P6, PT, R11, R14, PT ;  /* 0x0000000e0b00720c */ /* 0x000fe20003fc4070 */
[----:B------:R-:W-:Y:S01]  /*2850*/  @!P2 IMAD.IADD R7, R7, 0x1, -R11 ;  /* 0x000000010707a824 */ /* 0x000fe200078e0a0b */
[C---:B------:R-:W-:Y:S01]  /*2860*/  ISETP.GT.U32.AND P3, PT, R11.reuse, R5, PT ;  /* 0x000000050b00720c */ /* 0x040fe20003f64070 */
[----:B------:R-:W-:Y:S01]  /*2870*/  IMAD.HI.U32 R10, R4, R8, RZ ;  /* 0x00000008040a7227 */ /* 0x000fe200078e00ff */
[----:B------:R0:W-:Y:S02]  /*2880*/  STL [R1+0x358], R17 ;  /* 0x0003581101007387 */ /* 0x0001e40000100800 */
[----:B------:R-:W-:Y:S01]  /*2890*/  ISETP.GT.U32.AND P2, PT, R11, R7, PT ;  /* 0x000000070b00720c */ /* 0x000fe20003f44070 */
[----:B-1----:R-:W-:-:S02]  /*28a0*/  IMAD.MOV.U32 R16, RZ, RZ, R12 ;  /* 0x000000ffff107224 */ /* 0x002fc400078e000c */
[----:B------:R-:W-:Y:S02]  /*28b0*/  IMAD.MOV R10, RZ, RZ, -R10 ;  /* 0x000000ffff0a7224 */ /* 0x000fe400078e0a0a */
[----:B------:R-:W-:Y:S02]  /*28c0*/  VIADD R12, R29, 0xd3 ;  /* 0x000000d31d0c7836 */ /* 0x000fe40000000000 */
[----:B------:R-:W-:Y:S02]  /*28d0*/  @!P6 IMAD.IADD R14, R14, 0x1, -R11 ;  /* 0x000000010e0ee824 */ /* 0x000fe400078e0a0b */
[----:B------:R-:W-:Y:S01]  /*28e0*/  IMAD.HI.U32 R6, R4, R13, RZ ;  /* 0x0000000d04067227 */ /* 0x000fe200078e00ff */
[----:B0-----:R-:W-:Y:S02]  /*28f0*/  IABS R17, R12 ;  /* 0x0000000c00117213 */ /* 0x001fe40000000000 */
[C---:B------:R-:W-:Y:S01]  /*2900*/  ISETP.GT.U32.AND P6, PT, R11.reuse, R14, PT ;  /* 0x0000000e0b00720c */ /* 0x040fe20003fc4070 */
[----:B------:R-:W-:Y:S01]  /*2910*/  @!P5 IMAD.MOV R16, RZ, RZ, -R16 ;  /* 0x000000ffff10d224 */ /* 0x000fe200078e0a10 */
[----:B------:R-:W-:Y:S01]  /*2920*/  ISETP.GE.AND P5, PT, R0, RZ, PT ;  /* 0x000000ff0000720c */ /* 0x000fe20003fa6270 */
[----:B------:R-:W-:-:S02]  /*2930*/  IMAD R0, R11, R10, R8 ;  /* 0x0000000a0b007224 */ /* 0x000fc400078e0208 */
[----:B------:R-:W-:Y:S01]  /*2940*/  IMAD.MOV R6, RZ, RZ, -R6 ;  /* 0x000000ffff067224 */ /* 0x000fe200078e0a06 */
[----:B------:R0:W-:Y:S01]  /*2950*/  STL [R1+0x364], R16 ;  /* 0x0003641001007387 */ /* 0x0001e20000100800 */
[----:B------:R-:W-:Y:S02]  /*2960*/  VIADD R8, R29, 0xd2 ;  /* 0x000000d21d087836 */ /* 0x000fe40000000000 */
[----:B------:R-:W-:Y:S01]  /*2970*/  @!P2 IMAD.IADD R7, R7, 0x1, -R11 ;  /* 0x000000010707a824 */ /* 0x000fe200078e0a0b */
[C---:B------:R-:W-:Y:S01]  /*2980*/  ISETP.GT.U32.AND P2, PT, R11.reuse, R0, PT ;  /* 0x000000000b00720c */ /* 0x040fe20003f44070 */
[----:B------:R-:W-:Y:S01]  /*2990*/  IMAD R13, R11, R6, R13 ;  /* 0x000000060b0d7224 */ /* 0x000fe200078e020d */
[----:B------:R-:W-:Y:S01]  /*29a0*/  IABS R22, R8 ;  /* 0x0000000800167213 */ /* 0x000fe20000000000 */
[----:B------:R-:W-:-:S04]  /*29b0*/  IMAD.HI.U32 R10, R4, R17, RZ ;  /* 0x00000011040a7227 */ /* 0x000fc800078e00ff */
[----:B------:R-:W-:Y:S02]  /*29c0*/  IMAD.MOV R10, RZ, RZ, -R10 ;  /* 0x000000ffff0a7224 */ /* 0x000fe400078e0a0a */
[----:B------:R-:W-:Y:S01]  /*29d0*/  @!P6 IMAD.IADD R14, R14, 0x1, -R11 ;  /* 0x000000010e0ee824 */ /* 0x000fe200078e0a0b */
[----:B------:R-:W-:Y:S01]  /*29e0*/  ISETP.GT.U32.AND P6, PT, R11, R13, PT ;  /* 0x0000000d0b00720c */ /* 0x000fe20003fc4070 */
[----:B------:R-:W-:-:S04]  /*29f0*/  IMAD.HI.U32 R21, R4, R22, RZ ;  /* 0x0000001604157227 */ /* 0x000fc800078e00ff */
[C---:B------:R-:W-:Y:S02]  /*2a00*/  IMAD R17, R11.reuse, R10, R17 ;  /* 0x0000000a0b117224 */ /* 0x040fe400078e0211 */
[----:B------:R-:W-:Y:S02]  /*2a10*/  IMAD.MOV R21, RZ, RZ, -R21 ;  /* 0x000000ffff157224 */ /* 0x000fe400078e0a15 */
[----:B------:R-:W-:Y:S01]  /*2a20*/  @!P2 IMAD.IADD R0, R0, 0x1, -R11 ;  /* 0x000000010000a824 */ /* 0x000fe200078e0a0b */
[C---:B------:R-:W-:Y:S01]  /*2a30*/  ISETP.GT.U32.AND P2, PT, R11.reuse, R17, PT ;  /* 0x000000110b00720c */ /* 0x040fe20003f44070 */
[----:B------:R-:W-:Y:S02]  /*2a40*/  IMAD R21, R11, R21, R22 ;  /* 0x000000150b157224 */ /* 0x000fe400078e0216 */
[----:B0-----:R-:W-:Y:S02]  /*2a50*/  VIADD R16, R29, 0xcf ;  /* 0x000000cf1d107836 */ /* 0x001fe40000000000 */
[----:B------:R-:W-:-:S04]  /*2a60*/  IMAD.HI.U32 R23, R4, R20, RZ ;  /* 0x0000001404177227 */ /* 0x000fc800078e00ff */
[--C-:B------:R-:W-:Y:S01]  /*2a70*/  @!P6 IMAD.IADD R13, R13, 0x1, -R11.reuse ;  /* 0x000000010d0de824 */ /* 0x100fe200078e0a0b */
[----:B------:R-:W-:Y:S01]  /*2a80*/  ISETP.GT.U32.AND P6, PT, R11, R21, PT ;  /* 0x000000150b00720c */ /* 0x000fe20003fc4070 */
[----:B------:R-:W-:Y:S02]  /*2a90*/  VIADD R6, R29, 0xd0 ;  /* 0x000000d01d067836 */ /* 0x000fe40000000000 */
[----:B------:R-:W-:Y:S01]  /*2aa0*/  @!P3 IMAD.IADD R5, R5, 0x1, -R11 ;  /* 0x000000010505b824 */ /* 0x000fe200078e0a0b */
[----:B------:R-:W-:Y:S01]  /*2ab0*/  ISETP.GE.AND P3, PT, R9, RZ, PT ;  /* 0x000000ff0900720c */ /* 0x000fe20003f66270 */
[----:B------:R-:W-:Y:S01]  /*2ac0*/  IMAD.MOV R23, RZ, RZ, -R23 ;  /* 0x000000ffff177224 */ /* 0x000fe200078e0a17 */
[----:B------:R-:W-:Y:S01]  /*2ad0*/  IABS R9, R16 ;  /* 0x0000001000097213 */ /* 0x000fe20000000000 */
[----:B------:R-:W-:Y:S01]  /*2ae0*/  @!P2 IMAD.IADD R17, R17, 0x1, -R11 ;  /* 0x000000011111a824 */ /* 0x000fe200078e0a0b */
[----:B------:R-:W-:Y:S01]  /*2af0*/  IABS R15, R6 ;  /* 0x00000006000f7213 */ /* 0x000fe20000000000 */
[C---:B------:R-:W-:Y:S01]  /*2b00*/  IMAD R20, R11.reuse, R23, R20 ;  /* 0x000000170b147224 */ /* 0x040fe200078e0214 */
[----:B------:R-:W-:Y:S01]  /*2b10*/  ISETP.GT.U32.AND P2, PT, R11, R0, PT ;  /* 0x000000000b00720c */ /* 0x000fe20003f44070 */
[----:B------:R-:W-:-:S02]  /*2b20*/  IMAD.MOV.U32 R24, RZ, RZ, R5 ;  /* 0x000000ffff187224 */ /* 0x000fc400078e0005 */
[----:B------:R-:W-:-:S04]  /*2b30*/  IMAD.HI.U32 R10, R4, R9, RZ ;  /* 0x00000009040a7227 */ /* 0x000fc800078e00ff */
[----:B------:R-:W-:-:S04]  /*2b40*/  IMAD.HI.U32 R18, R4, R15, RZ ;  /* 0x0000000f04127227 */ /* 0x000fc800078e00ff */
[----:B------:R-:W-:Y:S01]  /*2b50*/  @!P0 IMAD.MOV R14, RZ, RZ, -R14 ;  /* 0x000000ffff0e8224 */ /* 0x000fe200078e0a0e */
[C---:B------:R-:W-:Y:S01]  /*2b60*/  ISETP.GT.U32.AND P0, PT, R11.reuse, R20, PT ;  /* 0x000000140b00720c */ /* 0x040fe20003f04070 */
[----:B------:R-:W-:Y:S01]  /*2b70*/  @!P1 IMAD.MOV R24, RZ, RZ, -R24 ;  /* 0x000000ffff189224 */ /* 0x000fe200078e0a18 */
[----:B------:R-:W-:Y:S01]  /*2b80*/  ISETP.GT.U32.AND P1, PT, R11, R13, PT ;  /* 0x0000000d0b00720c */ /* 0x000fe20003f24070 */
[----:B------:R-:W-:Y:S02]  /*2b90*/  IMAD.MOV R10, RZ, RZ, -R10 ;  /* 0x000000ffff0a7224 */ /* 0x000fe400078e0a0a */
[----:B------:R-:W-:Y:S01]  /*2ba0*/  IMAD.MOV.U32 R22, RZ, RZ, R7 ;  /* 0x000000ffff167224 */ /* 0x000fe200078e0007 */
[----:B------:R-:W-:Y:S01]  /*2bb0*/  STL [R1+0x36c], R24 ;  /* 0x00036c1801007387 */ /* 0x000fe20000100800 */
[----:B------:R-:W-:Y:S01]  /*2bc0*/  @!P6 IMAD.IADD R21, R21, 0x1, -R11 ;  /* 0x000000011515e824 */ /* 0x000fe200078e0a0b */
[----:B------:R-:W-:Y:S01]  /*2bd0*/  ISETP.GT.U32.AND P6, PT, R11, R17, PT ;  /* 0x000000110b00720c */ /* 0x000fe20003fc4070 */
[----:B------:R-:W-:-:S02]  /*2be0*/  IMAD.MOV R18, RZ, RZ, -R18 ;  /* 0x000000ffff127224 */ /* 0x000fc400078e0a12 */
[C---:B------:R-:W-:Y:S02]  /*2bf0*/  IMAD R9, R11.reuse, R10, R9 ;  /* 0x0000000a0b097224 */ /* 0x040fe400078e0209 */
[----:B------:R-:W-:Y:S01]  /*2c00*/  @!P4 IMAD.MOV R22, RZ, RZ, -R22 ;  /* 0x000000ffff16c224 */ /* 0x000fe200078e0a16 */
[C---:B------:R-:W-:Y:S01]  /*2c10*/  ISETP.GT.U32.AND P4, PT, R11.reuse, R21, PT ;  /* 0x000000150b00720c */ /* 0x040fe20003f84070 */
[----:B------:R-:W-:Y:S02]  /*2c20*/  IMAD R15, R11, R18, R15 ;  /* 0x000000120b0f7224 */ /* 0x000fe400078e020f */
[C---:B------:R-:W-:Y:S01]  /*2c30*/  VIADD R10, R29.reuse, 0xcd ;  /* 0x000000cd1d0a7836 */ /* 0x040fe20000000000 */
[----:B------:R-:W-:Y:S01]  /*2c40*/  STL [R1+0x38c], R22 ;  /* 0x00038c1601007387 */ /* 0x000fe20000100800 */
[----:B------:R-:W-:Y:S02]  /*2c50*/  VIADD R18, R29, 0xce ;  /* 0x000000ce1d127836 */ /* 0x000fe40000000000 */
[--C-:B------:R-:W-:Y:S01]  /*2c60*/  @!P2 IMAD.IADD R0, R0, 0x1, -R11.reuse ;  /* 0x000000010000a824 */ /* 0x100fe200078e0a0b */
[----:B------:R-:W-:Y:S01]  /*2c70*/  IABS R7, R10 ;  /* 0x0000000a00077213 */ /* 0x000fe20000000000 */
[--C-:B------:R-:W-:Y:S01]  /*2c80*/  @!P0 IMAD.IADD R20, R20, 0x1, -R11.reuse ;  /* 0x0000000114148824 */ /* 0x100fe200078e0a0b */
[----:B------:R-:W-:Y:S01]  /*2c90*/  IABS R5, R18 ;  /* 0x0000001200057213 */ /* 0x000fe20000000000 */
[----:B------:R-:W-:Y:S01]  /*2ca0*/  IMAD.MOV.U32 R23, RZ, RZ, R0 ;  /* 0x000000ffff177224 */ /* 0x000fe200078e0000 */
[----:B------:R0:W-:Y:S01]  /*2cb0*/  STL [R1+0x398], R14 ;  /* 0x0003980e01007387 */ /* 0x0001e20000100800 */
[--C-:B------:R-:W-:Y:S01]  /*2cc0*/  @!P1 IMAD.IADD R13, R13, 0x1, -R11.reuse ;  /* 0x000000010d0d9824 */ /* 0x100fe200078e0a0b */
[----:B------:R-:W-:Y:S01]  /*2cd0*/  ISETP.GE.AND P1, PT, R12, RZ, PT ;  /* 0x000000ff0c00720c */ /* 0x000fe20003f26270 */
[----:B------:R-:W-:Y:S01]  /*2ce0*/  @!P6 IMAD.IADD R17, R17, 0x1, -R11 ;  /* 0x000000011111e824 */ /* 0x000fe200078e0a0b */
[C---:B------:R-:W-:Y:S01]  /*2cf0*/  ISETP.GT.U32.AND P6, PT, R11.reuse, R9, PT ;  /* 0x000000090b00720c */ /* 0x040fe20003fc4070 */
[----:B------:R-:W-:Y:S01]  /*2d00*/  IMAD.HI.U32 R12, R4, R7, RZ ;  /* 0x00000007040c7227 */ /* 0x000fe200078e00ff */
[----:B------:R-:W-:-:S02]  /*2d10*/  ISETP.GT.U32.AND P2, PT, R11, R15, PT ;  /* 0x0000000f0b00720c */ /* 0x000fc40003f44070 */
[----:B------:R-:W-:Y:S01]  /*2d20*/  ISETP.GE.AND P0, PT, R19, RZ, PT ;  /* 0x000000ff1300720c */ /* 0x000fe20003f06270 */
[----:B------:R-:W-:Y:S01]  /*2d30*/  @!P5 IMAD.MOV R23, RZ, RZ, -R23 ;  /* 0x000000ffff17d224 */ /* 0x000fe200078e0a17 */
[----:B------:R-:W-:Y:S01]  /*2d40*/  ISETP.GT.U32.AND P5, PT, R11, R20, PT ;  /* 0x000000140b00720c */ /* 0x000fe20003fa4070 */
[----:B0-----:R-:W-:-:S03]  /*2d50*/  IMAD.HI.U32 R14, R4, R5, RZ ;  /* 0x00000005040e7227 */ /* 0x001fc600078e00ff */
[----:B------:R-:W-:Y:S01]  /*2d60*/  STL [R1+0x3b0], R23 ;  /* 0x0003b01701007387 */ /* 0x000fe20000100800 */
[----:B------:R-:W-:Y:S01]  /*2d70*/  @!P4 IMAD.IADD R21, R21, 0x1, -R11 ;  /* 0x000000011515c824 */ /* 0x000fe200078e0a0b */
[----:B------:R-:W-:Y:S01]  /*2d80*/  ISETP.GE.AND P4, PT, R8, RZ, PT ;  /* 0x000000ff0800720c */ /* 0x000fe20003f86270 */
[----:B------:R-:W-:Y:S02]  /*2d90*/  IMAD.MOV R12, RZ, RZ, -R12 ;  /* 0x000000ffff0c7224 */ /* 0x000fe400078e0a0c */
[----:B------:R-:W-:Y:S02]  /*2da0*/  IMAD.MOV R14, RZ, RZ, -R14 ;  /* 0x000000ffff0e7224 */ /* 0x000fe400078e0a0e */
[C---:B------:R-:W-:Y:S02]  /*2db0*/  IMAD R7, R11.reuse, R12, R7 ;  /* 0x0000000c0b077224 */ /* 0x040fe400078e0207 */
[----:B------:R-:W-:Y:S02]  /*2dc0*/  IMAD R5, R11, R14, R5 ;  /* 0x0000000e0b057224 */ /* 0x000fe400078e0205 */
[----:B------:R-:W-:-:S02]  /*2dd0*/  IMAD.MOV.U32 R12, RZ, RZ, R17 ;  /* 0x000000ffff0c7224 */ /* 0x000fc400078e0011 */
[----:B------:R-:W-:Y:S02]  /*2de0*/  IMAD.MOV.U32 R22, RZ, RZ, R13 ;  /* 0x000000ffff167224 */ /* 0x000fe400078e000d */
[----:B------:R-:W-:Y:S02]  /*2df0*/  VIADD R0, R29, 0xcc ;  /* 0x000000cc1d007836 */ /* 0x000fe40000000000 */
[----:B------:R-:W-:Y:S02]  /*2e00*/  @!P6 IMAD.IADD R9, R9, 0x1, -R11 ;  /* 0x000000010909e824 */ /* 0x000fe400078e0a0b */
[----:B------:R-:W-:Y:S01]  /*2e10*/  IMAD.MOV.U32 R8, RZ, RZ, R21 ;  /* 0x000000ffff087224 */ /* 0x000fe200078e0015 */
[----:B------:R-:W-:Y:S01]  /*2e20*/  IABS R13, R0 ;  /* 0x00000000000d7213 */ /* 0x000fe20000000000 */
[----:B------:R-:W-:Y:S01]  /*2e30*/  @!P1 IMAD.MOV R12, RZ, RZ, -R12 ;  /* 0x000000ffff0c9224 */ /* 0x000fe200078e0a0c */
[C---:B------:R-:W-:Y:S01]  /*2e40*/  ISETP.GT.U32.AND P1, PT, R11.reuse, R5, PT ;  /* 0x000000050b00720c */ /* 0x040fe20003f24070 */
[----:B------:R-:W-:Y:S01]  /*2e50*/  @!P3 IMAD.MOV R22, RZ, RZ, -R22 ;  /* 0x000000ffff16b224 */ /* 0x000fe200078e0a16 */
[C---:B------:R-:W-:Y:S01]  /*2e60*/  ISETP.GT.U32.AND P6, PT, R11.reuse, R9, PT ;  /* 0x000000090b00720c */ /* 0x040fe20003fc4070 */
[--C-:B------:R-:W-:Y:S01]  /*2e70*/  @!P5 IMAD.IADD R20, R20, 0x1, -R11.reuse ;  /* 0x000000011414d824 */ /* 0x100fe200078e0a0b */
[----:B------:R-:W-:Y:S01]  /*2e80*/  ISETP.GT.U32.AND P5, PT, R11, R7, PT ;  /* 0x000000070b00720c */ /* 0x000fe20003fa4070 */
[----:B------:R-:W-:Y:S01]  /*2e90*/  @!P2 IMAD.IADD R15, R15, 0x1, -R11 ;  /* 0x000000010f0fa824 */ /* 0x000fe200078e0a0b */
[----:B------:R-:W-:Y:S01]  /*2ea0*/  STL [R1+0x3c4], R22 ;  /* 0x0003c41601007387 */ /* 0x000fe20000100800 */
[----:B------:R-:W-:Y:S01]  /*2eb0*/  @!P4 IMAD.MOV R8, RZ, RZ, -R8 ;  /* 0x000000ffff08c224 */ /* 0x000fe200078e0a08 */
[----:B------:R-:W-:Y:S01]  /*2ec0*/  ISETP.GE.AND P4, PT, R16, RZ, PT ;  /* 0x000000ff1000720c */ /* 0x000fe20003f86270 */
[----:B------:R-:W-:Y:S01]  /*2ed0*/  IMAD.MOV.U32 R14, RZ, RZ, R20 ;  /* 0x000000ffff0e7224 */ /* 0x000fe200078e0014 */
[----:B------:R-:W-:Y:S01]  /*2ee0*/  ISETP.GT.U32.AND P3, PT, R11, R15, PT ;  /* 0x0000000f0b00720c */ /* 0x000fe20003f64070 */
[----:B------:R-:W-:Y:S01]  /*2ef0*/  STL [R1+0x3d0], R12 ;  /* 0x0003d00c01007387 */ /* 0x000fe20000100800 */
[----:B------:R-:W-:Y:S01]  /*2f00*/  ISETP.GE.AND P2, PT, R6, RZ, PT ;  /* 0x000000ff0600720c */ /* 0x000fe20003f46270 */
[----:B------:R-:W-:-:S02]  /*2f10*/  VIADD R6, R29, 0xcb ;  /* 0x000000cb1d067836 */ /* 0x000fc40000000000 */
[----:B------:R0:W-:Y:S01]  /*2f20*/  STL [R1+0x3d8], R8 ;  /* 0x0003d80801007387 */ /* 0x0001e20000100800 */
[--C-:B------:R-:W-:Y:S01]  /*2f30*/  @!P1 IMAD.IADD R5, R5, 0x1, -R11.reuse ;  /* 0x0000000105059824 */ /* 0x100fe200078e0a0b */
[----:B------:R-:W-:Y:S01]  /*2f40*/  ISETP.GE.AND P1, PT, R0, RZ, PT ;  /* 0x000000ff0000720c */ /* 0x000fe20003f26270 */
[--C-:B------:R-:W-:Y:S01]  /*2f50*/  @!P5 IMAD.IADD R7, R7, 0x1, -R11.reuse ;  /* 0x000000010707d824 */ /* 0x100fe200078e0a0b */
[----:B------:R-:W-:Y:S01]  /*2f60*/  IABS R16, R6 ;  /* 0x0000000600107213 */ /* 0x000fe20000000000 */
[--C-:B------:R-:W-:Y:S01]  /*2f70*/  @!P6 IMAD.IADD R9, R9, 0x1, -R11.reuse ;  /* 0x000000010909e824 */ /* 0x100fe200078e0a0b */
[----:B------:R-:W-:Y:S01]  /*2f80*/  ISETP.GE.AND P6, PT, R10, RZ, PT ;  /* 0x000000ff0a00720c */ /* 0x000fe20003fc6270 */
[----:B------:R-:W-:Y:S01]  /*2f90*/  @!P0 IMAD.MOV R14, RZ, RZ, -R14 ;  /* 0x000000ffff0e8224 */ /* 0x000fe200078e0a0e */
[----:B------:R-:W-:Y:S01]  /*2fa0*/  ISETP.GT.U32.AND P0, PT, R11, R5, PT ;  /* 0x000000050b00720c */ /* 0x000fe20003f04070 */
[----:B------:R-:W-:Y:S01]  /*2fb0*/  @!P3 IMAD.IADD R15, R15, 0x1, -R11 ;  /* 0x000000010f0fb824 */ /* 0x000fe200078e0a0b */
[----:B------:R-:W-:Y:S01]  /*2fc0*/  ISETP.GT.U32.AND P5, PT, R11, R7, PT ;  /* 0x000000070b00720c */ /* 0x000fe20003fa4070 */
[----:B0-----:R-:W-:Y:S01]  /*2fd0*/  IMAD.HI.U32 R8, R4, R13, RZ ;  /* 0x0000000d04087227 */ /* 0x001fe200078e00ff */
[----:B------:R-:W-:Y:S01]  /*2fe0*/  ISETP.GE.AND P3, PT, R18, RZ, PT ;  /* 0x000000ff1200720c */ /* 0x000fe20003f66270 */
[----:B------:R0:W-:Y:S02]  /*2ff0*/  STL [R1+0x3d4], R14 ;  /* 0x0003d40e01007387 */ /* 0x0001e40000100800 */
[----:B------:R-:W-:-:S02]  /*3000*/  IMAD.MOV R8, RZ, RZ, -R8 ;  /* 0x000000ffff087224 */ /* 0x000fc400078e0a08 */
[----:B------:R-:W-:-:S04]  /*3010*/  IMAD.HI.U32 R0, R4, R16, RZ ;  /* 0x0000001004007227 */ /* 0x000fc800078e00ff */
[C---:B------:R-:W-:Y:S02]  /*3020*/  IMAD R13, R11.reuse, R8, R13 ;  /* 0x000000080b0d7224 */ /* 0x040fe400078e020d */
[----:B------:R-:W-:Y:S02]  /*3030*/  @!P4 IMAD.MOV R9, RZ, RZ, -R9 ;  /* 0x000000ffff09c224 */ /* 0x000fe400078e0a09 */
[----:B------:R-:W-:Y:S01]  /*3040*/  IMAD.MOV.U32 R12, RZ, RZ, R15 ;  /* 0x000000ffff0c7224 */ /* 0x000fe200078e000f */
[C---:B------:R-:W-:Y:S01]  /*3050*/  ISETP.GT.U32.AND P4, PT, R11.reuse, R13, PT ;  /* 0x0000000d0b00720c */ /* 0x040fe20003f84070 */
[----:B------:R-:W-:Y:S02]  /*3060*/  IMAD.MOV R0, RZ, RZ, -R0 ;  /* 0x000000ffff007224 */ /* 0x000fe400078e0a00 */
[----:B------:R-:W-:Y:S01]  /*3070*/  @!P2 IMAD.MOV R12, RZ, RZ, -R12 ;  /* 0x000000ffff0ca224 */ /* 0x000fe200078e0a0c */
[----:B------:R-:W-:Y:S01]  /*3080*/  ISETP.GE.AND P2, PT, R6, RZ, PT ;  /* 0x000000ff0600720c */ /* 0x000fe20003f46270 */
[----:B------:R-:W-:-:S02]  /*3090*/  IMAD R16, R11, R0, R16 ;  /* 0x000000000b107224 */ /* 0x000fc400078e0210 */
[--C-:B------:R-:W-:Y:S01]  /*30a0*/  @!P0 IMAD.IADD R5, R5, 0x1, -R11.reuse ;  /* 0x0000000105058824 */ /* 0x100fe200078e0a0b */
[----:B------:R1:W-:Y:S01]  /*30b0*/  STL [R1+0x3cc], R12 ;  /* 0x0003cc0c01007387 */ /* 0x0003e20000100800 */
[--C-:B------:R-:W-:Y:S01]  /*30c0*/  @!P5 IMAD.IADD R7, R7, 0x1, -R11.reuse ;  /* 0x000000010707d824 */ /* 0x100fe200078e0a0b */
[----:B------:R-:W-:Y:S01]  /*30d0*/  ISETP.GT.U32.AND P5, PT, R11, R16, PT ;  /* 0x000000100b00720c */ /* 0x000fe20003fa4070 */
[----:B0-----:R-:W-:Y:S01]  /*30e0*/  VIADD R14, R29, 0xca ;  /* 0x000000ca1d0e7836 */ /* 0x001fe20000000000 */
[----:B------:R0:W-:Y:S01]  /*30f0*/  STL [R1+0x3c8], R9 ;  /* 0x0003c80901007387 */ /* 0x0001e20000100800 */
[----:B------:R-:W-:Y:S02]  /*3100*/  @!P4 IMAD.IADD R13, R13, 0x1, -R11 ;  /* 0x000000010d0dc824 */ /* 0x000fe400078e0a0b */
[C---:B------:R-:W-:Y:S01]  /*3110*/  VIADD R0, R29.reuse, 0xc8 ;  /* 0x000000c81d007836 */ /* 0x040fe20000000000 */
[----:B------:R-:W-:Y:S01]  /*3120*/  ISETP.GE.AND P0, PT, R14, RZ, PT ;  /* 0x000000ff0e00720c */ /* 0x000fe20003f06270 */
[C---:B------:R-:W-:Y:S01]  /*3130*/  VIADD R8, R29.reuse, 0xc9 ;  /* 0x000000c91d087836 */ /* 0x040fe20000000000 */
[----:B------:R-:W-:Y:S01]  /*3140*/  IABS R14, R14 ;  /* 0x0000000e000e7213 */ /* 0x000fe20000000000 */
[----:B------:R-:W-:Y:S01]  /*3150*/  @!P6 IMAD.MOV R7, RZ, RZ, -R7 ;  /* 0x000000ffff07e224 */ /* 0x000fe200078e0a07 */
[----:B-1----:R-:W-:Y:S01]  /*3160*/  IABS R12, R0 ;  /* 0x00000000000c7213 */ /* 0x002fe20000000000 */
[----:B------:R-:W-:Y:S01]  /*3170*/  VIADD R15, R29, 0xc6 ;  /* 0x000000c61d0f7836 */ /* 0x000fe20000000000 */
[----:B------:R-:W-:Y:S01]  /*3180*/  IABS R6, R8 ;  /* 0x0000000800067213 */ /* 0x000fe20000000000 */
[----:B0-----:R-:W-:Y:S01]  /*3190*/  IMAD.MOV.U32 R9, RZ, RZ, R5 ;  /* 0x000000ffff097224 */ /* 0x001fe200078e0005 */
[----:B------:R-:W-:Y:S01]  /*31a0*/  ISETP.GE.AND P4, PT, R8, RZ, PT ;  /* 0x000000ff0800720c */ /* 0x000fe20003f86270 */
[----:B------:R-:W-:Y:S01]  /*31b0*/  @!P5 IMAD.IADD R16, R16, 0x1, -R11 ;  /* 0x000000011010d824 */ /* 0x000fe200078e0a0b */
[----:B------:R-:W-:Y:S01]  /*31c0*/  ISETP.GE.AND P6, PT, R0, RZ, PT ;  /* 0x000000ff0000720c */ /* 0x000fe20003fc6270 */
[----:B------:R-:W-:Y:S01]  /*31d0*/  @!P3 IMAD.MOV R9, RZ, RZ, -R9 ;  /* 0x000000ffff09b224 */ /* 0x000fe200078e0a09 */
[C---:B------:R-:W-:Y:S01]  /*31e0*/  ISETP.GT.U32.AND P3, PT, R11.reuse, R13, PT ;  /* 0x0000000d0b00720c */ /* 0x040fe20003f64070 */
[----:B------:R-:W-:Y:S01]  /*31f0*/  IMAD.HI.U32 R5, R4, R12, RZ ;  /* 0x0000000c04057227 */ /* 0x000fe200078e00ff */
[----:B------:R-:W-:-:S02]  /*3200*/  ISETP.GT.U32.AND P5, PT, R11, R16, PT ;  /* 0x000000100b00720c */ /* 0x000fc40003fa4070 */
[----:B------:R0:W-:Y:S01]  /*3210*/  STL [R1+0x3c0], R9 ;  /* 0x0003c00901007387 */ /* 0x0001e20000100800 */
[C---:B------:R-:W-:Y:S01]  /*3220*/  IMAD.HI.U32 R8, R4.reuse, R6, RZ ;  /* 0x0000000604087227 */ /* 0x040fe200078e00ff */
[----:B------:R-:W-:Y:S02]  /*3230*/  IABS R17, R15 ;  /* 0x0000000f00117213 */ /* 0x000fe40000000000 */
[----:B------:R1:W-:Y:S01]  /*3240*/  STL [R1+0x3bc], R7 ;  /* 0x0003bc0701007387 */ /* 0x0003e20000100800 */
[----:B------:R-:W-:Y:S02]  /*3250*/  IMAD.MOV R5, RZ, RZ, -R5 ;  /* 0x000000ffff057224 */ /* 0x000fe400078e0a05 */
[----:B------:R-:W-:Y:S02]  /*3260*/  IMAD.MOV R8, RZ, RZ, -R8 ;  /* 0x000000ffff087224 */ /* 0x000fe400078e0a08 */
[----:B------:R-:W-:Y:S02]  /*3270*/  @!P3 IMAD.IADD R13, R13, 0x1, -R11 ;  /* 0x000000010d0db824 */ /* 0x000fe400078e0a0b */
[----:B0-----:R-:W-:-:S04]  /*3280*/  IMAD.HI.U32 R9, R4, R14, RZ ;  /* 0x0000000e04097227 */ /* 0x001fc800078e00ff */
[----:B------:R-:W-:Y:S02]  /*3290*/  IMAD.MOV R9, RZ, RZ, -R9 ;  /* 0x000000ffff097224 */ /* 0x000fe400078e0a09 */
[C---:B------:R-:W-:Y:S02]  /*32a0*/  IMAD R12, R11.reuse, R5, R12 ;  /* 0x000000050b0c7224 */ /* 0x040fe400078e020c */
[C---:B------:R-:W-:Y:S02]  /*32b0*/  IMAD R14, R11.reuse, R9, R14 ;  /* 0x000000090b0e7224 */ /* 0x040fe400078e020e */
[----:B------:R-:W-:Y:S02]  /*32c0*/  IMAD.MOV.U32 R18, RZ, RZ, R13 ;  /* 0x000000ffff127224 */ /* 0x000fe400078e000d */
[C---:B------:R-:W-:Y:S01]  /*32d0*/  IMAD R6, R11.reuse, R8, R6 ;  /* 0x000000080b067224 */ /* 0x040fe200078e0206 */
[C---:B------:R-:W-:Y:S01]  /*32e0*/  ISETP.GT.U32.AND P3, PT, R11.reuse, R14, PT ;  /* 0x0000000e0b00720c */ /* 0x040fe20003f64070 */
[----:B------:R-:W-:Y:S01]  /*32f0*/  @!P1 IMAD.MOV R18, RZ, RZ, -R18 ;  /* 0x000000ffff129224 */ /* 0x000fe200078e0a12 */
[C---:B------:R-:W-:Y:S01]  /*3300*/  ISETP.GT.U32.AND P1, PT, R11.reuse, R12, PT ;  /* 0x0000000c0b00720c */ /* 0x040fe20003f24070 */
[----:B------:R-:W-:Y:S01]  /*3310*/  @!P5 IMAD.IADD R16, R16, 0x1, -R11 ;  /* 0x000000011010d824 */ /* 0x000fe200078e0a0b */
[----:B------:R-:W-:Y:S01]  /*3320*/  ISETP.GT.U32.AND P5, PT, R11, R6, PT ;  /* 0x000000060b00720c */ /* 0x000fe20003fa4070 */
[C---:B------:R-:W-:Y:S01]  /*3330*/  VIADD R0, R29.reuse, 0xc7 ;  /* 0x000000c71d007836 */ /* 0x040fe20000000000 */
[----:B------:R-:W-:Y:S01]  /*3340*/  STL [R1+0x3b8], R18 ;  /* 0x0003b81201007387 */ /* 0x000fe20000100800 */
[----:B------:R-:W-:-:S02]  /*3350*/  VIADD R9, R29, 0xc5 ;  /* 0x000000c51d097836 */ /* 0x000fc40000000000 */
[----:B------:R-:W-:Y:S01]  /*3360*/  VIADD R5, R29, 0xc4 ;  /* 0x000000c41d057836 */ /* 0x000fe20000000000 */
[----:B-1----:R-:W-:Y:S01]  /*3370*/  IABS R7, R0 ;  /* 0x0000000000077213 */ /* 0x002fe20000000000 */
[----:B------:R-:W-:Y:S01]  /*3380*/  @!P2 IMAD.MOV R16, RZ, RZ, -R16 ;  /* 0x000000ffff10a224 */ /* 0x000fe200078e0a10 */
[----:B------:R-:W-:Y:S01]  /*3390*/  IABS R10, R9 ;  /* 0x00000009000a7213 */ /* 0x000fe20000000000 */
[--C-:B------:R-:W-:Y:S01]  /*33a0*/  @!P3 IMAD.IADD R14, R14, 0x1, -R11.reuse ;  /* 0x000000010e0eb824 */ /* 0x100fe200078e0a0b */
[----:B------:R-:W-:Y:S01]  /*33b0*/  ISETP.GE.AND P2, PT, R0, RZ, PT ;  /* 0x000000ff0000720c */ /* 0x000fe20003f46270 */
[--C-:B------:R-:W-:Y:S01]  /*33c0*/  @!P1 IMAD.IADD R12, R12, 0x1, -R11.reuse ;  /* 0x000000010c0c9824 */ /* 0x100fe200078e0a0b */
[----:B------:R-:W-:Y:S01]  /*33d0*/  IABS R8, R5 ;  /* 0x0000000500087213 */ /* 0x000fe20000000000 */
[----:B------:R-:W-:Y:S01]  /*33e0*/  IMAD.HI.U32 R13, R4, R7, RZ ;  /* 0x00000007040d7227 */ /* 0x000fe200078e00ff */
[C---:B------:R-:W-:Y:S01]  /*33f0*/  ISETP.GT.U32.AND P3, PT, R11.reuse, R14, PT ;  /* 0x0000000e0b00720c */ /* 0x040fe20003f64070 */
[----:B------:R0:W-:Y:S01]  /*3400*/  STL [R1+0x3b4], R16 ;  /* 0x0003b41001007387 */ /* 0x0001e20000100800 */
[----:B------:R-:W-:Y:S01]  /*3410*/  ISETP.GT.U32.AND P1, PT, R11, R12, PT ;  /* 0x0000000c0b00720c */ /* 0x000fe20003f24070 */
[----:B------:R-:W-:-:S02]  /*3420*/  @!P5 IMAD.IADD R6, R6, 0x1, -R11 ;  /* 0x000000010606d824 */ /* 0x000fc400078e0a0b */
[----:B------:R-:W-:-:S03]  /*3430*/  IMAD.MOV R13, RZ, RZ, -R13 ;  /* 0x000000ffff0d7224 */ /* 0x000fc600078e0a0d */
[C---:B------:R-:W-:Y:S01]  /*3440*/  ISETP.GT.U32.AND P5, PT, R11.reuse, R6, PT ;  /* 0x000000060b00720c */ /* 0x040fe20003fa4070 */
[----:B------:R-:W-:Y:S02]  /*3450*/  IMAD R0, R11, R13, R7 ;  /* 0x0000000d0b007224 */ /* 0x000fe400078e0207 */
[----:B------:R-:W-:-:S04]  /*3460*/  IMAD.HI.U32 R7, R4, R10, RZ ;  /* 0x0000000a04077227 */ /* 0x000fc800078e00ff */
[----:B0-----:R-:W-:-:S04]  /*3470*/  IMAD.HI.U32 R16, R4, R17, RZ ;  /* 0x0000001104107227 */ /* 0x001fc800078e00ff */
[----:B------:R-:W-:Y:S01]  /*3480*/  @!P3 IMAD.IADD R14, R14, 0x1, -R11 ;  /* 0x000000010e0eb824 */ /* 0x000fe200078e0a0b */
[----:B------:R-:W-:Y:S01]  /*3490*/  ISETP.GT.U32.AND P3, PT, R11, R0, PT ;  /* 0x000000000b00720c */ /* 0x000fe20003f64070 */
[----:B------:R-:W-:-:S04]  /*34a0*/  IMAD.HI.U32 R13, R4, R8, RZ ;  /* 0x00000008040d7227 */ /* 0x000fc800078e00ff */
[----:B------:R-:W-:Y:S02]  /*34b0*/  IMAD.MOV R7, RZ, RZ, -R7 ;  /* 0x000000ffff077224 */ /* 0x000fe400078e0a07 */
[----:B------:R-:W-:Y:S02]  /*34c0*/  IMAD.MOV R16, RZ, RZ, -R16 ;  /* 0x000000ffff107224 */ /* 0x000fe400078e0a10 */
[----:B------:R-:W-:Y:S02]  /*34d0*/  IMAD.MOV R13, RZ, RZ, -R13 ;  /* 0x000000ffff0d7224 */ /* 0x000fe400078e0a0d */
[----:B------:R-:W-:Y:S02]  /*34e0*/  IMAD R10, R11, R7, R10 ;  /* 0x000000070b0a7224 */ /* 0x000fe400078e020a */
[----:B------:R-:W-:Y:S02]  /*34f0*/  @!P1 IMAD.IADD R12, R12, 0x1, -R11 ;  /* 0x000000010c0c9824 */ /* 0x000fe400078e0a0b */
[----:B------:R-:W-:Y:S01]  /*3500*/  VIADD R7, R29, 0xc3 ;  /* 0x000000c31d077836 */ /* 0x000fe20000000000 */
[----:B------:R-:W-:Y:S01]  /*3510*/  ISETP.GT.U32.AND P1, PT, R11, R10, PT ;  /* 0x0000000a0b00720c */ /* 0x000fe20003f24070 */
[----:B------:R-:W-:-:S02]  /*3520*/  IMAD.MOV.U32 R18, RZ, RZ, R14 ;  /* 0x000000ffff127224 */ /* 0x000fc400078e000e */
[----:B------:R-:W-:Y:S01]  /*3530*/  @!P5 IMAD.IADD R6, R6, 0x1, -R11 ;  /* 0x000000010606d824 */ /* 0x000fe200078e0a0b */
[----:B------:R-:W-:Y:S01]  /*3540*/  ISETP.GE.AND P5, PT, R15, RZ, PT ;  /* 0x000000ff0f00720c */ /* 0x000fe20003fa6270 */
[C---:B------:R-:W-:Y:S02]  /*3550*/  IMAD R17, R11.reuse, R16, R17 ;  /* 0x000000100b117224 */ /* 0x040fe400078e0211 */
[C---:B------:R-:W-:Y:S01]  /*3560*/  IMAD R8, R11.reuse, R13, R8 ;  /* 0x0000000d0b087224 */ /* 0x040fe200078e0208 */
[----:B------:R-:W-:Y:S01]  /*3570*/  IABS R13, R7 ;  /* 0x00000007000d7213 */ /* 0x000fe20000000000 */
[----:B------:R-:W-:Y:S02]  /*3580*/  IMAD.MOV.U32 R14, RZ, RZ, R12 ;  /* 0x000000ffff0e7224 */ /* 0x000fe400078e000c */
[----:B------:R-:W-:Y:S01]  /*3590*/  @!P0 IMAD.MOV R18, RZ, RZ, -R18 ;  /* 0x000000ffff128224 */ /* 0x000fe200078e0a12 */
[----:B------:R-:W-:Y:S01]  /*35a0*/  ISETP.GT.U32.AND P0, PT, R11, R17, PT ;  /* 0x000000110b00720c */ /* 0x000fe20003f04070 */
[----:B------:R-:W-:-:S02]  /*35b0*/  IMAD.MOV.U32 R15, RZ, RZ, R6 ;  /* 0x000000ffff0f7224 */ /* 0x000fc400078e0006 */
[----:B------:R-:W-:Y:S01]  /*35c0*/  @!P6 IMAD.MOV R14, RZ, RZ, -R14 ;  /* 0x000000ffff0ee224 */ /* 0x000fe200078e0a0e */
[----:B------:R-:W-:Y:S01]  /*35d0*/  ISETP.GT.U32.AND P6, PT, R11, R8, PT ;  /* 0x000000080b00720c */ /* 0x000fe20003fc4070 */
[----:B------:R-:W-:Y:S01]  /*35e0*/  @!P3 IMAD.IADD R0, R0, 0x1, -R11 ;  /* 0x000000010000b824 */ /* 0x000fe200078e0a0b */
[----:B------:R-:W-:Y:S01]  /*35f0*/  STL [R1+0x3ac], R18 ;  /* 0x0003ac1201007387 */ /* 0x000fe20000100800 */
[----:B------:R-:W-:Y:S02]  /*3600*/  IMAD.MOV.U32 R6, RZ, RZ, R13 ;  /* 0x000000ffff067224 */ /* 0x000fe400078e000d */
[----:B------:R-:W-:Y:S01]  /*3610*/  @!P4 IMAD.MOV R15, RZ, RZ, -R15 ;  /* 0x000000ffff0fc224 */ /* 0x000fe200078e0a0f */
[----:B------:R-:W-:Y:S01]  /*3620*/  ISETP.GE.AND P4, PT, R9, RZ, PT ;  /* 0x000000ff0900720c */ /* 0x000fe20003f86270 */
[----:B------:R-:W-:Y:S01]  /*3630*/  VIADD R9, R29, 0xc2 ;  /* 0x000000c21d097836 */ /* 0x000fe20000000000 */
[----:B------:R-:W-:Y:S01]  /*3640*/  ISETP.GT.U32.AND P3, PT, R11, R0, PT ;  /* 0x000000000b00720c */ /* 0x000fe20003f64070 */
[----:B------:R-:W-:Y:S01]  /*3650*/  IMAD.HI.U32 R12, R4, R6, RZ ;  /* 0x00000006040c7227 */ /* 0x000fe200078e00ff */
[----:B------:R0:W-:Y:S02]  /*3660*/  STL [R1+0x3a8], R15 ;  /* 0x0003a80f01007387 */ /* 0x0001e40000100800 */
[----:B------:R-:W-:Y:S01]  /*3670*/  IABS R16, R9 ;  /* 0x0000000900107213 */ /* 0x000fe20000000000 */
[----:B------:R-:W-:Y:S01]  /*3680*/  @!P1 IMAD.IADD R10, R10, 0x1, -R11 ;  /* 0x000000010a0a9824 */ /* 0x000fe200078e0a0b */
[----:B------:R1:W-:Y:S01]  /*3690*/  STL [R1+0x3a4], R14 ;  /* 0x0003a40e01007387 */ /* 0x0003e20000100800 */
[----:B------:R-:W-:-:S02]  /*36a0*/  IMAD.MOV R12, RZ, RZ, -R12 ;  /* 0x000000ffff0c7224 */ /* 0x000fc400078e0a0c */
[--C-:B------:R-:W-:Y:S01]  /*36b0*/  @!P0 IMAD.IADD R17, R17, 0x1, -R11.reuse ;  /* 0x0000000111118824 */ /* 0x100fe200078e0a0b */
[----:B------:R-:W-:Y:S01]  /*36c0*/  ISETP.GE.AND P0, PT, R7, RZ, PT ;  /* 0x000000ff0700720c */ /* 0x000fe20003f06270 */
[----:B------:R-:W-:Y:S01]  /*36d0*/  @!P6 IMAD.IADD R8, R8, 0x1, -R11 ;  /* 0x000000010808e824 */ /* 0x000fe200078e0a0b */
[C---:B------:R-:W-:Y:S01]  /*36e0*/  ISETP.GT.U32.AND P6, PT, R11.reuse, R10, PT ;  /* 0x0000000a0b00720c */ /* 0x040fe20003fc4070 */
[C---:B------:R-:W-:Y:S01]  /*36f0*/  IMAD R6, R11.reuse, R12, R6 ;  /* 0x0000000c0b067224 */ /* 0x040fe200078e0206 */
[----:B------:R-:W-:Y:S01]  /*3700*/  ISETP.GT.U32.AND P1, PT, R11, R17, PT ;  /* 0x000000110b00720c */ /* 0x000fe20003f24070 */
[----:B------:R-:W-:-:S04]  /*3710*/  IMAD.HI.U32 R12, R4, R16, RZ ;  /* 0x00000010040c7227 */ /* 0x000fc800078e00ff */
[----:B------:R-:W-:Y:S01]  /*3720*/  @!P3 IMAD.IADD R0, R0, 0x1, -R11 ;  /* 0x000000010000b824 */ /* 0x000fe200078e0a0b */
[----:B------:R-:W-:Y:S01]  /*3730*/  ISETP.GE.AND P3, PT, R5, RZ, PT ;  /* 0x000000ff0500720c */ /* 0x000fe20003f66270 */
[----:B------:R-:W-:Y:S02]  /*3740*/  IMAD.MOV R12, RZ, RZ, -R12 ;  /* 0x000000ffff0c7224 */ /* 0x000fe400078e0a0c */
[----:B------:R-:W-:Y:S02]  /*3750*/  IMAD.MOV.U32 R13, RZ, RZ, R0 ;  /* 0x000000ffff0d7224 */ /* 0x000fe400078e0000 */
[C---:B------:R-:W-:Y:S02]  /*3760*/  IMAD R16, R11.reuse, R12, R16 ;  /* 0x0000000c0b107224 */ /* 0x040fe400078e0210 */
[----:B------:R-:W-:Y:S01]  /*3770*/  @!P2 IMAD.MOV R13, RZ, RZ, -R13 ;  /* 0x000000ffff0da224 */ /* 0x000fe200078e0a0d */
[C---:B------:R-:W-:Y:S01]  /*3780*/  ISETP.GT.U32.AND P2, PT, R11.reuse, R8, PT ;  /* 0x000000080b00720c */ /* 0x040fe20003f44070 */
[--C-:B------:R-:W-:Y:S01]  /*3790*/  @!P6 IMAD.IADD R10, R10, 0x1, -R11.reuse ;  /* 0x000000010a0ae824 */ /* 0x100fe200078e0a0b */
[----:B------:R-:W-:Y:S01]  /*37a0*/  ISETP.GT.U32.AND P6, PT, R11, R16, PT ;  /* 0x000000100b00720c */ /* 0x000fe20003fc4070 */
[----:B------:R-:W-:Y:S01]  /*37b0*/  VIADD R7, R29, 0xc1 ;  /* 0x000000c11d077836 */ /* 0x000fe20000000000 */
[----:B------:R2:W-:Y:S01]  /*37c0*/  STL [R1+0x3a0], R13 ;  /* 0x0003a00d01007387 */ /* 0x0005e20000100800 */
[----:B------:R-:W-:Y:S01]  /*37d0*/  @!P1 IMAD.IADD R17, R17, 0x1, -R11 ;  /* 0x0000000111119824 */ /* 0x000fe200078e0a0b */
[----:B------:R-:W-:Y:S01]  /*37e0*/  ISETP.GT.U32.AND P1, PT, R11, R6, PT ;  /* 0x000000060b00720c */ /* 0x000fe20003f24070 */
[C---:B------:R-:W-:Y:S01]  /*37f0*/  VIADD R5, R29.reuse, 0xc0 ;  /* 0x000000c01d057836 */ /* 0x040fe20000000000 */
[----:B0-----:R-:W-:Y:S01]  /*3800*/  IABS R15, R7 ;  /* 0x00000007000f7213 */ /* 0x001fe20000000000 */
[----:B------:R-:W-:-:S02]  /*3810*/  VIADD R0, R29, 0xbf ;  /* 0x000000bf1d007836 */ /* 0x000fc40000000000 */
[----:B------:R-:W-:Y:S01]  /*3820*/  IMAD.MOV.U32 R18, RZ, RZ, R17 ;  /* 0x000000ffff127224 */ /* 0x000fe200078e0011 */
[----:B-1----:R-:W-:Y:S01]  /*3830*/  IABS R14, R5 ;  /* 0x00000005000e7213 */ /* 0x002fe20000000000 */
[----:B------:R-:W-:Y:S01]  /*3840*/  IMAD.HI.U32 R12, R4, R15, RZ ;  /* 0x0000000f040c7227 */ /* 0x000fe200078e00ff */
[----:B--2---:R-:W-:-:S03]  /*3850*/  IABS R13, R0 ;  /* 0x00000000000d7213 */ /* 0x004fc60000000000 */
[--C-:B------:R-:W-:Y:S01]  /*3860*/  @!P2 IMAD.IADD R8, R8, 0x1, -R11.reuse ;  /* 0x000000010808a824 */ /* 0x100fe200078e0a0b */
[----:B------:R-:W-:Y:S01]  /*3870*/  ISETP.GE.AND P2, PT, R9, RZ, PT ;  /* 0x000000ff0900720c */ /* 0x000fe20003f46270 */
[----:B------:R-:W-:Y:S02]  /*3880*/  @!P6 IMAD.IADD R16, R16, 0x1, -R11 ;  /* 0x000000011010e824 */ /* 0x000fe400078e0a0b */
[----:B------:R-:W-:-:S03]  /*3890*/  IMAD.HI.U32 R9, R4, R14, RZ ;  /* 0x0000000e04097227 */ /* 0x000fc600078e00ff */
[----:B------:R-:W-:Y:S01]  /*38a0*/  ISETP.GT.U32.AND P6, PT, R11, R16, PT ;  /* 0x000000100b00720c */ /* 0x000fe20003fc4070 */
[----:B------:R-:W-:Y:S02]  /*38b0*/  IMAD.MOV R12, RZ, RZ, -R12 ;  /* 0x000000ffff0c7224 */ /* 0x000fe400078e0a0c */
[----:B------:R-:W-:Y:S01]  /*38c0*/  @!P1 IMAD.IADD R6, R6, 0x1, -R11 ;  /* 0x0000000106069824 */ /* 0x000fe200078e0a0b */
[----:B------:R-:W-:Y:S01]  /*38d0*/  ISETP.GE.AND P1, PT, R7, RZ, PT ;  /* 0x000000ff0700720c */ /* 0x000fe20003f26270 */
[----:B------:R-:W-:-:S04]  /*38e0*/  IMAD.HI.U32 R7, R4, R13, RZ ;  /* 0x0000000d04077227 */ /* 0x000fc800078e00ff */
[----:B------:R-:W-:Y:S02]  /*38f0*/  IMAD.MOV R9, RZ, RZ, -R9 ;  /* 0x000000ffff097224 */ /* 0x000fe400078e0a09 */
[C---:B------:R-:W-:Y:S02]  /*3900*/  IMAD R15, R11.reuse, R12, R15 ;  /* 0x0000000c0b0f7224 */ /* 0x040fe400078e020f */
[----:B------:R-:W-:Y:S02]  /*3910*/  IMAD.MOV R7, RZ, RZ, -R7 ;  /* 0x000000ffff077224 */ /* 0x000fe400078e0a07 */
[C---:B------:R-:W-:Y:S02]  /*3920*/  IMAD R14, R11.reuse, R9, R14 ;  /* 0x000000090b0e7224 */ /* 0x040fe400078e020e */
[----:B------:R-:W-:Y:S01]  /*3930*/  @!P4 IMAD.MOV R10, RZ, RZ, -R10 ;  /* 0x000000ffff0ac224 */ /* 0x000fe200078e0a0a */
[C---:B------:R-:W-:Y:S01]  /*3940*/  ISETP.GT.U32.AND P4, PT, R11.reuse, R15, PT ;  /* 0x0000000f0b00720c */ /* 0x040fe20003f84070 */
[----:B------:R-:W-:Y:S01]  /*3950*/  @!P5 IMAD.MOV R18, RZ, RZ, -R18 ;  /* 0x000000ffff12d224 */ /* 0x000fe200078e0a12 */
[C---:B------:R-:W-:Y:S01]  /*3960*/  ISETP.GT.U32.AND P5, PT, R11.reuse, R6, PT ;  /* 0x000000060b00720c */ /* 0x040fe20003fa4070 */
[----:B------:R-:W-:-:S02]  /*3970*/  IMAD R13, R11, R7, R13 ;  /* 0x000000070b0d7224 */ /* 0x000fc400078e020d */
[----:B------:R-:W-:Y:S01]  /*3980*/  @!P3 IMAD.MOV R8, RZ, RZ, -R8 ;  /* 0x000000ffff08b224 */ /* 0x000fe200078e0a08 */
[C---:B------:R-:W-:Y:S01]  /*3990*/  ISETP.GT.U32.AND P3, PT, R11.reuse, R14, PT ;  /* 0x0000000e0b00720c */ /* 0x040fe20003f64070 */
[--C-:B------:R-:W-:Y:S01]  /*39a0*/  @!P6 IMAD.IADD R16, R16, 0x1, -R11.reuse ;  /* 0x000000011010e824 */ /* 0x100fe200078e0a0b */
[----:B------:R-:W-:Y:S01]  /*39b0*/  ISETP.GT.U32.AND P6, PT, R11, R13, PT ;  /* 0x0000000d0b00720c */ /* 0x000fe20003fc4070 */
[----:B------:R-:W-:Y:S01]  /*39c0*/  VIADD R12, R29, 0xbe ;  /* 0x000000be1d0c7836 */ /* 0x000fe20000000000 */
[----:B------:R-:W-:Y:S01]  /*39d0*/  STL [R1+0x39c], R18 ;  /* 0x00039c1201007387 */ /* 0x000fe20000100800 */
[----:B------:R-:W-:Y:S02]  /*39e0*/  @!P2 IMAD.MOV R16, RZ, RZ, -R16 ;  /* 0x000000ffff10a224 */ /* 0x000fe400078e0a10 */
[--C-:B------:R-:W-:Y:S01]  /*39f0*/  @!P4 IMAD.IADD R15, R15, 0x1, -R11.reuse ;  /* 0x000000010f0fc824 */ /* 0x100fe200078e0a0b */
[----:B------:R-:W-:Y:S01]  /*3a00*/  STL [R1+0x394], R10 ;  /* 0x0003940a01007387 */ /* 0x000fe20000100800 */
[----:B------:R-:W-:Y:S01]  /*3a10*/  IABS R7, R12 ;  /* 0x0000000c00077213 */ /* 0x000fe20000000000 */
[--C-:B------:R-:W-:Y:S01]  /*3a20*/  @!P5 IMAD.IADD R6, R6, 0x1, -R11.reuse ;  /* 0x000000010606d824 */ /* 0x100fe200078e0a0b */
[----:B------:R-:W-:Y:S01]  /*3a30*/  ISETP.GE.AND P5, PT, R5, RZ, PT ;  /* 0x000000ff0500720c */ /* 0x000fe20003fa6270 */
[----:B------:R0:W-:Y:S01]  /*3a40*/  STL [R1+0x390], R8 ;  /* 0x0003900801007387 */ /* 0x0001e20000100800 */
[----:B------:R-:W-:Y:S01]  /*3a50*/  @!P3 IMAD.IADD R14, R14, 0x1, -R11 ;  /* 0x000000010e0eb824 */ /* 0x000fe200078e0a0b */
[----:B------:R-:W-:Y:S01]  /*3a60*/  ISETP.GT.U32.AND P3, PT, R11, R15, PT ;  /* 0x0000000f0b00720c */ /* 0x000fe20003f64070 */
[----:B------:R-:W-:Y:S01]  /*3a70*/  IMAD.HI.U32 R5, R4, R7, RZ ;  /* 0x0000000704057227 */ /* 0x000fe200078e00ff */
[----:B------:R-:W-:-:S03]  /*3a80*/  ISETP.GE.AND P4, PT, R0, RZ, PT ;  /* 0x000000ff0000720c */ /* 0x000fc60003f86270 */
[----:B------:R-:W-:Y:S01]  /*3a90*/  @!P6 IMAD.IADD R13, R13, 0x1, -R11 ;  /* 0x000000010d0de824 */ /* 0x000fe200078e0a0b */
[----:B------:R-:W-:Y:S01]  /*3aa0*/  ISETP.GT.U32.AND P6, PT, R11, R14, PT ;  /* 0x0000000e0b00720c */ /* 0x000fe20003fc4070 */
[----:B------:R-:W-:Y:S02]  /*3ab0*/  IMAD.MOV.U32 R9, RZ, RZ, R6 ;  /* 0x000000ffff097224 */ /* 0x000fe400078e0006 */
[----:B0-----:R-:W-:Y:S02]  /*3ac0*/  VIADD R8, R29, 0xbd ;  /* 0x000000bd1d087836 */ /* 0x001fe40000000000 */
[----:B------:R-:W-:Y:S02]  /*3ad0*/  IMAD.MOV R5, RZ, RZ, -R5 ;  /* 0x000000ffff057224 */ /* 0x000fe400078e0a05 */
[----:B------:R-:W-:Y:S01]  /*3ae0*/  @!P3 IMAD.IADD R15, R15, 0x1, -R11 ;  /* 0x000000010f0fb824 */ /* 0x000fe200078e0a0b */
[----:B------:R-:W-:Y:S01]  /*3af0*/  IABS R10, R8 ;  /* 0x00000008000a7213 */ /* 0x000fe20000000000 */
[----:B------:R-:W-:-:S02]  /*3b00*/  IMAD R7, R11, R5, R7 ;  /* 0x000000050b077224 */ /* 0x000fc400078e0207 */
[----:B------:R-:W-:Y:S01]  /*3b10*/  @!P0 IMAD.MOV R9, RZ, RZ, -R9 ;  /* 0x000000ffff098224 */ /* 0x000fe200078e0a09 */
[C---:B------:R-:W-:Y:S01]  /*3b20*/  ISETP.GT.U32.AND P0, PT, R11.reuse, R13, PT ;  /* 0x0000000d0b00720c */ /* 0x040fe20003f04070 */
[----:B------:R-:W-:Y:S01]  /*3b30*/  IMAD.HI.U32 R6, R4, R10, RZ ;  /* 0x0000000a04067227 */ /* 0x000fe200078e00ff */
[C---:B------:R-:W-:Y:S02]  /*3b40*/  ISETP.GT.U32.AND P3, PT, R11.reuse, R7, PT ;  /* 0x000000070b00720c */ /* 0x040fe40003f64070 */
[----:B------:R0:W-:Y:S01]  /*3b50*/  STL [R1+0x388], R9 ;  /* 0x0003880901007387 */ /* 0x0001e20000100800 */
[----:B------:R-:W-:Y:S02]  /*3b60*/  IMAD.MOV R6, RZ, RZ, -R6 ;  /* 0x000000ffff067224 */ /* 0x000fe400078e0a06 */
[----:B------:R-:W-:Y:S01]  /*3b70*/  @!P6 IMAD.IADD R14, R14, 0x1, -R11 ;  /* 0x000000010e0ee824 */ /* 0x000fe200078e0a0b */
[----:B------:R-:W-:Y:S01]  /*3b80*/  STL [R1+0x384], R16 ;  /* 0x0003841001007387 */ /* 0x000fe20000100800 */
[----:B------:R-:W-:-:S02]  /*3b90*/  IMAD R10, R11, R6, R10 ;  /* 0x000000060b0a7224 */ /* 0x000fc400078e020a */
[C---:B------:R-:W-:Y:S02]  /*3ba0*/  VIADD R0, R29.reuse, 0xbc ;  /* 0x000000bc1d007836 */ /* 0x040fe40000000000 */
[----:B------:R-:W-:Y:S01]  /*3bb0*/  VIADD R5, R29, 0xbb ;  /* 0x000000bb1d057836 */ /* 0x000fe20000000000 */
[----:B------:R-:W-:Y:S01]  /*3bc0*/  ISETP.GT.U32.AND P6, PT, R11, R10, PT ;  /* 0x0000000a0b00720c */ /* 0x000fe20003fc4070 */
[--C-:B------:R-:W-:Y:S01]  /*3bd0*/  @!P3 IMAD.IADD R7, R7, 0x1, -R11.reuse ;  /* 0x000000010707b824 */ /* 0x100fe200078e0a0b */
[----:B------:R-:W-:Y:S01]  /*3be0*/  IABS R17, R0 ;  /* 0x0000000000117213 */ /* 0x000fe20000000000 */
[----:B------:R-:W-:Y:S01]  /*3bf0*/  @!P0 IMAD.IADD R13, R13, 0x1, -R11 ;  /* 0x000000010d0d8824 */ /* 0x000fe200078e0a0b */
[----:B0-----:R-:W-:Y:S01]  /*3c00*/  IABS R9, R5 ;  /* 0x0000000500097213 */ /* 0x001fe20000000000 */
[----:B------:R-:W-:Y:S01]  /*3c10*/  IMAD.MOV.U32 R20, RZ, RZ, R15 ;  /* 0x000000ffff147224 */ /* 0x000fe200078e000f */
[----:B------:R-:W-:Y:S01]  /*3c20*/  ISETP.GE.AND P0, PT, R12, RZ, PT ;  /* 0x000000ff0c00720c */ /* 0x000fe20003f06270 */
[----:B------:R-:W-:Y:S01]  /*3c30*/  IMAD.HI.U32 R18, R4, R17, RZ ;  /* 0x0000001104127227 */ /* 0x000fe200078e00ff */
[----:B------:R-:W-:-:S03]  /*3c40*/  ISETP.GE.AND P3, PT, R8, RZ, PT ;  /* 0x000000ff0800720c */ /* 0x000fc60003f66270 */
[----:B------:R-:W-:Y:S02]  /*3c50*/  IMAD.MOV R18, RZ, RZ, -R18 ;  /* 0x000000ffff127224 */ /* 0x000fe400078e0a12 */
[----:B------:R-:W-:Y:S01]  /*3c60*/  @!P6 IMAD.IADD R10, R10, 0x1, -R11 ;  /* 0x000000010a0ae824 */ /* 0x000fe200078e0a0b */
[----:B------:R-:W-:Y:S01]  /*3c70*/  ISETP.GT.U32.AND P6, PT, R11, R7, PT ;  /* 0x000000070b00720c */ /* 0x000fe20003fc4070 */
[----:B------:R-:W-:-:S03]  /*3c80*/  IMAD.HI.U32 R12, R4, R9, RZ ;  /* 0x00000009040c7227 */ /* 0x000fc600078e00ff */
[C---:B------:R-:W-:Y:S01]  /*3c90*/  ISETP.GT.U32.AND P2, PT, R11.reuse, R10, PT ;  /* 0x0000000a0b00720c */ /* 0x040fe20003f44070 */
[----:B------:R-:W-:Y:S02]  /*3ca0*/  IMAD.MOV.U32 R15, RZ, RZ, R14 ;  /* 0x000000ffff0f7224 */ /* 0x000fe400078e000e */
[----:B------:R-:W-:Y:S02]  /*3cb0*/  IMAD R8, R11, R18, R17 ;  /* 0x000000120b087224 */ /* 0x000fe400078e0211 */
[----:B------:R-:W-:Y:S02]  /*3cc0*/  IMAD.MOV R12, RZ, RZ, -R12 ;  /* 0x000000ffff0c7224 */ /* 0x000fe400078e0a0c */
[----:B------:R-:W-:Y:S01]  /*3cd0*/  @!P5 IMAD.MOV R15, RZ, RZ, -R15 ;  /* 0x000000ffff0fd224 */ /* 0x000fe200078e0a0f */
[----:B------:R-:W-:Y:S01]  /*3ce0*/  ISETP.GE.AND P5, PT, R0, RZ, PT ;  /* 0x000000ff0000720c */ /* 0x000fe20003fa6270 */
[----:B------:R-:W-:Y:S02]  /*3cf0*/  VIADD R6, R29, 0xba ;  /* 0x000000ba1d067836 */ /* 0x000fe40000000000 */
[----:B------:R-:W-:Y:S01]  /*3d00*/  @!P1 IMAD.MOV R20, RZ, RZ, -R20 ;  /* 0x000000ffff149224 */ /* 0x000fe200078e0a14 */
[C---:B------:R-:W-:Y:S01]  /*3d10*/  ISETP.GT.U32.AND P1, PT, R11.reuse, R8, PT ;  /* 0x000000080b00720c */ /* 0x040fe20003f24070 */
[----:B------:R-:W-:Y:S01]  /*3d20*/  IMAD R0, R11, R12, R9 ;  /* 0x0000000c0b007224 */ /* 0x000fe200078e0209 */
[----:B------:R-:W-:Y:S01]  /*3d30*/  IABS R19, R6 ;  /* 0x0000000600137213 */ /* 0x000fe20000000000 */
[----:B------:R-:W-:Y:S01]  /*3d40*/  @!P6 IMAD.IADD R7, R7, 0x1, -R11 ;  /* 0x000000010707e824 */ /* 0x000fe200078e0a0b */
[----:B------:R-:W-:Y:S01]  /*3d50*/  STL [R1+0x380], R20 ;  /* 0x0003801401007387 */ /* 0x000fe20000100800 */
[----:B------:R-:W-:Y:S01]  /*3d60*/  IMAD.MOV.U32 R14, RZ, RZ, R13 ;  /* 0x000000ffff0e7224 */ /* 0x000fe200078e000d */
[----:B------:R-:W-:Y:S01]  /*3d70*/  ISETP.GT.U32.AND P6, PT, R11, R0, PT ;  /* 0x000000000b00720c */ /* 0x000fe20003fc4070 */
[----:B------:R-:W-:Y:S01]  /*3d80*/  IMAD.HI.U32 R13, R4, R19, RZ ;  /* 0x00000013040d7227 */ /* 0x000fe200078e00ff */
[----:B------:R-:W-:Y:S03]  /*3d90*/  STL [R1+0x37c], R15 ;  /* 0x00037c0f01007387 */ /* 0x000fe60000100800 */
[----:B------:R-:W-:Y:S01]  /*3da0*/  @!P4 IMAD.MOV R14, RZ, RZ, -R14 ;  /* 0x000000ffff0ec224 */ /* 0x000fe200078e0a0e */
[----:B------:R-:W-:Y:S01]  /*3db0*/  ISETP.GE.AND P4, PT, R5, RZ, PT ;  /* 0x000000ff0500720c */ /* 0x000fe20003f86270 */
[----:B------:R-:W-:-:S02]  /*3dc0*/  IMAD.MOV R13, RZ, RZ, -R13 ;  /* 0x000000ffff0d7224 */ /* 0x000fc400078e0a0d */
[--C-:B------:R-:W-:Y:S01]  /*3dd0*/  @!P1 IMAD.IADD R8, R8, 0x1, -R11.reuse ;  /* 0x0000000108089824 */ /* 0x100fe200078e0a0b */
[----:B------:R0:W-:Y:S01]  /*3de0*/  STL [R1+0x378], R14 ;  /* 0x0003780e01007387 */ /* 0x0001e20000100800 */
[----:B------:R-:W-:Y:S02]  /*3df0*/  VIADD R5, R29, 0xb9 ;  /* 0x000000b91d057836 */ /* 0x000fe40000000000 */
[----:B------:R-:W-:Y:S01]  /*3e00*/  @!P2 IMAD.IADD R10, R10, 0x1, -R11 ;  /* 0x000000010a0aa824 */ /* 0x000fe200078e0a0b */
[----:B------:R-:W-:Y:S01]  /*3e10*/  ISETP.GE.AND P2, PT, R6, RZ, PT ;  /* 0x000000ff0600720c */ /* 0x000fe20003f46270 */
[C---:B------:R-:W-:Y:S01]  /*3e20*/  IMAD R19, R11.reuse, R13, R19 ;  /* 0x0000000d0b137224 */ /* 0x040fe200078e0213 */
[----:B------:R-:W-:Y:S01]  /*3e30*/  IABS R18, R5 ;  /* 0x0000000500127213 */ /* 0x000fe20000000000 */
[----:B------:R-:W-:Y:S01]  /*3e40*/  @!P6 IMAD.IADD R0, R0, 0x1, -R11 ;  /* 0x000000010000e824 */ /* 0x000fe200078e0a0b */
[C---:B------:R-:W-:Y:S01]  /*3e50*/  ISETP.GT.U32.AND P6, PT, R11.reuse, R8, PT ;  /* 0x000000080b00720c */ /* 0x040fe20003fc4070 */
[----:B------:R-:W-:Y:S01]  /*3e60*/  @!P3 IMAD.MOV R10, RZ, RZ, -R10 ;  /* 0x000000ffff0ab224 */ /* 0x000fe200078e0a0a */
[----:B------:R-:W-:Y:S01]  /*3e70*/  ISETP.GT.U32.AND P3, PT, R11, R19, PT ;  /* 0x000000130b00720c */ /* 0x000fe20003f64070 */
[----:B------:R-:W-:Y:S01]  /*3e80*/  IMAD.MOV.U32 R12, RZ, RZ, R7 ;  /* 0x000000ffff0c7224 */ /* 0x000fe200078e0007 */
[----:B------:R-:W-:Y:S01]  /*3e90*/  ISETP.GE.AND P1, PT, R5, RZ, PT ;  /* 0x000000ff0500720c */ /* 0x000fe20003f26270 */
[----:B------:R-:W-:-:S04]  /*3ea0*/  IMAD.HI.U32 R7, R4, R18, RZ ;  /* 0x0000001204077227 */ /* 0x000fc800078e00ff */
[C---:B------:R-:W-:Y:S02]  /*3eb0*/  VIADD R9, R29.reuse, 0xb7 ;  /* 0x000000b71d097836 */ /* 0x040fe40000000000 */
[----:B------:R-:W-:Y:S02]  /*3ec0*/  VIADD R6, R29, 0xb8 ;  /* 0x000000b81d067836 */ /* 0x000fe40000000000 */
[----:B------:R-:W-:Y:S01]  /*3ed0*/  @!P0 IMAD.MOV R12, RZ, RZ, -R12 ;  /* 0x000000ffff0c8224 */ /* 0x000fe200078e0a0c */
[C---:B------:R-:W-:Y:S01]  /*3ee0*/  ISETP.GT.U32.AND P0, PT, R11.reuse, R0, PT ;  /* 0x000000000b00720c */ /* 0x040fe20003f04070 */
[----:B------:R-:W-:Y:S01]  /*3ef0*/  IMAD.MOV R7, RZ, RZ, -R7 ;  /* 0x000000ffff077224 */ /* 0x000fe200078e0a07 */
[----:B------:R-:W-:Y:S01]  /*3f00*/  IABS R17, R9 ;  /* 0x0000000900117213 */ /* 0x000fe20000000000 */
[--C-:B------:R-:W-:Y:S01]  /*3f10*/  @!P6 IMAD.IADD R8, R8, 0x1, -R11.reuse ;  /* 0x000000010808e824 */ /* 0x100fe200078e0a0b */
[----:B0-----:R-:W-:Y:S01]  /*3f20*/  IABS R14, R6 ;  /* 0x00000006000e7213 */ /* 0x001fe20000000000 */
[----:B------:R-:W-:Y:S01]  /*3f30*/  IMAD R18, R11, R7, R18 ;  /* 0x000000070b127224 */ /* 0x000fe200078e0212 */
[----:B------:R0:W-:Y:S01]  /*3f40*/  STL [R1+0x374], R12 ;  /* 0x0003740c01007387 */ /* 0x0001e20000100800 */
[----:B------:R-:W-:Y:S01]  /*3f50*/  @!P3 IMAD.IADD R19, R19, 0x1, -R11 ;  /* 0x000000011313b824 */ /* 0x000fe200078e0a0b */
[----:B------:R-:W-:Y:S01]  /*3f60*/  ISETP.GE.AND P3, PT, R9, RZ, PT ;  /* 0x000000ff0900720c */ /* 0x000fe20003f66270 */
[----:B------:R-:W-:Y:S01]  /*3f70*/  IMAD.HI.U32 R7, R4, R17, RZ ;  /* 0x0000001104077227 */ /* 0x000fe200078e00ff */
[----:B------:R1:W-:Y:S01]  /*3f80*/  STL [R1+0x370], R10 ;  /* 0x0003700a01007387 */ /* 0x0003e20000100800 */
[----:B------:R-:W-:-:S02]  /*3f90*/  ISETP.GT.U32.AND P6, PT, R11, R18, PT ;  /* 0x000000120b00720c */ /* 0x000fc40003fc4070 */
[----:B------:R-:W-:Y:S02]  /*3fa0*/  IMAD.MOV R7, RZ, RZ, -R7 ;  /* 0x000000ffff077224 */ /* 0x000fe400078e0a07 */
[----:B------:R-:W-:Y:S01]  /*3fb0*/  @!P0 IMAD.IADD R0, R0, 0x1, -R11 ;  /* 0x0000000100008824 */ /* 0x000fe200078e0a0b */
[----:B------:R-:W-:Y:S01]  /*3fc0*/  ISETP.GE.AND P0, PT, R6, RZ, PT ;  /* 0x000000ff0600720c */ /* 0x000fe20003f06270 */
[----:B0-----:R-:W-:Y:S02]  /*3fd0*/  IMAD.MOV.U32 R12, RZ, RZ, R8 ;  /* 0x000000ffff0c7224 */ /* 0x001fe400078e0008 */
[----:B------:R-:W-:Y:S02]  /*3fe0*/  IMAD R17, R11, R7, R17 ;  /* 0x000000070b117224 */ /* 0x000fe400078e0211 */
[----:B-1----:R-:W-:-:S04]  /*3ff0*/  IMAD.HI.U32 R10, R4, R14, RZ ;  /* 0x0000000e040a7227 */ /* 0x002fc800078e00ff */
[----:B------:R-:W-:Y:S01]  /*4000*/  @!P5 IMAD.MOV R12, RZ, RZ, -R12 ;  /* 0x000000ffff0cd224 */ /* 0x000fe200078e0a0c */
[C---:B------:R-:W-:Y:S01]  /*4010*/  ISETP.GT.U32.AND P5, PT, R11.reuse, R19, PT ;  /* 0x000000130b00720c */ /* 0x040fe20003fa4070 */
[----:B------:R-:W-:Y:S02]  /*4020*/  IMAD.MOV R10, RZ, RZ, -R10 ;  /* 0x000000ffff0a7224 */ /* 0x000fe400078e0a0a */
[----:B------:R-:W-:Y:S01]  /*4030*/  IMAD.MOV.U32 R7, RZ, RZ, R0 ;  /* 0x000000ffff077224 */ /* 0x000fe200078e0000 */
[----:B------:R0:W-:Y:S01]  /*4040*/  STL [R1+0x368], R12 ;  /* 0x0003680c01007387 */ /* 0x0001e20000100800 */
[----:B------:R-:W-:Y:S02]  /*4050*/  IMAD R14, R11, R10, R14 ;  /* 0x0000000a0b0e7224 */ /* 0x000fe400078e020e */
[----:B------:R-:W-:Y:S02]  /*4060*/  VIADD R5, R29, 0xb6 ;  /* 0x000000b61d057836 */ /* 0x000fe40000000000 */
[----:B------:R-:W-:Y:S01]  /*4070*/  @!P4 IMAD.MOV R7, RZ, RZ, -R7 ;  /* 0x000000ffff07c224 */ /* 0x000fe200078e0a07 */
[----:B------:R-:W-:Y:S01]  /*4080*/  ISETP.GT.U32.AND P4, PT, R11, R14, PT ;  /* 0x0000000e0b00720c */ /* 0x000fe20003f84070 */
[--C-:B------:R-:W-:Y:S01]  /*4090*/  @!P6 IMAD.IADD R18, R18, 0x1, -R11.reuse ;  /* 0x000000011212e824 */ /* 0x100fe200078e0a0b */
[----:B------:R-:W-:Y:S01]  /*40a0*/  IABS R16, R5 ;  /* 0x0000000500107213 */ /* 0x000fe20000000000 */
[----:B------:R-:W-:Y:S01]  /*40b0*/  @!P5 IMAD.IADD R19, R19, 0x1, -R11 ;  /* 0x000000011313d824 */ /* 0x000fe200078e0a0b */
[----:B------:R-:W-:Y:S01]  /*40c0*/  ISETP.GT.U32.AND P5, PT, R11, R17, PT ;  /* 0x000000110b00720c */ /* 0x000fe20003fa4070 */
[----:B------:R-:W-:Y:S01]  /*40d0*/  VIADD R9, R29, 0xb5 ;  /* 0x000000b51d097836 */ /* 0x000fe20000000000 */
[----:B------:R-:W-:Y:S01]  /*40e0*/  ISETP.GT.U32.AND P6, PT, R11, R18, PT ;  /* 0x000000120b00720c */ /* 0x000fe20003fc4070 */
[----:B------:R-:W-:Y:S01]  /*40f0*/  IMAD.HI.U32 R6, R4, R16, RZ ;  /* 0x0000001004067227 */ /* 0x000fe200078e00ff */
[----:B------:R1:W-:Y:S02]  /*4100*/  STL [R1+0x360], R7 ;  /* 0x0003600701007387 */ /* 0x0003e40000100800 */
[----:B0-----:R-:W-:Y:S01]  /*4110*/  IABS R12, R9 ;  /* 0x00000009000c7213 */ /* 0x001fe20000000000 */
[----:B------:R-:W-:-:S02]  /*4120*/  IMAD.MOV R6, RZ, RZ, -R6 ;  /* 0x000000ffff067224 */ /* 0x000fc400078e0a06 */
[--C-:B------:R-:W-:Y:S01]  /*4130*/  @!P4 IMAD.IADD R14, R14, 0x1, -R11.reuse ;  /* 0x000000010e0ec824 */ /* 0x100fe200078e0a0b */
[----:B------:R-:W-:Y:S01]  /*4140*/  ISETP.GE.AND P4, PT, R5, RZ, PT ;  /* 0x000000ff0500720c */ /* 0x000fe20003f86270 */
[----:B------:R-:W-:Y:S02]  /*4150*/  IMAD R16, R11, R6, R16 ;  /* 0x000000060b107224 */ /* 0x000fe400078e0210 */
[--C-:B------:R-:W-:Y:S01]  /*4160*/  @!P5 IMAD.IADD R17, R17, 0x1, -R11.reuse ;  /* 0x000000011111d824 */ /* 0x100fe200078e0a0b */
[C---:B------:R-:W-:Y:S01]  /*4170*/  ISETP.GT.U32.AND P5, PT, R11.reuse, R14, PT ;  /* 0x0000000e0b00720c */ /* 0x040fe20003fa4070 */
[----:B------:R-:W-:Y:S01]  /*4180*/  @!P6 IMAD.IADD R18, R18, 0x1, -R11 ;  /* 0x000000011212e824 */ /* 0x000fe200078e0a0b */
[----:B------:R-:W-:Y:S01]  /*4190*/  ISETP.GT.U32.AND P6, PT, R11, R16, PT ;  /* 0x000000100b00720c */ /* 0x000fe20003fc4070 */
[----:B------:R-:W-:-:S04]  /*41a0*/  IMAD.HI.U32 R15, R4, R12, RZ ;  /* 0x0000000c040f7227 */ /* 0x000fc800078e00ff */
[----:B------:R-:W-:Y:S02]  /*41b0*/  IMAD.MOV R15, RZ, RZ, -R15 ;  /* 0x000000ffff0f7224 */ /* 0x000fe400078e0a0f */
[----:B------:R-:W-:Y:S02]  /*41c0*/  VIADD R0, R29, 0xb4 ;  /* 0x000000b41d007836 */ /* 0x000fe40000000000 */
[----:B------:R-:W-:Y:S02]  /*41d0*/  IMAD R12, R11, R15, R12 ;  /* 0x0000000f0b0c7224 */ /* 0x000fe400078e020c */
[----:B------:R-:W-:Y:S01]  /*41e0*/  VIADD R13, R29, 0xb2 ;  /* 0x000000b21d0d7836 */ /* 0x000fe20000000000 */
[----:B------:R-:W-:Y:S01]  /*41f0*/  IABS R8, R0 ;  /* 0x0000000000087213 */ /* 0x000fe20000000000 */
[--C-:B------:R-:W-:Y:S01]  /*4200*/  @!P5 IMAD.IADD R14, R14, 0x1, -R11.reuse ;  /* 0x000000010e0ed824 */ /* 0x100fe200078e0a0b */
[C---:B------:R-:W-:Y:S01]  /*4210*/  ISETP.GT.U32.AND P5, PT, R11.reuse, R12, PT ;  /* 0x0000000c0b00720c */ /* 0x040fe20003fa4070 */
[----:B------:R-:W-:Y:S01]  /*4220*/  @!P6 IMAD.IADD R16, R16, 0x1, -R11 ;  /* 0x000000011010e824 */ /* 0x000fe200078e0a0b */
[----:B------:R-:W-:Y:S01]  /*4230*/  ISETP.GT.U32.AND P6, PT, R11, R17, PT ;  /* 0x000000110b00720c */ /* 0x000fe20003fc4070 */
[----:B------:R-:W-:Y:S01]  /*4240*/  IMAD.HI.U32 R5, R4, R8, RZ ;  /* 0x0000000804057227 */ /* 0x000fe200078e00ff */
[----:B------:R-:W-:-:S03]  /*4250*/  IABS R6, R13 ;  /* 0x0000000d00067213 */ /* 0x000fc60000000000 */
[----:B------:R-:W-:Y:S02]  /*4260*/  IMAD.MOV.U32 R20, RZ, RZ, R18 ;  /* 0x000000ffff147224 */ /* 0x000fe400078e0012 */
[----:B------:R-:W-:Y:S02]  /*4270*/  IMAD.MOV.U32 R21, RZ, RZ, R19 ;  /* 0x000000ffff157224 */ /* 0x000fe400078e0013 */
[----:B------:R-:W-:Y:S02]  /*4280*/  IMAD.MOV R5, RZ, RZ, -R5 ;  /* 0x000000ffff057224 */ /* 0x000fe400078e0a05 */
[----:B------:R-:W-:Y:S01]  /*4290*/  @!P1 IMAD.MOV R20, RZ, RZ, -R20 ;  /* 0x000000ffff149224 */ /* 0x000fe200078e0a14 */
[----:B------:R-:W-:Y:S01]  /*42a0*/  ISETP.GE.AND P1, PT, R9, RZ, PT ;  /* 0x000000ff0900720c */ /* 0x000fe20003f26270 */
[----:B------:R-:W-:-:S04]  /*42b0*/  IMAD.HI.U32 R9, R4, R6, RZ ;  /* 0x0000000604097227 */ /* 0x000fc800078e00ff */
[----:B------:R-:W-:Y:S02]  /*42c0*/  VIADD R10, R29, 0xb3 ;  /* 0x000000b31d0a7836 */ /* 0x000fe40000000000 */
[----:B------:R-:W-:Y:S01]  /*42d0*/  @!P2 IMAD.MOV R21, RZ, RZ, -R21 ;  /* 0x000000ffff15a224 */ /* 0x000fe200078e0a15 */
[C---:B------:R-:W-:Y:S01]  /*42e0*/  ISETP.GT.U32.AND P2, PT, R11.reuse, R16, PT ;  /* 0x000000100b00720c */ /* 0x040fe20003f44070 */
[----:B------:R-:W-:Y:S01]  /*42f0*/  IMAD R8, R11, R5, R8 ;  /* 0x000000050b087224 */ /* 0x000fe200078e0208 */
[----:B-1----:R-:W-:Y:S01]  /*4300*/  IABS R7, R10 ;  /* 0x0000000a00077213 */ /* 0x002fe20000000000 */
[----:B------:R-:W-:Y:S01]  /*4310*/  IMAD.MOV R9, RZ, RZ, -R9 ;  /* 0x000000ffff097224 */ /* 0x000fe200078e0a09 */
[----:B------:R-:W-:Y:S01]  /*4320*/  STL [R1+0x35c], R21 ;  /* 0x00035c1501007387 */ /* 0x000fe20000100800 */
[--C-:B------:R-:W-:Y:S02]  /*4330*/  @!P5 IMAD.IADD R12, R12, 0x1, -R11.reuse ;  /* 0x000000010c0cd824 */ /* 0x100fe400078e0a0b */
[----:B------:R-:W-:Y:S01]  /*4340*/  IMAD.MOV.U32 R18, RZ, RZ, R14 ;  /* 0x000000ffff127224 */ /* 0x000fe200078e000e */
[----:B------:R-:W-:Y:S01]  /*4350*/  STL [R1+0x354], R20 ;  /* 0x0003541401007387 */ /* 0x000fe20000100800 */
[----:B------:R-:W-:Y:S01]  /*4360*/  @!P6 IMAD.IADD R17, R17, 0x1, -R11 ;  /* 0x000000011111e824 */ /* 0x000fe200078e0a0b */
[C---:B------:R-:W-:Y:S01]  /*4370*/  ISETP.GT.U32.AND P6, PT, R11.reuse, R8, PT ;  /* 0x000000080b00720c */ /* 0x040fe20003fc4070 */
[----:B------:R-:W-:-:S02]  /*4380*/  IMAD R6, R11, R9, R6 ;  /* 0x000000090b067224 */ /* 0x000fc400078e0206 */
[----:B------:R-:W-:Y:S01]  /*4390*/  @!P0 IMAD.MOV R18, RZ, RZ, -R18 ;  /* 0x000000ffff128224 */ /* 0x000fe200078e0a12 */
[----:B------:R-:W-:Y:S01]  /*43a0*/  ISETP.GT.U32.AND P0, PT, R11, R12, PT ;  /* 0x0000000c0b00720c */ /* 0x000fe20003f04070 */
[----:B------:R-:W-:-:S03]  /*43b0*/  IMAD.HI.U32 R15, R4, R7, RZ ;  /* 0x00000007040f7227 */ /* 0x000fc600078e00ff */
[----:B------:R-:W-:Y:S01]  /*43c0*/  STL [R1+0x350], R18 ;  /* 0x0003501201007387 */ /* 0x000fe20000100800 */
[----:B------:R-:W-:Y:S01]  /*43d0*/  @!P3 IMAD.MOV R17, RZ, RZ, -R17 ;  /* 0x000000ffff11b224 */ /* 0x000fe200078e0a11 */
[----:B------:R-:W-:Y:S01]  /*43e0*/  ISETP.GT.U32.AND P3, PT, R11, R6, PT ;  /* 0x000000060b00720c */ /* 0x000fe20003f64070 */
[----:B------:R-:W-:Y:S02]  /*43f0*/  IMAD.MOV R15, RZ, RZ, -R15 ;  /* 0x000000ffff0f7224 */ /* 0x000fe400078e0a0f */
[C---:B------:R-:W-:Y:S01]  /*4400*/  VIADD R5, R29.reuse, 0xb1 ;  /* 0x000000b11d057836 */ /* 0x040fe20000000000 */
[----:B------:R-:W-:Y:S01]  /*4410*/  STL [R1+0x34c], R17 ;  /* 0x00034c1101007387 */ /* 0x000fe20000100800 */
[----:B------:R-:W-:Y:S01]  /*4420*/  @!P2 IMAD.IADD R16, R16, 0x1, -R11 ;  /* 0x000000011010a824 */ /* 0x000fe200078e0a0b */
[----:B------:R-:W-:Y:S01]  /*4430*/  ISETP.GE.AND P2, PT, R0, RZ, PT ;  /* 0x000000ff0000720c */ /* 0x000fe20003f46270 */
[----:B------:R-:W-:Y:S01]  /*4440*/  VIADD R9, R29, 0xb0 ;  /* 0x000000b01d097836 */ /* 0x000fe20000000000 */
[----:B------:R-:W-:Y:S01]  /*4450*/  IABS R0, R5 ;  /* 0x0000000500007213 */ /* 0x000fe20000000000 */
[----:B------:R-:W-:-:S02]  /*4460*/  IMAD R7, R11, R15, R7 ;  /* 0x0000000f0b077224 */ /* 0x000fc400078e0207 */
[--C-:B------:R-:W-:Y:S01]  /*4470*/  @!P6 IMAD.IADD R8, R8, 0x1, -R11.reuse ;  /* 0x000000010808e824 */ /* 0x100fe200078e0a0b */
[----:B------:R-:W-:Y:S01]  /*4480*/  IABS R15, R9 ;  /* 0x00000009000f7213 */ /* 0x000fe20000000000 */
[----:B------:R-:W-:Y:S01]  /*4490*/  @!P4 IMAD.MOV R16, RZ, RZ, -R16 ;  /* 0x000000ffff10c224 */ /* 0x000fe200078e0a10 */
[C---:B------:R-:W-:Y:S01]  /*44a0*/  ISETP.GT.U32.AND P5, PT, R11.reuse, R7, PT ;  /* 0x000000070b00720c */ /* 0x040fe20003fa4070 */
[--C-:B------:R-:W-:Y:S01]  /*44b0*/  @!P0 IMAD.IADD R12, R12, 0x1, -R11.reuse ;  /* 0x000000010c0c8824 */ /* 0x100fe200078e0a0b */
[----:B------:R-:W-:Y:S01]  /*44c0*/  ISETP.GT.U32.AND P6, PT, R11, R8, PT ;  /* 0x000000080b00720c */ /* 0x000fe20003fc4070 */
[----:B------:R-:W-:Y:S01]  /*44d0*/  IMAD.HI.U32 R14, R4, R0, RZ ;  /* 0x00000000040e7227 */ /* 0x000fe200078e00ff */
[----:B------:R0:W-:Y:S01]  /*44e0*/  STL [R1+0x348], R16 ;  /* 0x0003481001007387 */ /* 0x0001e20000100800 */
[----:B------:R-:W-:Y:S02]  /*44f0*/  ISETP.GE.AND P4, PT, R10, RZ, PT ;  /* 0x000000ff0a00720c */ /* 0x000fe40003f86270 */
[----:B------:R-:W-:Y:S01]  /*4500*/  @!P3 IMAD.IADD R6, R6, 0x1, -R11 ;  /* 0x000000010606b824 */ /* 0x000fe200078e0a0b */
[----:B------:R-:W-:Y:S01]  /*4510*/  ISETP.GE.AND P0, PT, R13, RZ, PT ;  /* 0x000000ff0d00720c */ /* 0x000fe20003f06270 */
[----:B------:R-:W-:Y:S01]  /*4520*/  IMAD.MOV.U32 R10, RZ, RZ, R15 ;  /* 0x000000ffff0a7224 */ /* 0x000fe200078e000f */
[----:B------:R-:W-:Y:S01]  /*4530*/  ISETP.GE.AND P3, PT, R5, RZ, PT ;  /* 0x000000ff0500720c */ /* 0x000fe20003f66270 */
[----:B------:R-:W-:-:S02]  /*4540*/  IMAD.MOV R14, RZ, RZ, -R14 ;  /* 0x000000ffff0e7224 */ /* 0x000fc400078e0a0e */
[----:B------:R-:W-:-:S04]  /*4550*/  IMAD.HI.U32 R13, R4, R10, RZ ;  /* 0x0000000a040d7227 */ /* 0x000fc800078e00ff */
[----:B0-----:R-:W-:Y:S02]  /*4560*/  IMAD.MOV.U32 R16, RZ, RZ, R12 ;  /* 0x000000ffff107224 */ /* 0x001fe400078e000c */
[C---:B------:R-:W-:Y:S02]  /*4570*/  IMAD R0, R11.reuse, R14, R0 ;  /* 0x0000000e0b007224 */ /* 0x040fe400078e0200 */
[----:B------:R-:W-:Y:S01]  /*4580*/  @!P1 IMAD.MOV R16, RZ, RZ, -R16 ;  /* 0x000000ffff109224 */ /* 0x000fe200078e0a10 */
[----:B------:R-:W-:Y:S01]  /*4590*/  ISETP.GT.U32.AND P1, PT, R11, R6, PT ;  /* 0x000000060b00720c */ /* 0x000fe20003f24070 */
[----:B------:R-:W-:Y:S02]  /*45a0*/  IMAD.MOV R13, RZ, RZ, -R13 ;  /* 0x000000ffff0d7224 */ /* 0x000fe400078e0a0d */
[--C-:B------:R-:W-:Y:S01]  /*45b0*/  @!P5 IMAD.IADD R7, R7, 0x1, -R11.reuse ;  /* 0x000000010707d824 */ /* 0x100fe200078e0a0b */
[----:B------:R-:W-:Y:S01]  /*45c0*/  STL [R1+0x344], R16 ;  /* 0x0003441001007387 */ /* 0x000fe20000100800 */
[----:B------:R-:W-:Y:S01]  /*45d0*/  @!P6 IMAD.IADD R8, R8, 0x1, -R11 ;  /* 0x000000010808e824 */ /* 0x000fe200078e0a0b */
[C---:B------:R-:W-:Y:S01]  /*45e0*/  ISETP.GT.U32.AND P6, PT, R11.reuse, R0, PT ;  /* 0x000000000b00720c */ /* 0x040fe20003fc4070 */
[C---:B------:R-:W-:Y:S01]  /*45f0*/  IMAD R5, R11.reuse, R13, R10 ;  /* 0x0000000d0b057224 */ /* 0x040fe200078e020a */
[----:B------:R-:W-:Y:S01]  /*4600*/  ISETP.GT.U32.AND P5, PT, R11, R7, PT ;  /* 0x000000070b00720c */ /* 0x000fe20003fa4070 */
[----:B------:R-:W-:-:S02]  /*4610*/  IMAD.MOV.U32 R14, RZ, RZ, R8 ;  /* 0x000000ffff0e7224 */ /* 0x000fc400078e0008 */
[----:B------:R-:W-:Y:S02]  /*4620*/  VIADD R19, R29, 0xaf ;  /* 0x000000af1d137836 */ /* 0x000fe40000000000 */
[--C-:B------:R-:W-:Y:S01]  /*4630*/  @!P1 IMAD.IADD R6, R6, 0x1, -R11.reuse ;  /* 0x0000000106069824 */ /* 0x100fe200078e0a0b */
[----:B------:R-:W-:Y:S01]  /*4640*/  ISETP.GT.U32.AND P1, PT, R11, R5, PT ;  /* 0x000000050b00720c */ /* 0x000fe20003f24070 */
[----:B------:R-:W-:Y:S01]  /*4650*/  @!P2 IMAD.MOV R14, RZ, RZ, -R14 ;  /* 0x000000ffff0ea224 */ /* 0x000fe200078e0a0e */
[----:B------:R-:W-:Y:S01]  /*4660*/  ISETP.GE.AND P2, PT, R19, RZ, PT ;  /* 0x000000ff1300720c */ /* 0x000fe20003f46270 */
[----:B------:R-:W-:Y:S01]  /*4670*/  IMAD.MOV.U32 R10, RZ, RZ, R6 ;  /* 0x000000ffff0a7224 */ /* 0x000fe200078e0006 */
[----:B------:R-:W-:Y:S01]  /*4680*/  IABS R19, R19 ;  /* 0x0000001300137213 */ /* 0x000fe20000000000 */
[--C-:B------:R-:W-:Y:S01]  /*4690*/  @!P6 IMAD.IADD R0, R0, 0x1, -R11.reuse ;  /* 0x000000010000e824 */ /* 0x100fe200078e0a0b */
[----:B------:R-:W-:Y:S01]  /*46a0*/  STL [R1+0x340], R14 ;  /* 0x0003400e01007387 */ /* 0x000fe20000100800 */
[----:B------:R-:W-:Y:S01]  /*46b0*/  @!P5 IMAD.IADD R7, R7, 0x1, -R11 ;  /* 0x000000010707d824 */ /* 0x000fe200078e0a0b */
[----:B------:R-:W-:Y:S01]  /*46c0*/  ISETP.GE.AND P5, PT, R9, RZ, PT ;  /* 0x000000ff0900720c */ /* 0x000fe20003fa6270 */
[----:B------:R-:W-:Y:S01]  /*46d0*/  @!P0 IMAD.MOV R10, RZ, RZ, -R10 ;  /* 0x000000ffff0a8224 */ /* 0x000fe200078e0a0a */
[----:B------:R-:W-:Y:S01]  /*46e0*/  ISETP.GT.U32.AND P6, PT, R11, R0, PT ;  /* 0x000000000b00720c */ /* 0x000fe20003fc4070 */
[----:B------:R-:W-:-:S02]  /*46f0*/  @!P4 IMAD.MOV R7, RZ, RZ, -R7 ;  /* 0x000000ffff07c224 */ /* 0x000fc400078e0a07 */
[--C-:B------:R-:W-:Y:S02]  /*4700*/  @!P1 IMAD.IADD R5, R5, 0x1, -R11.reuse ;  /* 0x0000000105059824 */ /* 0x100fe400078e0a0b */
[C---:B------:R-:W-:Y:S01]  /*4710*/  VIADD R12, R29.reuse, 0xae ;  /* 0x000000ae1d0c7836 */ /* 0x040fe20000000000 */
[----:B------:R-:W-:Y:S01]  /*4720*/  STL [R1+0x33c], R7 ;  /* 0x00033c0701007387 */ /* 0x000fe20000100800 */
[----:B------:R-:W-:Y:S01]  /*4730*/  VIADD R9, R29, 0xad ;  /* 0x000000ad1d097836 */ /* 0x000fe20000000000 */
[----:B------:R-:W-:Y:S01]  /*4740*/  ISETP.GT.U32.AND P1, PT, R11, R5, PT ;  /* 0x000000050b00720c */ /* 0x000fe20003f24070 */
[C---:B------:R-:W-:Y:S01]  /*4750*/  VIADD R8, R29.reuse, 0xac ;  /* 0x000000ac1d087836 */ /* 0x040fe20000000000 */
[----:B------:R0:W-:Y:S01]  /*4760*/  STL [R1+0x334], R10 ;  /* 0x0003340a01007387 */ /* 0x0001e20000100800 */
[----:B------:R-:W-:Y:S01]  /*4770*/  ISETP.GE.AND P4, PT, R12, RZ, PT ;  /* 0x000000ff0c00720c */ /* 0x000fe20003f86270 */
[----:B------:R-:W-:Y:S01]  /*4780*/  VIADD R18, R29, 0xab ;  /* 0x000000ab1d127836 */ /* 0x000fe20000000000 */
[----:B------:R-:W-:Y:S01]  /*4790*/  ISETP.GE.AND P0, PT, R9, RZ, PT ;  /* 0x000000ff0900720c */ /* 0x000fe20003f06270 */
[----:B------:R-:W-:Y:S01]  /*47a0*/  @!P6 IMAD.IADD R0, R0, 0x1, -R11 ;  /* 0x000000010000e824 */ /* 0x000fe200078e0a0b */
[----:B------:R-:W-:Y:S01]  /*47b0*/  IABS R12, R12 ;  /* 0x0000000c000c7213 */ /* 0x000fe20000000000 */
[----:B------:R-:W-:Y:S01]  /*47c0*/  VIADD R15, R29, 0xaa ;  /* 0x000000aa1d0f7836 */ /* 0x000fe20000000000 */
[----:B------:R-:W-:Y:S01]  /*47d0*/  IABS R9, R9 ;  /* 0x0000000900097213 */ /* 0x000fe20000000000 */
[----:B------:R-:W-:Y:S01]  /*47e0*/  IMAD.MOV.U32 R13, RZ, RZ, R0 ;  /* 0x000000ffff0d7224 */ /* 0x000fe200078e0000 */
[----:B------:R-:W-:Y:S01]  /*47f0*/  ISETP.GE.AND P6, PT, R8, RZ, PT ;  /* 0x000000ff0800720c */ /* 0x000fe20003fc6270 */
[----:B0-----:R-:W-:Y:S01]  /*4800*/  IMAD.HI.U32 R10, R4, R19, RZ ;  /* 0x00000013040a7227 */ /* 0x001fe200078e00ff */
[----:B------:R-:W-:-:S02]  /*4810*/  IABS R8, R8 ;  /* 0x0000000800087213 */ /* 0x000fc40000000000 */
[----:B------:R-:W-:Y:S01]  /*4820*/  IABS R17, R15 ;  /* 0x0000000f00117213 */ /* 0x000fe20000000000 */
[----:B------:R-:W-:Y:S02]  /*4830*/  IMAD.MOV R10, RZ, RZ, -R10 ;  /* 0x000000ffff0a7224 */ /* 0x000fe400078e0a0a */
[----:B------:R-:W-:-:S04]  /*4840*/  IMAD.HI.U32 R7, R4, R12, RZ ;  /* 0x0000000c04077227 */ /* 0x000fc800078e00ff */
[----:B------:R-:W-:-:S04]  /*4850*/  IMAD.HI.U32 R6, R4, R9, RZ ;  /* 0x0000000904067227 */ /* 0x000fc800078e00ff */
[----:B------:R-:W-:Y:S02]  /*4860*/  IMAD R19, R11, R10, R19 ;  /* 0x0000000a0b137224 */ /* 0x000fe400078e0213 */
[----:B------:R-:W-:Y:S02]  /*4870*/  IMAD.MOV R7, RZ, RZ, -R7 ;  /* 0x000000ffff077224 */ /* 0x000fe400078e0a07 */
[----:B------:R-:W-:Y:S02]  /*4880*/  IMAD.MOV R6, RZ, RZ, -R6 ;  /* 0x000000ffff067224 */ /* 0x000fe400078e0a06 */
[----:B------:R-:W-:Y:S02]  /*4890*/  @!P1 IMAD.IADD R5, R5, 0x1, -R11 ;  /* 0x0000000105059824 */ /* 0x000fe400078e0a0b */
[----:B------:R-:W-:Y:S01]  /*48a0*/  @!P3 IMAD.MOV R13, RZ, RZ, -R13 ;  /* 0x000000ffff0db224 */ /* 0x000fe200078e0a0d */
[C---:B------:R-:W-:Y:S01]  /*48b0*/  ISETP.GT.U32.AND P3, PT, R11.reuse, R19, PT ;  /* 0x000000130b00720c */ /* 0x040fe20003f64070 */
[----:B------:R-:W-:-:S02]  /*48c0*/  IMAD R12, R11, R7, R12 ;  /* 0x000000070b0c7224 */ /* 0x000fc400078e020c */
[C---:B------:R-:W-:Y:S01]  /*48d0*/  IMAD R9, R11.reuse, R6, R9 ;  /* 0x000000060b097224 */ /* 0x040fe200078e0209 */
[----:B------:R-:W-:Y:S01]  /*48e0*/  IABS R6, R18 ;  /* 0x0000001200067213 */ /* 0x000fe20000000000 */
[----:B------:R-:W-:Y:S01]  /*48f0*/  IMAD.MOV.U32 R10, RZ, RZ, R5 ;  /* 0x000000ffff0a7224 */ /* 0x000fe200078e0005 */
[C---:B------:R-:W-:Y:S01]  /*4900*/  ISETP.GT.U32.AND P1, PT, R11.reuse, R12, PT ;  /* 0x0000000c0b00720c */ /* 0x040fe20003f24070 */
[----:B------:R-:W-:Y:S01]  /*4910*/  IMAD.HI.U32 R0, R4, R8, RZ ;  /* 0x0000000804007227 */ /* 0x000fe200078e00ff */
[----:B------:R-:W-:Y:S03]  /*4920*/  STL [R1+0x330], R13 ;  /* 0x0003300d01007387 */ /* 0x000fe60000100800 */
[----:B------:R-:W-:Y:S01]  /*4930*/  @!P5 IMAD.MOV R10, RZ, RZ, -R10 ;  /* 0x000000ffff0ad224 */ /* 0x000fe200078e0a0a */
[----:B------:R-:W-:Y:S01]  /*4940*/  ISETP.GT.U32.AND P5, PT, R11, R9, PT ;  /* 0x000000090b00720c */ /* 0x000fe20003fa4070 */
[----:B------:R-:W-:-:S02]  /*4950*/  @!P3 IMAD.IADD R19, R19, 0x1, -R11 ;  /* 0x000000011313b824 */ /* 0x000fc400078e0a0b */
[----:B------:R-:W-:Y:S01]  /*4960*/  IMAD.MOV R0, RZ, RZ, -R0 ;  /* 0x000000ffff007224 */ /* 0x000fe200078e0a00 */
[----:B------:R0:W-:Y:S01]  /*4970*/  STL [R1+0x32c], R10 ;  /* 0x00032c0a01007387 */ /* 0x0001e20000100800 */
[----:B------:R-:W-:Y:S01]  /*4980*/  VIADD R5, R29, 0xa8 ;  /* 0x000000a81d057836 */ /* 0x000fe20000000000 */
[C---:B------:R-:W-:Y:S01]  /*4990*/  ISETP.GT.U32.AND P3, PT, R11.reuse, R19, PT ;  /* 0x000000130b00720c */ /* 0x040fe20003f64070 */
[----:B------:R-:W-:Y:S02]  /*49a0*/  @!P1 IMAD.IADD R12, R12, 0x1, -R11 ;  /* 0x000000010c0c9824 */ /* 0x000fe400078e0a0b */
[C---:B------:R-:W-:Y:S01]  /*49b0*/  IMAD R8, R11.reuse, R0, R8 ;  /* 0x000000000b087224 */ /* 0x040fe200078e0208 */
[----:B------:R-:W-:Y:S01]  /*49c0*/  IABS R16, R5 ;  /* 0x0000000500107213 */ /* 0x000fe20000000000 */
[----:B------:R-:W-:Y:S01]  /*49d0*/  IMAD.HI.U32 R0, R4, R17, RZ ;  /* 0x0000001104007227 */ /* 0x000fe200078e00ff */
[----:B------:R-:W-:-:S03]  /*49e0*/  ISETP.GT.U32.AND P1, PT, R11, R12, PT ;  /* 0x0000000c0b00720c */ /* 0x000fc60003f24070 */
[----:B------:R-:W-:Y:S02]  /*49f0*/  @!P5 IMAD.IADD R9, R9, 0x1, -R11 ;  /* 0x000000010909d824 */ /* 0x000fe400078e0a0b */
[----:B0-----:R-:W-:-:S03]  /*4a00*/  IMAD.HI.U32 R10, R4, R6, RZ ;  /* 0x00000006040a7227 */ /* 0x001fc600078e00ff */
[----:B------:R-:W-:Y:S01]  /*4a10*/  ISETP.GT.U32.AND P5, PT, R11, R9, PT ;  /* 0x000000090b00720c */ /* 0x000fe20003fa4070 */
[----:B------:R-:W-:Y:S02]  /*4a20*/  IMAD.MOV R10, RZ, RZ, -R10 ;  /* 0x000000ffff0a7224 */ /* 0x000fe400078e0a0a */
[----:B------:R-:W-:Y:S02]  /*4a30*/  IMAD.MOV R0, RZ, RZ, -R0 ;  /* 0x000000ffff007224 */ /* 0x000fe400078e0a00 */
[----:B------:R-:W-:Y:S01]  /*4a40*/  @!P3 IMAD.IADD R19, R19, 0x1, -R11 ;  /* 0x000000011313b824 */ /* 0x000fe200078e0a0b */
[C---:B------:R-:W-:Y:S01]  /*4a50*/  ISETP.GT.U32.AND P3, PT, R11.reuse, R8, PT ;  /* 0x000000080b00720c */ /* 0x040fe20003f64070 */
[C---:B------:R-:W-:Y:S02]  /*4a60*/  IMAD R6, R11.reuse, R10, R6 ;  /* 0x0000000a0b067224 */ /* 0x040fe400078e0206 */
[C---:B------:R-:W-:Y:S02]  /*4a70*/  IMAD R17, R11.reuse, R0, R17 ;  /* 0x000000000b117224 */ /* 0x040fe400078e0211 */
[--C-:B------:R-:W-:Y:S01]  /*4a80*/  @!P1 IMAD.IADD R12, R12, 0x1, -R11.reuse ;  /* 0x000000010c0c9824 */ /* 0x100fe200078e0a0b */
[----:B------:R-:W-:Y:S01]  /*4a90*/  ISETP.GT.U32.AND P1, PT, R11, R6, PT ;  /* 0x000000060b00720c */ /* 0x000fe20003f24070 */
[----:B------:R-:W-:Y:S01]  /*4aa0*/  @!P5 IMAD.IADD R9, R9, 0x1, -R11 ;  /* 0x000000010909d824 */ /* 0x000fe200078e0a0b */
[----:B------:R-:W-:Y:S01]  /*4ab0*/  ISETP.GT.U32.AND P5, PT, R11, R17, PT ;  /* 0x000000110b00720c */ /* 0x000fe20003fa4070 */
[----:B------:R-:W-:-:S02]  /*4ac0*/  IMAD.MOV.U32 R20, RZ, RZ, R19 ;  /* 0x000000ffff147224 */ /* 0x000fc400078e0013 */
[C---:B------:R-:W-:Y:S02]  /*4ad0*/  VIADD R0, R29.reuse, 0xa7 ;  /* 0x000000a71d007836 */ /* 0x040fe40000000000 */
[----:B------:R-:W-:Y:S02]  /*4ae0*/  VIADD R7, R29, 0xa9 ;  /* 0x000000a91d077836 */ /* 0x000fe40000000000 */
[--C-:B------:R-:W-:Y:S02]  /*4af0*/  @!P3 IMAD.IADD R8, R8, 0x1, -R11.reuse ;  /* 0x000000010808b824 */ /* 0x100fe400078e0a0b */
[----:B------:R-:W-:Y:S01]  /*4b00*/  @!P2 IMAD.MOV R20, RZ, RZ, -R20 ;  /* 0x000000ffff14a224 */ /* 0x000fe200078e0a14 */
[----:B------:R-:W-:Y:S01]  /*4b10*/  ISETP.GE.AND P2, PT, R18, RZ, PT ;  /* 0x000000ff1200720c */ /* 0x000fe20003f46270 */
[----:B------:R-:W-:Y:S01]  /*4b20*/  IMAD.HI.U32 R10, R4, R16, RZ ;  /* 0x00000010040a7227 */ /* 0x000fe200078e00ff */
[----:B------:R-:W-:Y:S02]  /*4b30*/  IABS R18, R0 ;  /* 0x0000000000127213 */ /* 0x000fe40000000000 */
[----:B------:R-:W-:Y:S01]  /*4b40*/  IABS R14, R7 ;  /* 0x00000007000e7213 */ /* 0x000fe20000000000 */
[--C-:B------:R-:W-:Y:S01]  /*4b50*/  @!P1 IMAD.IADD R6, R6, 0x1, -R11.reuse ;  /* 0x0000000106069824 */ /* 0x100fe200078e0a0b */
[----:B------:R-:W-:Y:S01]  /*4b60*/  ISETP.GT.U32.AND P3, PT, R11, R8, PT ;  /* 0x000000080b00720c */ /* 0x000fe20003f64070 */
[----:B------:R-:W-:Y:S01]  /*4b70*/  @!P5 IMAD.IADD R17, R17, 0x1, -R11 ;  /* 0x000000011111d824 */ /* 0x000fe200078e0a0b */
[----:B------:R-:W-:Y:S01]  /*4b80*/  ISETP.GE.AND P1, PT, R15, RZ, PT ;  /* 0x000000ff0f00720c */ /* 0x000fe20003f26270 */
[----:B------:R-:W-:Y:S01]  /*4b90*/  IMAD.MOV R10, RZ, RZ, -R10 ;  /* 0x000000ffff0a7224 */ /* 0x000fe200078e0a0a */
[----:B------:R-:W-:Y:S01]  /*4ba0*/  ISETP.GT.U32.AND P5, PT, R11, R6, PT ;  /* 0x000000060b00720c */ /* 0x000fe20003fa4070 */
[----:B------:R-:W-:Y:S01]  /*4bb0*/  IMAD.MOV.U32 R15, RZ, RZ, R18 ;  /* 0x000000ffff0f7224 */ /* 0x000fe200078e0012 */
[----:B------:R-:W-:Y:S01]  /*4bc0*/  STL [R1+0x328], R20 ;  /* 0x0003281401007387 */ /* 0x000fe20000100800 */
[----:B------:R-:W-:-:S04]  /*4bd0*/  IMAD.HI.U32 R13, R4, R14, RZ ;  /* 0x0000000e040d7227 */ /* 0x000fc800078e00ff */
[----:B------:R-:W-:Y:S01]  /*4be0*/  @!P4 IMAD.MOV R12, RZ, RZ, -R12 ;  /* 0x000000ffff0cc224 */ /* 0x000fe200078e0a0c */
[C---:B------:R-:W-:Y:S01]  /*4bf0*/  ISETP.GT.U32.AND P4, PT, R11.reuse, R17, PT ;  /* 0x000000110b00720c */ /* 0x040fe20003f84070 */
[----:B------:R-:W-:Y:S02]  /*4c00*/  IMAD R16, R11, R10, R16 ;  /* 0x0000000a0b107224 */ /* 0x000fe400078e0210 */
[----:B------:R-:W-:Y:S01]  /*4c10*/  IMAD.HI.U32 R10, R4, R15, RZ ;  /* 0x0000000f040a7227 */ /* 0x000fe200078e00ff */
[----:B------:R0:W-:Y:S03]  /*4c20*/  STL [R1+0x320], R12 ;  /* 0x0003200c01007387 */ /* 0x0001e60000100800 */
[----:B------:R-:W-:Y:S02]  /*4c30*/  IMAD.MOV R13, RZ, RZ, -R13 ;  /* 0x000000ffff0d7224 */ /* 0x000fe400078e0a0d */
[----:B------:R-:W-:-:S02]  /*4c40*/  IMAD.MOV R10, RZ, RZ, -R10 ;  /* 0x000000ffff0a7224 */ /* 0x000fc400078e0a0a */
[C---:B------:R-:W-:Y:S02]  /*4c50*/  IMAD R14, R11.reuse, R13, R14 ;  /* 0x0000000d0b0e7224 */ /* 0x040fe400078e020e */
[----:B------:R-:W-:Y:S02]  /*4c60*/  @!P3 IMAD.IADD R8, R8, 0x1, -R11 ;  /* 0x000000010808b824 */ /* 0x000fe400078e0a0b */
[C---:B------:R-:W-:Y:S01]  /*4c70*/  IMAD R15, R11.reuse, R10, R15 ;  /* 0x0000000a0b0f7224 */ /* 0x040fe200078e020f */
[----:B------:R-:W-:Y:S01]  /*4c80*/  ISETP.GT.U32.AND P3, PT, R11, R14, PT ;  /* 0x0000000e0b00720c */ /* 0x000fe20003f64070 */
[----:B0-----:R-:W-:Y:S02]  /*4c90*/  IMAD.MOV.U32 R12, RZ, RZ, R8 ;  /* 0x000000ffff0c7224 */ /* 0x001fe400078e0008 */
[----:B------:R-:W-:Y:S01]  /*4ca0*/  @!P4 IMAD.IADD R17, R17, 0x1, -R11 ;  /* 0x000000011111c824 */ /* 0x000fe200078e0a0b */
[C---:B------:R-:W-:Y:S01]  /*4cb0*/  ISETP.GT.U32.AND P4, PT, R11.reuse, R15, PT ;  /* 0x0000000f0b00720c */ /* 0x040fe20003f84070 */
[----:B------:R-:W-:Y:S01]  /*4cc0*/  @!P6 IMAD.MOV R12, RZ, RZ, -R12 ;  /* 0x000000ffff0ce224 */ /* 0x000fe200078e0a0c */
[----:B------:R-:W-:Y:S01]  /*4cd0*/  ISETP.GT.U32.AND P6, PT, R11, R16, PT ;  /* 0x000000100b00720c */ /* 0x000fe20003fc4070 */
[----:B------:R-:W-:Y:S01]  /*4ce0*/  @!P0 IMAD.MOV R9, RZ, RZ, -R9 ;  /* 0x000000ffff098224 */ /* 0x000fe200078e0a09 */
[----:B------:R-:W-:Y:S01]  /*4cf0*/  ISETP.GE.AND P0, PT, R7, RZ, PT ;  /* 0x000000ff0700720c */ /* 0x000fe20003f06270 */
[----:B------:R-:W-:Y:S01]  /*4d00*/  @!P5 IMAD.IADD R6, R6, 0x1, -R11 ;  /* 0x000000010606d824 */ /* 0x000fe200078e0a0b */
[----:B------:R-:W-:Y:S01]  /*4d10*/  ISETP.GE.AND P5, PT, R5, RZ, PT ;  /* 0x000000ff0500720c */ /* 0x000fe20003fa6270 */
[C---:B------:R-:W-:Y:S01]  /*4d20*/  VIADD R10, R29.reuse, 0xa6 ;  /* 0x000000a61d0a7836 */ /* 0x040fe20000000000 */
[----:B------:R0:W-:Y:S01]  /*4d30*/  STL [R1+0x31c], R9 ;  /* 0x00031c0901007387 */ /* 0x0001e20000100800 */
[----:B------:R-:W-:-:S02]  /*4d40*/  VIADD R7, R29, 0xa5 ;  /* 0x000000a51d077836 */ /* 0x000fc40000000000 */
[--C-:B------:R-:W-:Y:S01]  /*4d50*/  @!P3 IMAD.IADD R14, R14, 0x1, -R11.reuse ;  /* 0x000000010e0eb824 */ /* 0x100fe200078e0a0b */
[----:B------:R1:W-:Y:S01]  /*4d60*/  STL [R1+0x318], R12 ;  /* 0x0003180c01007387 */ /* 0x0003e20000100800 */
[----:B------:R-:W-:Y:S01]  /*4d70*/  IABS R8, R10 ;  /* 0x0000000a00087213 */ /* 0x000fe20000000000 */
[--C-:B------:R-:W-:Y:S01]  /*4d80*/  @!P4 IMAD.IADD R15, R15, 0x1, -R11.reuse ;  /* 0x000000010f0fc824 */ /* 0x100fe200078e0a0b */
[----:B------:R-:W-:Y:S01]  /*4d90*/  IABS R5, R7 ;  /* 0x0000000700057213 */ /* 0x000fe20000000000 */
[----:B------:R-:W-:Y:S01]  /*4da0*/  @!P6 IMAD.IADD R16, R16, 0x1, -R11 ;  /* 0x000000011010e824 */ /* 0x000fe200078e0a0b */
[C---:B------:R-:W-:Y:S01]  /*4db0*/  ISETP.GT.U32.AND P6, PT, R11.reuse, R14, PT ;  /* 0x0000000e0b00720c */ /* 0x040fe20003fc4070 */
[----:B0-----:R-:W-:Y:S01]  /*4dc0*/  IMAD.HI.U32 R9, R4, R8, RZ ;  /* 0x0000000804097227 */ /* 0x001fe200078e00ff */
[----:B------:R-:W-:Y:S02]  /*4dd0*/  ISETP.GE.AND P3, PT, R0, RZ, PT ;  /* 0x000000ff0000720c */ /* 0x000fe40003f66270 */
[----:B------:R-:W-:Y:S01]  /*4de0*/  ISETP.GT.U32.AND P4, PT, R11, R16, PT ;  /* 0x000000100b00720c */ /* 0x000fe20003f84070 */
[----:B-1----:R-:W-:-:S02]  /*4df0*/  IMAD.MOV.U32 R12, RZ, RZ, R6 ;  /* 0x000000ffff0c7224 */ /* 0x002fc400078e0006 */
[----:B------:R-:W-:Y:S02]  /*4e00*/  IMAD.MOV R9, RZ, RZ, -R9 ;  /* 0x000000ffff097224 */ /* 0x000fe400078e0a09 */
[----:B------:R-:W-:Y:S01]  /*4e10*/  @!P2 IMAD.MOV R12, RZ, RZ, -R12 ;  /* 0x000000ffff0ca224 */ /* 0x000fe200078e0a0c */
[C---:B------:R-:W-:Y:S01]  /*4e20*/  ISETP.GT.U32.AND P2, PT, R11.reuse, R15, PT ;  /* 0x0000000f0b00720c */ /* 0x040fe20003f44070 */
[----:B------:R-:W-:Y:S02]  /*4e30*/  IMAD R8, R11, R9, R8 ;  /* 0x000000090b087224 */ /* 0x000fe400078e0208 */
[----:B------:R-:W-:Y:S01]  /*4e40*/  @!P6 IMAD.IADD R14, R14, 0x1, -R11 ;  /* 0x000000010e0ee824 */ /* 0x000fe200078e0a0b */
[----:B------:R0:W-:Y:S01]  /*4e50*/  STL [R1+0x310], R12 ;  /* 0x0003100c01007387 */ /* 0x0001e20000100800 */
[----:B------:R-:W-:Y:S01]  /*4e60*/  VIADD R0, R29, 0xa4 ;  /* 0x000000a41d007836 */ /* 0x000fe20000000000 */
[----:B------:R-:W-:Y:S01]  /*4e70*/  ISETP.GT.U32.AND P6, PT, R11, R8, PT ;  /* 0x000000080b00720c */ /* 0x000fe20003fc4070 */
[----:B------:R-:W-:-:S02]  /*4e80*/  VIADD R6, R29, 0xa3 ;  /* 0x000000a31d067836 */ /* 0x000fc40000000000 */
[----:B------:R-:W-:Y:S01]  /*4e90*/  @!P4 IMAD.IADD R16, R16, 0x1, -R11 ;  /* 0x000000011010c824 */ /* 0x000fe200078e0a0b */
[----:B------:R-:W-:Y:S01]  /*4ea0*/  IABS R9, R0 ;  /* 0x0000000000097213 */ /* 0x000fe20000000000 */
[----:B------:R-:W-:Y:S01]  /*4eb0*/  @!P1 IMAD.MOV R17, RZ, RZ, -R17 ;  /* 0x000000ffff119224 */ /* 0x000fe200078e0a11 */
[----:B------:R-:W-:Y:S01]  /*4ec0*/  IABS R20, R6 ;  /* 0x0000000600147213 */ /* 0x000fe20000000000 */
[----:B------:R-:W-:Y:S01]  /*4ed0*/  @!P2 IMAD.IADD R15, R15, 0x1, -R11 ;  /* 0x000000010f0fa824 */ /* 0x000fe200078e0a0b */
[----:B------:R-:W-:Y:S01]  /*4ee0*/  ISETP.GE.AND P4, PT, R10, RZ, PT ;  /* 0x000000ff0a00720c */ /* 0x000fe20003f86270 */
[----:B0-----:R-:W-:Y:S01]  /*4ef0*/  IMAD.HI.U32 R12, R4, R5, RZ ;  /* 0x00000005040c7227 */ /* 0x001fe200078e00ff */
[----:B------:R0:W-:Y:S03]  /*4f00*/  STL [R1+0x30c], R17 ;  /* 0x00030c1101007387 */ /* 0x0001e60000100800 */
[----:B------:R-:W-:-:S02]  /*4f10*/  IMAD.MOV R12, RZ, RZ, -R12 ;  /* 0x000000ffff0c7224 */ /* 0x000fc400078e0a0c */
[----:B------:R-:W-:-:S04]  /*4f20*/  IMAD.HI.U32 R13, R4, R9, RZ ;  /* 0x00000009040d7227 */ /* 0x000fc800078e00ff */
[----:B------:R-:W-:Y:S02]  /*4f30*/  IMAD R5, R11, R12, R5 ;  /* 0x0000000c0b057224 */ /* 0x000fe400078e0205 */
[----:B------:R-:W-:Y:S01]  /*4f40*/  @!P6 IMAD.IADD R8, R8, 0x1, -R11 ;  /* 0x000000010808e824 */ /* 0x000fe200078e0a0b */
[----:B------:R-:W-:Y:S01]  /*4f50*/  ISETP.GE.AND P6, PT, R7, RZ, PT ;  /* 0x000000ff0700720c */ /* 0x000fe20003fc6270 */
[----:B------:R-:W-:Y:S01]  /*4f60*/  IMAD.HI.U32 R12, R4, R20, RZ ;  /* 0x00000014040c7227 */ /* 0x000fe200078e00ff */
[----:B------:R-:W-:-:S03]  /*4f70*/  ISETP.GT.U32.AND P2, PT, R11, R5, PT ;  /* 0x000000050b00720c */ /* 0x000fc60003f44070 */
[C---:B------:R-:W-:Y:S02]  /*4f80*/  VIADD R10, R29.reuse, 0xa2 ;  /* 0x000000a21d0a7836 */ /* 0x040fe40000000000 */
[----:B------:R-:W-:Y:S02]  /*4f90*/  IMAD.MOV R13, RZ, RZ, -R13 ;  /* 0x000000ffff0d7224 */ /* 0x000fe400078e0a0d */
[----:B------:R-:W-:Y:S02]  /*4fa0*/  IMAD.MOV R12, RZ, RZ, -R12 ;  /* 0x000000ffff0c7224 */ /* 0x000fe400078e0a0c */
[----:B------:R-:W-:Y:S02]  /*4fb0*/  VIADD R7, R29, 0xa1 ;  /* 0x000000a11d077836 */ /* 0x000fe40000000000 */
[----:B------:R-:W-:Y:S01]  /*4fc0*/  IMAD R9, R11, R13, R9 ;  /* 0x0000000d0b097224 */ /* 0x000fe200078e0209 */
[----:B------:R-:W-:Y:S01]  /*4fd0*/  IABS R13, R10 ;  /* 0x0000000a000d7213 */ /* 0x000fe20000000000 */
[----:B------:R-:W-:Y:S01]  /*4fe0*/  @!P2 IMAD.IADD R5, R5, 0x1, -R11 ;  /* 0x000000010505a824 */ /* 0x000fe200078e0a0b */
[----:B------:R-:W-:Y:S01]  /*4ff0*/  ISETP.GT.U32.AND P2, PT, R11, R8, PT ;  /* 0x000000080b00720c */ /* 0x000fe20003f44070 */
[----:B------:R-:W-:-:S02]  /*5000*/  IMAD.MOV.U32 R18, RZ, RZ, R14 ;  /* 0x000000ffff127224 */ /* 0x000fc400078e000e */
[C---:B------:R-:W-:Y:S01]  /*5010*/  IMAD R20, R11.reuse, R12, R20 ;  /* 0x0000000c0b147224 */ /* 0x040fe200078e0214 */
[----:B------:R-:W-:Y:S01]  /*5020*/  ISETP.GT.U32.AND P1, PT, R11, R5, PT ;  /* 0x000000050b00720c */ /* 0x000fe20003f24070 */
[----:B0-----:R-:W-:Y:S01]  /*5030*/  IMAD.MOV.U32 R17, RZ, RZ, R15 ;  /* 0x000000ffff117224 */ /* 0x001fe200078e000f */
[----:B------:R-:W-:Y:S01]  /*5040*/  IABS R12, R7 ;  /* 0x00000007000c7213 */ /* 0x000fe20000000000 */
[----:B------:R-:W-:-:S04]  /*5050*/  IMAD.HI.U32 R14, R4, R13, RZ ;  /* 0x0000000d040e7227 */ /* 0x000fc800078e00ff */
[----:B------:R-:W-:Y:S01]  /*5060*/  @!P0 IMAD.MOV R18, RZ, RZ, -R18 ;  /* 0x000000ffff128224 */ /* 0x000fe200078e0a12 */
[C---:B------:R-:W-:Y:S01]  /*5070*/  ISETP.GT.U32.AND P0, PT, R11.reuse, R9, PT ;  /* 0x000000090b00720c */ /* 0x040fe20003f04070 */
[----:B------:R-:W-:Y:S01]  /*5080*/  @!P5 IMAD.MOV R16, RZ, RZ, -R16 ;  /* 0x000000ffff10d224 */ /* 0x000fe200078e0a10 */
[----:B------:R-:W-:Y:S01]  /*5090*/  ISETP.GT.U32.AND P5, PT, R11, R20, PT ;  /* 0x000000140b00720c */ /* 0x000fe20003fa4070 */
[----:B------:R-:W-:Y:S01]  /*50a0*/  @!P3 IMAD.MOV R17, RZ, RZ, -R17 ;  /* 0x000000ffff11b224 */ /* 0x000fe200078e0a11 */
[----:B------:R-:W-:Y:S01]  /*50b0*/  STL [R1+0x308], R18 ;  /* 0x0003081201007387 */ /* 0x000fe20000100800 */
[----:B------:R-:W-:Y:S01]  /*50c0*/  IMAD.HI.U32 R15, R4, R12, RZ ;  /* 0x0000000c040f7227 */ /* 0x000fe200078e00ff */
[----:B------:R-:W-:Y:S02]  /*50d0*/  ISETP.GE.AND P3, PT, R0, RZ, PT ;  /* 0x000000ff0000720c */ /* 0x000fe40003f66270 */
[----:B------:R0:W-:Y:S01]  /*50e0*/  STL [R1+0x304], R16 ;  /* 0x0003041001007387 */ /* 0x0001e20000100800 */
[--C-:B------:R-:W-:Y:S01]  /*50f0*/  @!P2 IMAD.IADD R8, R8, 0x1, -R11.reuse ;  /* 0x000000010808a824 */ /* 0x100fe200078e0a0b */
[----:B------:R-:W-:Y:S01]  /*5100*/  ISETP.GE.AND P2, PT, R6, RZ, PT ;  /* 0x000000ff0600720c */ /* 0x000fe20003f46270 */
[----:B------:R-:W-:Y:S01]  /*5110*/  IMAD.MOV R14, RZ, RZ, -R14 ;  /* 0x000000ffff0e7224 */ /* 0x000fe200078e0a0e */
[----:B------:R1:W-:Y:S01]  /*5120*/  STL [R1+0x300], R17 ;  /* 0x0003001101007387 */ /* 0x0003e20000100800 */
[----:B------:R-:W-:Y:S01]  /*5130*/  @!P1 IMAD.IADD R5, R5, 0x1, -R11 ;  /* 0x0000000105059824 */ /* 0x000fe200078e0a0b */
[----:B------:R-:W-:Y:S01]  /*5140*/  ISETP.GE.AND P1, PT, R10, RZ, PT ;  /* 0x000000ff0a00720c */ /* 0x000fe20003f26270 */
[----:B------:R-:W-:-:S02]  /*5150*/  IMAD.MOV R15, RZ, RZ, -R15 ;  /* 0x000000ffff0f7224 */ /* 0x000fc400078e0a0f */
[C---:B------:R-:W-:Y:S02]  /*5160*/  IMAD R10, R11.reuse, R14, R13 ;  /* 0x0000000e0b0a7224 */ /* 0x040fe400078e020d */
[C---:B------:R-:W-:Y:S02]  /*5170*/  IMAD R12, R11.reuse, R15, R12 ;  /* 0x0000000f0b0c7224 */ /* 0x040fe400078e020c */
[----:B0-----:R-:W-:Y:S02]  /*5180*/  IMAD.MOV.U32 R16, RZ, RZ, R5 ;  /* 0x000000ffff107224 */ /* 0x001fe400078e0005 */
[----:B-1----:R-:W-:Y:S02]  /*5190*/  IMAD.MOV.U32 R17, RZ, RZ, R8 ;  /* 0x000000ffff117224 */ /* 0x002fe400078e0008 */
[----:B------:R-:W-:Y:S02]  /*51a0*/  @!P5 IMAD.IADD R20, R20, 0x1, -R11 ;  /* 0x000000011414d824 */ /* 0x000fe400078e0a0b */
[----:B------:R-:W-:Y:S01]  /*51b0*/  @!P4 IMAD.MOV R17, RZ, RZ, -R17 ;  /* 0x000000ffff11c224 */ /* 0x000fe200078e0a11 */
[C---:B------:R-:W-:Y:S01]  /*51c0*/  ISETP.GT.U32.AND P4, PT, R11.reuse, R10, PT ;  /* 0x0000000a0b00720c */ /* 0x040fe20003f84070 */
[----:B------:R-:W-:Y:S01]  /*51d0*/  @!P6 IMAD.MOV R16, RZ, RZ, -R16 ;  /* 0x000000ffff10e224 */ /* 0x000fe200078e0a10 */
[----:B------:R-:W-:Y:S01]  /*51e0*/  ISETP.GT.U32.AND P6, PT, R11, R12, PT ;  /* 0x0000000c0b00720c */ /* 0x000fe20003fc4070 */
[----:B------:R-:W-:Y:S01]  /*51f0*/  VIADD R0, R29, 0xa0 ;  /* 0x000000a01d007836 */ /* 0x000fe20000000000 */
[----:B------:R-:W-:Y:S01]  /*5200*/  ISETP.GT.U32.AND P5, PT, R11, R20, PT ;  /* 0x000000140b00720c */ /* 0x000fe20003fa4070 */
[----:B------:R-:W-:Y:S01]  /*5210*/  VIADD R6, R29, 0x9f ;  /* 0x0000009f1d067836 */ /* 0x000fe20000000000 */
[----:B------:R0:W-:Y:S01]  /*5220*/  STL [R1+0x2fc], R17 ;  /* 0x0002fc1101007387 */ /* 0x0001e20000100800 */
[----:B------:R-:W-:Y:S01]  /*5230*/  @!P0 IMAD.IADD R9, R9, 0x1, -R11 ;  /* 0x0000000109098824 */ /* 0x000fe200078e0a0b */
[----:B------:R-:W-:-:S02]  /*5240*/  IABS R13, R0 ;  /* 0x00000000000d7213 */ /* 0x000fc40000000000 */
[----:B------:R-:W-:Y:S01]  /*5250*/  IABS R5, R6 ;  /* 0x0000000600057213 */ /* 0x000fe20000000000 */
[----:B------:R-:W-:Y:S01]  /*5260*/  STL [R1+0x2f8], R16 ;  /* 0x0002f81001007387 */ /* 0x000fe20000100800 */
[C---:B------:R-:W-:Y:S01]  /*5270*/  ISETP.GT.U32.AND P0, PT, R11.reuse, R9, PT ;  /* 0x000000090b00720c */ /* 0x040fe20003f04070 */
[--C-:B------:R-:W-:Y:S02]  /*5280*/  @!P4 IMAD.IADD R10, R10, 0x1, -R11.reuse ;  /* 0x000000010a0ac824 */ /* 0x100fe400078e0a0b */
[--C-:B------:R-:W-:Y:S02]  /*5290*/  @!P6 IMAD.IADD R12, R12, 0x1, -R11.reuse ;  /* 0x000000010c0ce824 */ /* 0x100fe400078e0a0b */
[----:B------:R-:W-:Y:S01]  /*52a0*/  IMAD.HI.U32 R8, R4, R13, RZ ;  /* 0x0000000d04087227 */ /* 0x000fe200078e00ff */
[C---:B------:R-:W-:Y:S02]  /*52b0*/  ISETP.GT.U32.AND P4, PT, R11.reuse, R10, PT ;  /* 0x0000000a0b00720c */ /* 0x040fe40003f84070 */
[----:B------:R-:W-:Y:S01]  /*52c0*/  ISETP.GT.U32.AND P6, PT, R11, R12, PT ;  /* 0x0000000c0b00720c */ /* 0x000fe20003fc4070 */
[----:B------:R-:W-:Y:S01]  /*52d0*/  @!P5 IMAD.IADD R20, R20, 0x1, -R11 ;  /* 0x000000011414d824 */ /* 0x000fe200078e0a0b */
[----:B------:R-:W-:Y:S01]  /*52e0*/  ISETP.GE.AND P5, PT, R0, RZ, PT ;  /* 0x000000ff0000720c */ /* 0x000fe20003fa6270 */
[----:B------:R-:W-:-:S04]  /*52f0*/  IMAD.HI.U32 R0, R4, R5, RZ ;  /* 0x0000000504007227 */ /* 0x000fc800078e00ff */
[----:B------:R-:W-:Y:S02]  /*5300*/  IMAD.MOV R8, RZ, RZ, -R8 ;  /* 0x000000ffff087224 */ /* 0x000fe400078e0a08 */
[----:B------:R-:W-:Y:S02]  /*5310*/  IMAD.MOV R0, RZ, RZ, -R0 ;  /* 0x000000ffff007224 */ /* 0x000fe400078e0a00 */
[C---:B------:R-:W-:Y:S02]  /*5320*/  IMAD R13, R11.reuse, R8, R13 ;  /* 0x000000080b0d7224 */ /* 0x040fe400078e020d */
[C---:B------:R-:W-:Y:S02]  /*5330*/  IMAD R5, R11.reuse, R0, R5 ;  /* 0x000000000b057224 */ /* 0x040fe400078e0205 */
[--C-:B------:R-:W-:Y:S01]  /*5340*/  @!P4 IMAD.IADD R10, R10, 0x1, -R11.reuse ;  /* 0x000000010a0ac824 */ /* 0x100fe200078e0a0b */
[C---:B------:R-:W-:Y:S01]  /*5350*/  ISETP.GT.U32.AND P4, PT, R11.reuse, R13, PT ;  /* 0x0000000d0b00720c */ /* 0x040fe20003f84070 */
[----:B------:R-:W-:Y:S01]  /*5360*/  @!P6 IMAD.IADD R12, R12, 0x1, -R11 ;  /* 0x000000010c0ce824 */ /* 0x000fe200078e0a0b */
[----:B------:R-:W-:Y:S01]  /*5370*/  ISETP.GT.U32.AND P6, PT, R11, R5, PT ;  /* 0x000000050b00720c */ /* 0x000fe20003fc4070 */
[----:B------:R-:W-:-:S02]  /*5380*/  VIADD R8, R29, 0x9d ;  /* 0x0000009d1d087836 */ /* 0x000fc40000000000 */
[----:B------:R-:W-:Y:S01]  /*5390*/  @!P0 IMAD.IADD R9, R9, 0x1, -R11 ;  /* 0x0000000109098824 */ /* 0x000fe200078e0a0b */
[----:B------:R-:W-:Y:S01]  /*53a0*/  ISETP.GE.AND P0, PT, R7, RZ, PT ;  /* 0x000000ff0700720c */ /* 0x000fe20003f06270 */
[C---:B------:R-:W-:Y:S01]  /*53b0*/  VIADD R7, R29.reuse, 0x9e ;  /* 0x0000009e1d077836 */ /* 0x040fe20000000000 */
[----:B0-----:R-:W-:Y:S01]  /*53c0*/  IABS R17, R8 ;  /* 0x0000000800117213 */ /* 0x001fe20000000000 */
[----:B------:R-:W-:Y:S02]  /*53d0*/  IMAD.MOV.U32 R15, RZ, RZ, R9 ;  /* 0x000000ffff0f7224 */ /* 0x000fe400078e0009 */
[----:B------:R-:W-:Y:S01]  /*53e0*/  VIADD R9, R29, 0x9c ;  /* 0x0000009c1d097836 */ /* 0x000fe20000000000 */
[----:B------:R-:W-:Y:S01]  /*53f0*/  IABS R14, R7 ;  /* 0x00000007000e7213 */ /* 0x000fe20000000000 */
[--C-:B------:R-:W-:Y:S02]  /*5400*/  @!P4 IMAD.IADD R13, R13, 0x1, -R11.reuse ;  /* 0x000000010d0dc824 */ /* 0x100fe400078e0a0b */
[----:B------:R-:W-:Y:S01]  /*5410*/  @!P6 IMAD.IADD R5, R5, 0x1, -R11 ;  /* 0x000000010505e824 */ /* 0x000fe200078e0a0b */
[----:B------:R-:W-:Y:S01]  /*5420*/  IABS R18, R9 ;  /* 0x0000000900127213 */ /* 0x000fe20000000000 */
[----:B------:R-:W-:Y:S01]  /*5430*/  IMAD.HI.U32 R19, R4, R17, RZ ;  /* 0x0000001104137227 */ /* 0x000fe200078e00ff */
[----:B------:R-:W-:-:S03]  /*5440*/  ISETP.GT.U32.AND P6, PT, R11, R13, PT ;  /* 0x0000000d0b00720c */ /* 0x000fc60003fc4070 */
[----:B------:R-:W-:Y:S01]  /*5450*/  @!P3 IMAD.MOV R15, RZ, RZ, -R15 ;  /* 0x000000ffff0fb224 */ /* 0x000fe200078e0a0f */
[----:B------:R-:W-:Y:S01]  /*5460*/  ISETP.GE.AND P3, PT, R6, RZ, PT ;  /* 0x000000ff0600720c */ /* 0x000fe20003f66270 */
[----:B------:R-:W-:Y:S02]  /*5470*/  VIADD R6, R29, 0x9b ;  /* 0x0000009b1d067836 */ /* 0x000fe40000000000 */
[----:B------:R-:W-:Y:S01]  /*5480*/  IMAD.HI.U32 R0, R4, R14, RZ ;  /* 0x0000000e04007227 */ /* 0x000fe200078e00ff */
[----:B------:R0:W-:Y:S03]  /*5490*/  STL [R1+0x2ec], R15 ;  /* 0x0002ec0f01007387 */ /* 0x0001e60000100800 */
[----:B------:R-:W-:Y:S02]  /*54a0*/  IMAD.MOV R19, RZ, RZ, -R19 ;  /* 0x000000ffff137224 */ /* 0x000fe400078e0a13 */
[----:B------:R-:W-:Y:S01]  /*54b0*/  @!P2 IMAD.MOV R20, RZ, RZ, -R20 ;  /* 0x000000ffff14a224 */ /* 0x000fe200078e0a14 */
[----:B------:R-:W-:Y:S01]  /*54c0*/  ISETP.GE.AND P2, PT, R7, RZ, PT ;  /* 0x000000ff0700720c */ /* 0x000fe20003f46270 */
[----:B------:R-:W-:-:S02]  /*54d0*/  IMAD.MOV R0, RZ, RZ, -R0 ;  /* 0x000000ffff007224 */ /* 0x000fc400078e0a00 */
[C---:B------:R-:W-:Y:S01]  /*54e0*/  IMAD R17, R11.reuse, R19, R17 ;  /* 0x000000130b117224 */ /* 0x040fe200078e0211 */
[----:B0-----:R-:W-:Y:S01]  /*54f0*/  IABS R15, R6 ;  /* 0x00000006000f7213 */ /* 0x001fe20000000000 */
[----:B------:R-:W-:Y:S01]  /*5500*/  IMAD R14, R11, R0, R14 ;  /* 0x000000000b0e7224 */ /* 0x000fe200078e020e */
[----:B------:R0:W-:Y:S01]  /*5510*/  STL [R1+0x2e8], R20 ;  /* 0x0002e81401007387 */ /* 0x0001e20000100800 */
[----:B------:R-:W-:Y:S01]  /*5520*/  @!P6 IMAD.IADD R13, R13, 0x1, -R11 ;  /* 0x000000010d0de824 */ /* 0x000fe200078e0a0b */
[C---:B------:R-:W-:Y:S01]  /*5530*/  ISETP.GT.U32.AND P6, PT, R11.reuse, R17, PT ;  /* 0x000000110b00720c */ /* 0x040fe20003fc4070 */
[----:B------:R-:W-:Y:S01]  /*5540*/  IMAD.HI.U32 R16, R4, R18, RZ ;  /* 0x0000001204107227 */ /* 0x000fe200078e00ff */
[----:B------:R-:W-:-:S03]  /*5550*/  ISETP.GT.U32.AND P4, PT, R11, R14, PT ;  /* 0x0000000e0b00720c */ /* 0x000fc60003f84070 */
[----:B------:R-:W-:Y:S02]  /*5560*/  IMAD.MOV R16, RZ, RZ, -R16 ;  /* 0x000000ffff107224 */ /* 0x000fe400078e0a10 */
[----:B------:R-:W-:Y:S02]  /*5570*/  IMAD.MOV.U32 R19, RZ, RZ, R12 ;  /* 0x000000ffff137224 */ /* 0x000fe400078e000c */
[----:B0-----:R-:W-:Y:S02]  /*5580*/  IMAD.MOV.U32 R20, RZ, RZ, R10 ;  /* 0x000000ffff147224 */ /* 0x001fe400078e000a */
[----:B------:R-:W-:-:S04]  /*5590*/  IMAD.HI.U32 R10, R4, R15, RZ ;  /* 0x0000000f040a7227 */ /* 0x000fc800078e00ff */
[----:B------:R-:W-:Y:S01]  /*55a0*/  @!P1 IMAD.MOV R20, RZ, RZ, -R20 ;  /* 0x000000ffff149224 */ /* 0x000fe200078e0a14 */
[C---:B------:R-:W-:Y:S01]  /*55b0*/  ISETP.GT.U32.AND P1, PT, R11.reuse, R5, PT ;  /* 0x000000050b00720c */ /* 0x040fe20003f24070 */
[----:B------:R-:W-:Y:S02]  /*55c0*/  IMAD.MOV R10, RZ, RZ, -R10 ;  /* 0x000000ffff0a7224 */ /* 0x000fe400078e0a0a */
[C---:B------:R-:W-:Y:S01]  /*55d0*/  IMAD R18, R11.reuse, R16, R18 ;  /* 0x000000100b127224 */ /* 0x040fe200078e0212 */
[----:B------:R-:W-:Y:S01]  /*55e0*/  STL [R1+0x2e4], R20 ;  /* 0x0002e41401007387 */ /* 0x000fe20000100800 */
[----:B------:R-:W-:Y:S02]  /*55f0*/  IMAD R15, R11, R10, R15 ;  /* 0x0000000a0b0f7224 */ /* 0x000fe400078e020f */
[----:B------:R-:W-:Y:S02]  /*5600*/  IMAD.MOV.U32 R16, RZ, RZ, R13 ;  /* 0x000000ffff107224 */ /* 0x000fe400078e000d */
[----:B------:R-:W-:Y:S01]  /*5610*/  @!P6 IMAD.IADD R17, R17, 0x1, -R11 ;  /* 0x000000011111e824 */ /* 0x000fe200078e0a0b */
[----:B------:R-:W-:Y:S01]  /*5620*/  ISETP.GT.U32.AND P6, PT, R11, R15, PT ;  /* 0x0000000f0b00720c */ /* 0x000fe20003fc4070 */
[----:B------:R-:W-:Y:S01]  /*5630*/  @!P0 IMAD.MOV R19, RZ, RZ, -R19 ;  /* 0x000000ffff138224 */ /* 0x000fe200078e0a13 */
[----:B------:R-:W-:Y:S01]  /*5640*/  ISETP.GE.AND P0, PT, R8, RZ, PT ;  /* 0x000000ff0800720c */ /* 0x000fe20003f06270 */
[----:B------:R-:W-:-:S02]  /*5650*/  @!P4 IMAD.IADD R14, R14, 0x1, -R11 ;  /* 0x000000010e0ec824 */ /* 0x000fc400078e0a0b */
[----:B------:R-:W-:Y:S01]  /*5660*/  @!P5 IMAD.MOV R16, RZ, RZ, -R16 ;  /* 0x000000ffff10d224 */ /* 0x000fe200078e0a10 */
[----:B------:R-:W-:Y:S01]  /*5670*/  STL [R1+0x2e0], R19 ;  /* 0x0002e01301007387 */ /* 0x000fe20000100800 */
[----:B------:R-:W-:Y:S01]  /*5680*/  VIADD R0, R29, 0x9a ;  /* 0x0000009a1d007836 */ /* 0x000fe20000000000 */
[----:B------:R-:W-:Y:S01]  /*5690*/  ISETP.GT.U32.AND P4, PT, R11, R14, PT ;  /* 0x0000000e0b00720c */ /* 0x000fe20003f84070 */
[----:B------:R-:W-:Y:S01]  /*56a0*/  @!P1 IMAD.IADD R5, R5, 0x1, -R11 ;  /* 0x0000000105059824 */ /* 0x000fe200078e0a0b */
[----:B------:R0:W-:Y:S01]  /*56b0*/  STL [R1+0x2dc], R16 ;  /* 0x0002dc1001007387 */ /* 0x0001e20000100800 */
[----:B------:R-:W-:Y:S01]  /*56c0*/  ISETP.GT.U32.AND P5, PT, R11, R18, PT ;  /* 0x000000120b00720c */ /* 0x000fe20003fa4070 */
[----:B------:R-:W-:Y:S01]  /*56d0*/  VIADD R10, R29, 0x97 ;  /* 0x000000971d0a7836 */ /* 0x000fe20000000000 */
[----:B------:R-:W-:Y:S01]  /*56e0*/  IABS R7, R0 ;  /* 0x0000000000077213 */ /* 0x000fe20000000000 */
[----:B------:R-:W-:Y:S01]  /*56f0*/  IMAD.MOV.U32 R8, RZ, RZ, R5 ;  /* 0x000000ffff087224 */ /* 0x000fe200078e0005 */
[----:B------:R-:W-:Y:S01]  /*5700*/  ISETP.GE.AND P1, PT, R9, RZ, PT ;  /* 0x000000ff0900720c */ /* 0x000fe20003f26270 */
[----:B------:R-:W-:Y:S01]  /*5710*/  @!P6 IMAD.IADD R15, R15, 0x1, -R11 ;  /* 0x000000010f0fe824 */ /* 0x000fe200078e0a0b */
[----:B------:R-:W-:Y:S01]  /*5720*/  IABS R13, R10 ;  /* 0x0000000a000d7213 */ /* 0x000fe20000000000 */
[----:B------:R-:W-:Y:S01]  /*5730*/  @!P3 IMAD.MOV R8, RZ, RZ, -R8 ;  /* 0x000000ffff08b224 */ /* 0x000fe200078e0a08 */
[----:B------:R-:W-:Y:S01]  /*5740*/  ISETP.GT.U32.AND P3, PT, R11, R17, PT ;  /* 0x000000110b00720c */ /* 0x000fe20003f64070 */
[----:B0-----:R-:W-:Y:S01]  /*5750*/  VIADD R16, R29, 0x99 ;  /* 0x000000991d107836 */ /* 0x001fe20000000000 */
[----:B------:R-:W-:Y:S01]  /*5760*/  ISETP.GT.U32.AND P6, PT, R11, R15, PT ;  /* 0x0000000f0b00720c */ /* 0x000fe20003fc4070 */
[----:B------:R-:W-:Y:S01]  /*5770*/  IMAD.HI.U32 R12, R4, R7, RZ ;  /* 0x00000007040c7227 */ /* 0x000fe200078e00ff */
[----:B------:R0:W-:Y:S02]  /*5780*/  STL [R1+0x2d0], R8 ;  /* 0x0002d00801007387 */ /* 0x0001e40000100800 */
[----:B------:R-:W-:Y:S01]  /*5790*/  IABS R5, R16 ;  /* 0x0000001000057213 */ /* 0x000fe20000000000 */
[----:B------:R-:W-:-:S02]  /*57a0*/  IMAD.MOV R12, RZ, RZ, -R12 ;  /* 0x000000ffff0c7224 */ /* 0x000fc400078e0a0c */
[----:B------:R-:W-:Y:S01]  /*57b0*/  @!P4 IMAD.IADD R14, R14, 0x1, -R11 ;  /* 0x000000010e0ec824 */ /* 0x000fe200078e0a0b */
[----:B------:R-:W-:Y:S01]  /*57c0*/  ISETP.GE.AND P4, PT, R6, RZ, PT ;  /* 0x000000ff0600720c */ /* 0x000fe20003f86270 */
[----:B------:R-:W-:Y:S02]  /*57d0*/  IMAD R6, R11, R12, R7 ;  /* 0x0000000c0b067224 */ /* 0x000fe400078e0207 */
[----:B------:R-:W-:Y:S02]  /*57e0*/  @!P5 IMAD.IADD R18, R18, 0x1, -R11 ;  /* 0x000000011212d824 */ /* 0x000fe400078e0a0b */
[----:B0-----:R-:W-:-:S03]  /*57f0*/  IMAD.HI.U32 R8, R4, R5, RZ ;  /* 0x0000000504087227 */ /* 0x001fc600078e00ff */
[----:B------:R-:W-:Y:S01]  /*5800*/  ISETP.GT.U32.AND P5, PT, R11, R18, PT ;  /* 0x000000120b00720c */ /* 0x000fe20003fa4070 */
[----:B------:R-:W-:Y:S02]  /*5810*/  IMAD.MOV R8, RZ, RZ, -R8 ;  /* 0x000000ffff087224 */ /* 0x000fe400078e0a08 */
[----:B------:R-:W-:Y:S01]  /*5820*/  @!P3 IMAD.IADD R17, R17, 0x1, -R11 ;  /* 0x000000011111b824 */ /* 0x000fe200078e0a0b */
[C---:B------:R-:W-:Y:S01]  /*5830*/  ISETP.GT.U32.AND P3, PT, R11.reuse, R6, PT ;  /* 0x000000060b00720c */ /* 0x040fe20003f64070 */
[----:B------:R-:W-:Y:S02]  /*5840*/  IMAD R5, R11, R8, R5 ;  /* 0x000000080b057224 */ /* 0x000fe400078e0205 */
[----:B------:R-:W-:Y:S02]  /*5850*/  VIADD R7, R29, 0x98 ;  /* 0x000000981d077836 */ /* 0x000fe40000000000 */
[--C-:B------:R-:W-:Y:S01]  /*5860*/  @!P6 IMAD.IADD R15, R15, 0x1, -R11.reuse ;  /* 0x000000010f0fe824 */ /* 0x100fe200078e0a0b */
[----:B------:R-:W-:Y:S01]  /*5870*/  ISETP.GT.U32.AND P6, PT, R11, R5, PT ;  /* 0x000000050b00720c */ /* 0x000fe20003fc4070 */
[----:B------:R-:W-:Y:S01]  /*5880*/  VIADD R12, R29, 0x96 ;  /* 0x000000961d0c7836 */ /* 0x000fe20000000000 */
[----:B------:R-:W-:Y:S01]  /*5890*/  IABS R19, R7 ;  /* 0x0000000700137213 */ /* 0x000fe20000000000 */
[----:B------:R-:W-:Y:S01]  /*58a0*/  @!P5 IMAD.IADD R18, R18, 0x1, -R11 ;  /* 0x000000011212d824 */ /* 0x000fe200078e0a0b */
[----:B------:R-:W-:Y:S01]  /*58b0*/  ISETP.GE.AND P5, PT, R0, RZ, PT ;  /* 0x000000ff0000720c */ /* 0x000fe20003fa6270 */
[----:B------:R-:W-:Y:S01]  /*58c0*/  IMAD.HI.U32 R0, R4, R13, RZ ;  /* 0x0000000d04007227 */ /* 0x000fe200078e00ff */
[----:B------:R-:W-:-:S03]  /*58d0*/  IABS R9, R12 ;  /* 0x0000000c00097213 */ /* 0x000fc60000000000 */
[----:B------:R-:W-:-:S04]  /*58e0*/  IMAD.HI.U32 R20, R4, R19, RZ ;  /* 0x0000001304147227 */ /* 0x000fc800078e00ff */
[--C-:B------:R-:W-:Y:S01]  /*58f0*/  @!P3 IMAD.IADD R6, R6, 0x1, -R11.reuse ;  /* 0x000000010606b824 */ /* 0x100fe200078e0a0b */
[----:B------:R-:W-:Y:S01]  /*5900*/  ISETP.GE.AND P3, PT, R16, RZ, PT ;  /* 0x000000ff1000720c */ /* 0x000fe20003f66270 */
[----:B------:R-:W-:Y:S02]  /*5910*/  IMAD.MOV R20, RZ, RZ, -R20 ;  /* 0x000000ffff147224 */ /* 0x000fe400078e0a14 */
[----:B------:R-:W-:Y:S01]  /*5920*/  @!P6 IMAD.IADD R5, R5, 0x1, -R11 ;  /* 0x000000010505e824 */ /* 0x000fe200078e0a0b */
[----:B------:R-:W-:Y:S01]  /*5930*/  ISETP.GT.U32.AND P6, PT, R11, R6, PT ;  /* 0x000000060b00720c */ /* 0x000fe20003fc4070 */
[----:B------:R-:W-:-:S04]  /*5940*/  IMAD.HI.U32 R8, R4, R9, RZ ;  /* 0x0000000904087227 */ /* 0x000fc800078e00ff */
[----:B------:R-:W-:Y:S02]  /*5950*/  IMAD.MOV R0, RZ, RZ, -R0 ;  /* 0x000000ffff007224 */ /* 0x000fe400078e0a00 */
[C---:B------:R-:W-:Y:S02]  /*5960*/  IMAD R16, R11.reuse, R20, R19 ;  /* 0x000000140b107224 */ /* 0x040fe400078e0213 */
[----:B------:R-:W-:Y:S02]  /*5970*/  IMAD.MOV.U32 R22, RZ, RZ, R14 ;  /* 0x000000ffff167224 */ /* 0x000fe400078e000e */
[----:B------:R-:W-:Y:S02]  /*5980*/  IMAD.MOV.U32 R21, RZ, RZ, R17 ;  /* 0x000000ffff157224 */ /* 0x000fe400078e0011 */
[----:B------:R-:W-:Y:S02]  /*5990*/  IMAD.MOV R8, RZ, RZ, -R8 ;  /* 0x000000ffff087224 */ /* 0x000fe400078e0a08 */
[----:B------:R-:W-:-:S02]  /*59a0*/  IMAD R13, R11, R0, R13 ;  /* 0x000000000b0d7224 */ /* 0x000fc400078e020d */
[----:B------:R-:W-:Y:S02]  /*59b0*/  VIADD R0, R29, 0x95 ;  /* 0x000000951d007836 */ /* 0x000fe40000000000 */
[----:B------:R-:W-:Y:S01]  /*59c0*/  @!P2 IMAD.MOV R22, RZ, RZ, -R22 ;  /* 0x000000ffff16a224 */ /* 0x000fe200078e0a16 */
[C---:B------:R-:W-:Y:S01]  /*59d0*/  ISETP.GT.U32.AND P2, PT, R11.reuse, R5, PT ;  /* 0x000000050b00720c */ /* 0x040fe20003f44070 */
[----:B------:R-:W-:Y:S01]  /*59e0*/  @!P0 IMAD.MOV R21, RZ, RZ, -R21 ;  /* 0x000000ffff158224 */ /* 0x000fe200078e0a15 */
[C---:B------:R-:W-:Y:S01]  /*59f0*/  ISETP.GT.U32.AND P0, PT, R11.reuse, R16, PT ;  /* 0x000000100b00720c */ /* 0x040fe20003f04070 */
[C---:B------:R-:W-:Y:S01]  /*5a00*/  IMAD R9, R11.reuse, R8, R9 ;  /* 0x000000080b097224 */ /* 0x040fe200078e0209 */
[----:B------:R-:W-:Y:S01]  /*5a10*/  IABS R14, R0 ;  /* 0x00000000000e7213 */ /* 0x000fe20000000000 */
[----:B------:R-:W-:Y:S01]  /*5a20*/  @!P1 IMAD.MOV R18, RZ, RZ, -R18 ;  /* 0x000000ffff129224 */ /* 0x000fe200078e0a12 */
[C---:B------:R-:W-:Y:S01]  /*5a30*/  ISETP.GT.U32.AND P1, PT, R11.reuse, R13, PT ;  /* 0x0000000d0b00720c */ /* 0x040fe20003f24070 */
[----:B------:R-:W-:Y:S01]  /*5a40*/  @!P6 IMAD.IADD R6, R6, 0x1, -R11 ;  /* 0x000000010606e824 */ /* 0x000fe200078e0a0b */
[----:B------:R-:W-:Y:S01]  /*5a50*/  ISETP.GT.U32.AND P6, PT, R11, R9, PT ;  /* 0x000000090b00720c */ /* 0x000fe20003fc4070 */
[----:B------:R-:W-:Y:S01]  /*5a60*/  IMAD.MOV.U32 R19, RZ, RZ, R15 ;  /* 0x000000ffff137224 */ /* 0x000fe200078e000f */
[----:B------:R-:W-:Y:S01]  /*5a70*/  STL [R1+0x2cc], R22 ;  /* 0x0002cc1601007387 */ /* 0x000fe20000100800 */
[----:B------:R-:W-:-:S03]  /*5a80*/  IMAD.HI.U32 R15, R4, R14, RZ ;  /* 0x0000000e040f7227 */ /* 0x000fc600078e00ff */
[----:B------:R-:W-:Y:S01]  /*5a90*/  STL [R1+0x2c8], R21 ;  /* 0x0002c81501007387 */ /* 0x000fe20000100800 */
[----:B------:R-:W-:Y:S02]  /*5aa0*/  IMAD.MOV R15, RZ, RZ, -R15 ;  /* 0x000000ffff0f7224 */ /* 0x000fe400078e0a0f */
[--C-:B------:R-:W-:Y:S01]  /*5ab0*/  @!P2 IMAD.IADD R5, R5, 0x1, -R11.reuse ;  /* 0x000000010505a824 */ /* 0x100fe200078e0a0b */
[----:B------:R-:W-:Y:S01]  /*5ac0*/  ISETP.GE.AND P2, PT, R10, RZ, PT ;  /* 0x000000ff0a00720c */ /* 0x000fe20003f46270 */
[--C-:B------:R-:W-:Y:S01]  /*5ad0*/  @!P0 IMAD.IADD R16, R16, 0x1, -R11.reuse ;  /* 0x0000000110108824 */ /* 0x100fe200078e0a0b */
[----:B------:R0:W-:Y:S01]  /*5ae0*/  STL [R1+0x2c4], R18 ;  /* 0x0002c41201007387 */ /* 0x0001e20000100800 */
[----:B------:R-:W-:Y:S01]  /*5af0*/  IMAD R10, R11, R15, R14 ;  /* 0x0000000f0b0a7224 */ /* 0x000fe200078e020e */
[----:B------:R-:W-:Y:S01]  /*5b00*/  ISETP.GE.AND P0, PT, R12, RZ, PT ;  /* 0x000000ff0c00720c */ /* 0x000fe20003f06270 */
[----:B------:R-:W-:Y:S02]  /*5b10*/  VIADD R8, R29, 0x94 ;  /* 0x000000941d087836 */ /* 0x000fe40000000000 */
[----:B------:R-:W-:Y:S01]  /*5b20*/  @!P1 IMAD.IADD R13, R13, 0x1, -R11 ;  /* 0x000000010d0d9824 */ /* 0x000fe200078e0a0b */
[----:B------:R-:W-:Y:S01]  /*5b30*/  ISETP.GT.U32.AND P1, PT, R11, R16, PT ;  /* 0x000000100b00720c */ /* 0x000fe20003f24070 */
[----:B------:R-:W-:Y:S01]  /*5b40*/  IMAD.MOV.U32 R15, RZ, RZ, R5 ;  /* 0x000000ffff0f7224 */ /* 0x000fe200078e0005 */
[----:B------:R-:W-:Y:S01]  /*5b50*/  IABS R17, R8 ;  /* 0x0000000800117213 */ /* 0x000fe20000000000 */
[----:B------:R-:W-:Y:S01]  /*5b60*/  @!P6 IMAD.IADD R9, R9, 0x1, -R11 ;  /* 0x000000010909e824 */ /* 0x000fe200078e0a0b */
[----:B------:R-:W-:Y:S01]  /*5b70*/  ISETP.GT.U32.AND P6, PT, R11, R13, PT ;  /* 0x0000000d0b00720c */ /* 0x000fe20003fc4070 */
[----:B0-----:R-:W-:-:S02]  /*5b80*/  IMAD.MOV.U32 R18, RZ, RZ, R6 ;  /* 0x000000ffff127224 */ /* 0x001fc400078e0006 */
[----:B------:R-:W-:Y:S01]  /*5b90*/  @!P3 IMAD.MOV R15, RZ, RZ, -R15 ;  /* 0x000000ffff0fb224 */ /* 0x000fe200078e0a0f */
[C---:B------:R-:W-:Y:S01]  /*5ba0*/  ISETP.GT.U32.AND P3, PT, R11.reuse, R10, PT ;  /* 0x0000000a0b00720c */ /* 0x040fe20003f64070 */
[----:B------:R-:W-:Y:S01]  /*5bb0*/  @!P5 IMAD.MOV R18, RZ, RZ, -R18 ;  /* 0x000000ffff12d224 */ /* 0x000fe200078e0a12 */
[----:B------:R-:W-:Y:S01]  /*5bc0*/  ISETP.GT.U32.AND P5, PT, R11, R9, PT ;  /* 0x000000090b00720c */ /* 0x000fe20003fa4070 */
[----:B------:R-:W-:Y:S01]  /*5bd0*/  @!P4 IMAD.MOV R19, RZ, RZ, -R19 ;  /* 0x000000ffff13c224 */ /* 0x000fe200078e0a13 */
[----:B------:R-:W-:Y:S01]  /*5be0*/  ISETP.GE.AND P4, PT, R7, RZ, PT ;  /* 0x000000ff0700720c */ /* 0x000fe20003f86270 */
[----:B------:R-:W-:Y:S02]  /*5bf0*/  IMAD.MOV.U32 R7, RZ, RZ, R17 ;  /* 0x000000ffff077224 */ /* 0x000fe400078e0011 */
[----:B------:R-:W-:Y:S01]  /*5c00*/  VIADD R6, R29, 0x92 ;  /* 0x000000921d067836 */ /* 0x000fe20000000000 */
[----:B------:R-:W-:Y:S01]  /*5c10*/  STL [R1+0x2c0], R19 ;  /* 0x0002c01301007387 */ /* 0x000fe20000100800 */
[----:B------:R-:W-:-:S03]  /*5c20*/  IMAD.HI.U32 R12, R4, R7, RZ ;  /* 0x00000007040c7227 */ /* 0x000fc600078e00ff */
[----:B------:R-:W-:Y:S01]  /*5c30*/  STL [R1+0x2b8], R18 ;  /* 0x0002b81201007387 */ /* 0x000fe20000100800 */
[--C-:B------:R-:W-:Y:S01]  /*5c40*/  @!P1 IMAD.IADD R16, R16, 0x1, -R11.reuse ;  /* 0x0000000110109824 */ /* 0x100fe200078e0a0b */
[----:B------:R-:W-:Y:S01]  /*5c50*/  ISETP.GE.AND P1, PT, R0, RZ, PT ;  /* 0x000000ff0000720c */ /* 0x000fe20003f26270 */
[----:B------:R-:W-:Y:S01]  /*5c60*/  IMAD.MOV R12, RZ, RZ, -R12 ;  /* 0x000000ffff0c7224 */ /* 0x000fe200078e0a0c */
[----:B------:R-:W-:Y:S01]  /*5c70*/  IABS R0, R6 ;  /* 0x0000000600007213 */ /* 0x000fe20000000000 */
[--C-:B------:R-:W-:Y:S01]  /*5c80*/  @!P3 IMAD.IADD R10, R10, 0x1, -R11.reuse ;  /* 0x000000010a0ab824 */ /* 0x100fe200078e0a0b */
[----:B------:R0:W-:Y:S01]  /*5c90*/  STL [R1+0x2b4], R15 ;  /* 0x0002b40f01007387 */ /* 0x0001e20000100800 */
[----:B------:R-:W-:Y:S02]  /*5ca0*/  IMAD.MOV.U32 R17, RZ, RZ, R16 ;  /* 0x000000ffff117224 */ /* 0x000fe400078e0010 */
[----:B------:R-:W-:Y:S01]  /*5cb0*/  @!P5 IMAD.IADD R9, R9, 0x1, -R11 ;  /* 0x000000010909d824 */ /* 0x000fe200078e0a0b */
[----:B------:R-:W-:Y:S01]  /*5cc0*/  ISETP.GE.AND P5, PT, R8, RZ, PT ;  /* 0x000000ff0800720c */ /* 0x000fe20003fa6270 */
[----:B------:R-:W-:-:S02]  /*5cd0*/  VIADD R14, R29, 0x93 ;  /* 0x000000931d0e7836 */ /* 0x000fc40000000000 */
[----:B------:R-:W-:Y:S02]  /*5ce0*/  IMAD R7, R11, R12, R7 ;  /* 0x0000000c0b077224 */ /* 0x000fe400078e0207 */
[----:B------:R-:W-:Y:S01]  /*5cf0*/  VIADD R8, R29, 0x91 ;  /* 0x000000911d087836 */ /* 0x000fe20000000000 */
[----:B------:R-:W-:Y:S01]  /*5d00*/  IABS R5, R14 ;  /* 0x0000000e00057213 */ /* 0x000fe20000000000 */
[----:B------:R-:W-:Y:S01]  /*5d10*/  @!P4 IMAD.MOV R17, RZ, RZ, -R17 ;  /* 0x000000ffff11c224 */ /* 0x000fe200078e0a11 */
[----:B------:R-:W-:Y:S01]  /*5d20*/  ISETP.GT.U32.AND P4, PT, R11, R10, PT ;  /* 0x0000000a0b00720c */ /* 0x000fe20003f84070 */
[----:B------:R-:W-:Y:S01]  /*5d30*/  IMAD.HI.U32 R12, R4, R0, RZ ;  /* 0x00000000040c7227 */ /* 0x000fe200078e00ff */
[----:B------:R-:W-:Y:S02]  /*5d40*/  ISETP.GE.AND P3, PT, R14, RZ, PT ;  /* 0x000000ff0e00720c */ /* 0x000fe40003f66270 */
[----:B------:R-:W-:Y:S01]  /*5d50*/  IABS R14, R8 ;  /* 0x00000008000e7213 */ /* 0x000fe20000000000 */
[----:B------:R-:W-:Y:S01]  /*5d60*/  @!P6 IMAD.IADD R13, R13, 0x1, -R11 ;  /* 0x000000010d0de824 */ /* 0x000fe200078e0a0b */
[----:B------:R-:W-:Y:S01]  /*5d70*/  ISETP.GT.U32.AND P6, PT, R11, R7, PT ;  /* 0x000000070b00720c */ /* 0x000fe20003fc4070 */
[----:B------:R-:W-:Y:S01]  /*5d80*/  IMAD.MOV R12, RZ, RZ, -R12 ;  /* 0x000000ffff0c7224 */ /* 0x000fe200078e0a0c */
[----:B------:R-:W-:Y:S01]  /*5d90*/  STL [R1+0x2b0], R17 ;  /* 0x0002b01101007387 */ /* 0x000fe20000100800 */
[----:B0-----:R-:W-:-:S04]  /*5da0*/  IMAD.HI.U32 R15, R4, R5, RZ ;  /* 0x00000005040f7227 */ /* 0x001fc800078e00ff */
[----:B------:R-:W-:Y:S02]  /*5db0*/  IMAD R0, R11, R12, R0 ;  /* 0x0000000c0b007224 */ /* 0x000fe400078e0200 */
[----:B------:R-:W-:-:S04]  /*5dc0*/  IMAD.HI.U32 R12, R4, R14, RZ ;  /* 0x0000000e040c7227 */ /* 0x000fc800078e00ff */
[----:B------:R-:W-:Y:S02]  /*5dd0*/  IMAD.MOV R15, RZ, RZ, -R15 ;  /* 0x000000ffff0f7224 */ /* 0x000fe400078e0a0f */
[----:B------:R-:W-:Y:S02]  /*5de0*/  IMAD.MOV R12, RZ, RZ, -R12 ;  /* 0x000000ffff0c7224 */ /* 0x000fe400078e0a0c */
[----:B------:R-:W-:Y:S01]  /*5df0*/  @!P4 IMAD.IADD R10, R10, 0x1, -R11 ;  /* 0x000000010a0ac824 */ /* 0x000fe200078e0a0b */
[C---:B------:R-:W-:Y:S01]  /*5e00*/  ISETP.GT.U32.AND P4, PT, R11.reuse, R0, PT ;  /* 0x000000000b00720c */ /* 0x040fe20003f84070 */
[C---:B------:R-:W-:Y:S02]  /*5e10*/  IMAD R5, R11.reuse, R15, R5 ;  /* 0x0000000f0b057224 */ /* 0x040fe400078e0205 */
[----:B------:R-:W-:Y:S02]  /*5e20*/  IMAD R14, R11, R12, R14 ;  /* 0x0000000c0b0e7224 */ /* 0x000fe400078e020e */
[----:B------:R-:W-:-:S02]  /*5e30*/  IMAD.MOV.U32 R15, RZ, RZ, R10 ;  /* 0x000000ffff0f7224 */ /* 0x000fc400078e000a */
[----:B------:R-:W-:Y:S02]  /*5e40*/  @!P6 IMAD.IADD R7, R7, 0x1, -R11 ;  /* 0x000000010707e824 */ /* 0x000fe400078e0a0b */
[----:B------:R-:W-:Y:S01]  /*5e50*/  @!P2 IMAD.MOV R13, RZ, RZ, -R13 ;  /* 0x000000ffff0da224 */ /* 0x000fe200078e0a0d */
[C---:B------:R-:W-:Y:S01]  /*5e60*/  ISETP.GT.U32.AND P2, PT, R11.reuse, R5, PT ;  /* 0x000000050b00720c */ /* 0x040fe20003f44070 */
[----:B------:R-:W-:Y:S01]  /*5e70*/  @!P1 IMAD.MOV R15, RZ, RZ, -R15 ;  /* 0x000000ffff0f9224 */ /* 0x000fe200078e0a0f */
[C---:B------:R-:W-:Y:S01]  /*5e80*/  ISETP.GT.U32.AND P1, PT, R11.reuse, R14, PT ;  /* 0x0000000e0b00720c */ /* 0x040fe20003f24070 */
[----:B------:R-:W-:Y:S01]  /*5e90*/  @!P0 IMAD.MOV R9, RZ, RZ, -R9 ;  /* 0x000000ffff098224 */ /* 0x000fe200078e0a09 */
[----:B------:R-:W-:Y:S01]  /*5ea0*/  ISETP.GT.U32.AND P6, PT, R11, R7, PT ;  /* 0x000000070b00720c */ /* 0x000fe20003fc4070 */
[----:B------:R-:W-:Y:S01]  /*5eb0*/  STL [R1+0x2ac], R13 ;  /* 0x0002ac0d01007387 */ /* 0x000fe20000100800 */
[----:B------:R-:W-:Y:S01]  /*5ec0*/  ISETP.GE.AND P0, PT, R6, RZ, PT ;  /* 0x000000ff0600720c */ /* 0x000fe20003f06270 */
[----:B------:R-:W-:-:S02]  /*5ed0*/  @!P4 IMAD.IADD R0, R0, 0x1, -R11 ;  /* 0x000000010000c824 */ /* 0x000fc400078e0a0b */
[----:B------:R0:W-:Y:S01]  /*5ee0*/  STL [R1+0x2a8], R9 ;  /* 0x0002a80901007387 */ /* 0x0001e20000100800 */
[----:B------:R-:W-:Y:S02]  /*5ef0*/  VIADD R6, R29, 0x90 ;  /* 0x000000901d067836 */ /* 0x000fe40000000000 */
[----:B------:R-:W-:Y:S01]  /*5f00*/  ISETP.GT.U32.AND P4, PT, R11, R0, PT ;  /* 0x000000000b00720c */ /* 0x000fe20003f84070 */
[--C-:B------:R-:W-:Y:S01]  /*5f10*/  @!P2 IMAD.IADD R5, R5, 0x1, -R11.reuse ;  /* 0x000000010505a824 */ /* 0x100fe200078e0a0b */
[----:B------:R-:W-:Y:S01]  /*5f20*/  STL [R1+0x2a4], R15 ;  /* 0x0002a40f01007387 */ /* 0x000fe20000100800 */
[--C-:B------:R-:W-:Y:S01]  /*5f30*/  @!P1 IMAD.IADD R14, R14, 0x1, -R11.reuse ;  /* 0x000000010e0e9824 */ /* 0x100fe200078e0a0b */
[----:B------:R-:W-:Y:S01]  /*5f40*/  IABS R20, R6 ;  /* 0x0000000600147213 */ /* 0x000fe20000000000 */
[----:B------:R-:W-:Y:S01]  /*5f50*/  @!P6 IMAD.IADD R7, R7, 0x1, -R11 ;  /* 0x000000010707e824 */ /* 0x000fe200078e0a0b */
[----:B------:R-:W-:Y:S01]  /*5f60*/  ISETP.GT.U32.AND P2, PT, R11, R5, PT ;  /* 0x000000050b00720c */ /* 0x000fe20003f44070 */
[----:B0-----:R-:W-:Y:S01]  /*5f70*/  VIADD R9, R29, 0x8f ;  /* 0x0000008f1d097836 */ /* 0x001fe20000000000 */
[----:B------:R-:W-:Y:S01]  /*5f80*/  ISETP.GT.U32.AND P1, PT, R11, R14, PT ;  /* 0x0000000e0b00720c */ /* 0x000fe20003f24070 */
[----:B------:R-:W-:Y:S01]  /*5f90*/  IMAD.MOV.U32 R13, RZ, RZ, R7 ;  /* 0x000000ffff0d7224 */ /* 0x000fe200078e0007 */
[----:B------:R-:W-:Y:S01]  /*5fa0*/  ISETP.GE.AND P6, PT, R8, RZ, PT ;  /* 0x000000ff0800720c */ /* 0x000fe20003fc6270 */
[----:B------:R-:W-:Y:S01]  /*5fb0*/  IMAD.HI.U32 R10, R4, R20, RZ ;  /* 0x00000014040a7227 */ /* 0x000fe200078e00ff */
[----:B------:R-:W-:-:S03]  /*5fc0*/  IABS R21, R9 ;  /* 0x0000000900157213 */ /* 0x000fc60000000000 */
[----:B------:R-:W-:Y:S02]  /*5fd0*/  VIADD R8, R29, 0x8e ;  /* 0x0000008e1d087836 */ /* 0x000fe40000000000 */
[----:B------:R-:W-:-:S03]  /*5fe0*/  IMAD.HI.U32 R7, R4, R21, RZ ;  /* 0x0000001504077227 */ /* 0x000fc600078e00ff */
[----:B------:R-:W-:Y:S01]  /*5ff0*/  IABS R19, R8 ;  /* 0x0000000800137213 */ /* 0x000fe20000000000 */
[----:B------:R-:W-:Y:S02]  /*6000*/  IMAD.MOV R7, RZ, RZ, -R7 ;  /* 0x000000ffff077224 */ /* 0x000fe400078e0a07 */
[----:B------:R-:W-:Y:S01]  /*6010*/  @!P5 IMAD.MOV R13, RZ, RZ, -R13 ;  /* 0x000000ffff0dd224 */ /* 0x000fe200078e0a0d */
[----:B------:R-:W-:Y:S01]  /*6020*/  ISETP.GE.AND P5, PT, R6, RZ, PT ;  /* 0x000000ff0600720c */ /* 0x000fe20003fa6270 */
[----:B------:R-:W-:Y:S02]  /*6030*/  IMAD R21, R11, R7, R21 ;  /* 0x000000070b157224 */ /* 0x000fe400078e0215 */
[--C-:B------:R-:W-:Y:S01]  /*6040*/  @!P2 IMAD.IADD R5, R5, 0x1, -R11.reuse ;  /* 0x000000010505a824 */ /* 0x100fe200078e0a0b */
[----:B------:R-:W-:Y:S01]  /*6050*/  ISETP.GE.AND P2, PT, R9, RZ, PT ;  /* 0x000000ff0900720c */ /* 0x000fe20003f46270 */
[--C-:B------:R-:W-:Y:S01]  /*6060*/  @!P1 IMAD.IADD R14, R14, 0x1, -R11.reuse ;  /* 0x000000010e0e9824 */ /* 0x100fe200078e0a0b */
[C---:B------:R-:W-:Y:S01]  /*6070*/  ISETP.GT.U32.AND P1, PT, R11.reuse, R21, PT ;  /* 0x000000150b00720c */ /* 0x040fe20003f24070 */
[----:B------:R-:W-:Y:S01]  /*6080*/  IMAD.MOV R9, RZ, RZ, -R10 ;  /* 0x000000ffff097224 */ /* 0x000fe200078e0a0a */
[----:B------:R0:W-:Y:S01]  /*6090*/  STL [R1+0x29c], R13 ;  /* 0x00029c0d01007387 */ /* 0x0001e20000100800 */
[----:B------:R-:W-:Y:S01]  /*60a0*/  @!P4 IMAD.IADD R0, R0, 0x1, -R11 ;  /* 0x000000010000c824 */ /* 0x000fe200078e0a0b */
[----:B------:R-:W-:Y:S01]  /*60b0*/  ISETP.GE.AND P4, PT, R8, RZ, PT ;  /* 0x000000ff0800720c */ /* 0x000fe20003f86270 */
[----:B------:R-:W-:-:S02]  /*60c0*/  IMAD R20, R11, R9, R20 ;  /* 0x000000090b147224 */ /* 0x000fc400078e0214 */
[----:B------:R-:W-:Y:S02]  /*60d0*/  VIADD R18, R29, 0x8d ;  /* 0x0000008d1d127836 */ /* 0x000fe40000000000 */
[----:B------:R-:W-:Y:S02]  /*60e0*/  IMAD.MOV.U32 R12, RZ, RZ, R0 ;  /* 0x000000ffff0c7224 */ /* 0x000fe400078e0000 */
[----:B------:R-:W-:-:S04]  /*60f0*/  IMAD.HI.U32 R6, R4, R19, RZ ;  /* 0x0000001304067227 */ /* 0x000fc800078e00ff */
[----:B0-----:R-:W-:Y:S02]  /*6100*/  IMAD.MOV.U32 R13, RZ, RZ, R5 ;  /* 0x000000ffff0d7224 */ /* 0x001fe400078e0005 */
[----:B------:R-:W-:Y:S01]  /*6110*/  @!P0 IMAD.MOV R12, RZ, RZ, -R12 ;  /* 0x000000ffff0c8224 */ /* 0x000fe200078e0a0c */
[----:B------:R-:W-:Y:S01]  /*6120*/  ISETP.GE.AND P0, PT, R18, RZ, PT ;  /* 0x000000ff1200720c */ /* 0x000fe20003f06270 */
[----:B------:R-:W-:Y:S01]  /*6130*/  @!P3 IMAD.MOV R13, RZ, RZ, -R13 ;  /* 0x000000ffff0db224 */ /* 0x000fe200078e0a0d */
[----:B------:R-:W-:Y:S01]  /*6140*/  ISETP.GT.U32.AND P3, PT, R11, R20, PT ;  /* 0x000000140b00720c */ /* 0x000fe20003f64070 */
[----:B------:R-:W-:Y:S01]  /*6150*/  IMAD.MOV R6, RZ, RZ, -R6 ;  /* 0x000000ffff067224 */ /* 0x000fe200078e0a06 */
[----:B------:R-:W-:Y:S01]  /*6160*/  IABS R18, R18 ;  /* 0x0000001200127213 */ /* 0x000fe20000000000 */
[----:B------:R-:W-:Y:S01]  /*6170*/  VIADD R9, R29, 0x8c ;  /* 0x0000008c1d097836 */ /* 0x000fe20000000000 */
[----:B------:R-:W-:Y:S01]  /*6180*/  STL [R1+0x298], R13 ;  /* 0x0002980d01007387 */ /* 0x000fe20000100800 */
[----:B------:R-:W-:-:S02]  /*6190*/  @!P1 IMAD.IADD R21, R21, 0x1, -R11 ;  /* 0x0000000115159824 */ /* 0x000fc400078e0a0b */
[C---:B------:R-:W-:Y:S01]  /*61a0*/  IMAD R19, R11.reuse, R6, R19 ;  /* 0x000000060b137224 */ /* 0x040fe200078e0213 */
[----:B------:R-:W-:Y:S01]  /*61b0*/  IABS R17, R9 ;  /* 0x0000000900117213 */ /* 0x000fe20000000000 */
[----:B------:R-:W-:Y:S01]  /*61c0*/  IMAD.MOV.U32 R15, RZ, RZ, R14 ;  /* 0x000000ffff0f7224 */ /* 0x000fe200078e000e */
[C---:B------:R-:W-:Y:S01]  /*61d0*/  ISETP.GT.U32.AND P1, PT, R11.reuse, R21, PT ;  /* 0x000000150b00720c */ /* 0x040fe20003f24070 */
[----:B------:R-:W-:Y:S01]  /*61e0*/  IMAD.HI.U32 R10, R4, R18, RZ ;  /* 0x00000012040a7227 */ /* 0x000fe200078e00ff */
[----:B------:R0:W-:Y:S03]  /*61f0*/  STL [R1+0x294], R12 ;  /* 0x0002940c01007387 */ /* 0x0001e60000100800 */
[----:B------:R-:W-:Y:S01]  /*6200*/  @!P6 IMAD.MOV R15, RZ, RZ, -R15 ;  /* 0x000000ffff0fe224 */ /* 0x000fe200078e0a0f */
[----:B------:R-:W-:Y:S01]  /*6210*/  ISETP.GT.U32.AND P6, PT, R11, R19, PT ;  /* 0x000000130b00720c */ /* 0x000fe20003fc4070 */
[----:B------:R-:W-:-:S02]  /*6220*/  VIADD R6, R29, 0x8a ;  /* 0x0000008a1d067836 */ /* 0x000fc40000000000 */
[----:B------:R-:W-:Y:S01]  /*6230*/  @!P3 IMAD.IADD R20, R20, 0x1, -R11 ;  /* 0x000000011414b824 */ /* 0x000fe200078e0a0b */
[----:B------:R1:W-:Y:S01]  /*6240*/  STL [R1+0x290], R15 ;  /* 0x0002900f01007387 */ /* 0x0003e20000100800 */
[----:B------:R-:W-:Y:S01]  /*6250*/  IMAD.HI.U32 R8, R4, R17, RZ ;  /* 0x0000001104087227 */ /* 0x000fe200078e00ff */
[----:B0-----:R-:W-:Y:S02]  /*6260*/  IABS R12, R6 ;  /* 0x00000006000c7213 */ /* 0x001fe40000000000 */
[C---:B------:R-:W-:Y:S01]  /*6270*/  ISETP.GT.U32.AND P3, PT, R11.reuse, R20, PT ;  /* 0x000000140b00720c */ /* 0x040fe20003f64070 */
[----:B------:R-:W-:Y:S02]  /*6280*/  IMAD.MOV R10, RZ, RZ, -R10 ;  /* 0x000000ffff0a7224 */ /* 0x000fe400078e0a0a */
[----:B------:R-:W-:Y:S02]  /*6290*/  IMAD.MOV R8, RZ, RZ, -R8 ;  /* 0x000000ffff087224 */ /* 0x000fe400078e0a08 */
[----:B------:R-:W-:-:S02]  /*62a0*/  IMAD R18, R11, R10, R18 ;  /* 0x0000000a0b127224 */ /* 0x000fc400078e0212 */
[----:B------:R-:W-:Y:S02]  /*62b0*/  IMAD R17, R11, R8, R17 ;  /* 0x000000080b117224 */ /* 0x000fe400078e0211 */
[----:B------:R-:W-:Y:S01]  /*62c0*/  @!P1 IMAD.IADD R21, R21, 0x1, -R11 ;  /* 0x0000000115159824 */ /* 0x000fe200078e0a0b */
[----:B------:R-:W-:Y:S01]  /*62d0*/  ISETP.GT.U32.AND P1, PT, R11, R18, PT ;  /* 0x000000120b00720c */ /* 0x000fe20003f24070 */
[----:B------:R-:W-:-:S04]  /*62e0*/  IMAD.HI.U32 R0, R4, R12, RZ ;  /* 0x0000000c04007227 */ /* 0x000fc800078e00ff */
[--C-:B------:R-:W-:Y:S01]  /*62f0*/  @!P6 IMAD.IADD R19, R19, 0x1, -R11.reuse ;  /* 0x000000011313e824 */ /* 0x100fe200078e0a0b */
[----:B------:R-:W-:Y:S01]  /*6300*/  ISETP.GT.U32.AND P6, PT, R11, R17, PT ;  /* 0x000000110b00720c */ /* 0x000fe20003fc4070 */
[----:B------:R-:W-:Y:S02]  /*6310*/  IMAD.MOV R0, RZ, RZ, -R0 ;  /* 0x000000ffff007224 */ /* 0x000fe400078e0a00 */
[----:B------:R-:W-:Y:S02]  /*6320*/  VIADD R7, R29, 0x8b ;  /* 0x0000008b1d077836 */ /* 0x000fe40000000000 */
[----:B------:R-:W-:Y:S02]  /*6330*/  IMAD R12, R11, R0, R12 ;  /* 0x000000000b0c7224 */ /* 0x000fe400078e020c */
[----:B------:R-:W-:Y:S01]  /*6340*/  @!P3 IMAD.IADD R20, R20, 0x1, -R11 ;  /* 0x000000011414b824 */ /* 0x000fe200078e0a0b */
[----:B------:R-:W-:Y:S01]  /*6350*/  IABS R13, R7 ;  /* 0x00000007000d7213 */ /* 0x000fe20000000000 */
[----:B------:R-:W-:Y:S01]  /*6360*/  VIADD R0, R29, 0x89 ;  /* 0x000000891d007836 */ /* 0x000fe20000000000 */
[----:B------:R-:W-:Y:S01]  /*6370*/  ISETP.GE.AND P3, PT, R9, RZ, PT ;  /* 0x000000ff0900720c */ /* 0x000fe20003f66270 */
[----:B------:R-:W-:-:S02]  /*6380*/  VIADD R14, R29, 0x88 ;  /* 0x000000881d0e7836 */ /* 0x000fc40000000000 */
[--C-:B------:R-:W-:Y:S01]  /*6390*/  @!P1 IMAD.IADD R18, R18, 0x1, -R11.reuse ;  /* 0x0000000112129824 */ /* 0x100fe200078e0a0b */
[----:B------:R-:W-:Y:S01]  /*63a0*/  IABS R10, R0 ;  /* 0x00000000000a7213 */ /* 0x000fe20000000000 */
[----:B------:R-:W-:Y:S01]  /*63b0*/  IMAD.MOV.U32 R23, RZ, RZ, R20 ;  /* 0x000000ffff177224 */ /* 0x000fe200078e0014 */
[----:B------:R-:W-:Y:S01]  /*63c0*/  IABS R9, R14 ;  /* 0x0000000e00097213 */ /* 0x000fe20000000000 */
[----:B------:R-:W-:Y:S01]  /*63d0*/  @!P6 IMAD.IADD R17, R17, 0x1, -R11 ;  /* 0x000000011111e824 */ /* 0x000fe200078e0a0b */
[C---:B------:R-:W-:Y:S01]  /*63e0*/  ISETP.GT.U32.AND P1, PT, R11.reuse, R19, PT ;  /* 0x000000130b00720c */ /* 0x040fe20003f24070 */
[----:B------:R-:W-:Y:S01]  /*63f0*/  @!P5 IMAD.MOV R23, RZ, RZ, -R23 ;  /* 0x000000ffff17d224 */ /* 0x000fe200078e0a17 */
[C---:B------:R-:W-:Y:S01]  /*6400*/  ISETP.GT.U32.AND P5, PT, R11.reuse, R18, PT ;  /* 0x000000120b00720c */ /* 0x040fe20003fa4070 */
[C---:B------:R-:W-:Y:S01]  /*6410*/  IMAD.HI.U32 R5, R4.reuse, R13, RZ ;  /* 0x0000000d04057227 */ /* 0x040fe200078e00ff */
[----:B------:R-:W-:Y:S02]  /*6420*/  ISETP.GT.U32.AND P6, PT, R11, R17, PT ;  /* 0x000000110b00720c */ /* 0x000fe40003fc4070 */
[----:B------:R0:W-:Y:S01]  /*6430*/  STL [R1+0x28c], R23 ;  /* 0x00028c1701007387 */ /* 0x0001e20000100800 */
[----:B------:R-:W-:-:S04]  /*6440*/  IMAD.HI.U32 R20, R4, R10, RZ ;  /* 0x0000000a04147227 */ /* 0x000fc800078e00ff */
[----:B------:R-:W-:Y:S02]  /*6450*/  IMAD.MOV R5, RZ, RZ, -R5 ;  /* 0x000000ffff057224 */ /* 0x000fe400078e0a05 */
[----:B------:R-:W-:-:S04]  /*6460*/  IMAD.HI.U32 R22, R4, R9, RZ ;  /* 0x0000000904167227 */ /* 0x000fc800078e00ff */
[----:B------:R-:W-:Y:S02]  /*6470*/  IMAD.MOV R20, RZ, RZ, -R20 ;  /* 0x000000ffff147224 */ /* 0x000fe400078e0a14 */
[C---:B------:R-:W-:Y:S02]  /*6480*/  IMAD R13, R11.reuse, R5, R13 ;  /* 0x000000050b0d7224 */ /* 0x040fe400078e020d */
[----:B------:R-:W-:Y:S02]  /*6490*/  IMAD.MOV R22, RZ, RZ, -R22 ;  /* 0x000000ffff167224 */ /* 0x000fe400078e0a16 */
[C---:B------:R-:W-:Y:S02]  /*64a0*/  IMAD R10, R11.reuse, R20, R10 ;  /* 0x000000140b0a7224 */ /* 0x040fe400078e020a */
[----:B------:R-:W-:Y:S01]  /*64b0*/  @!P2 IMAD.MOV R21, RZ, RZ, -R21 ;  /* 0x000000ffff15a224 */ /* 0x000fe200078e0a15 */
[----:B------:R-:W-:Y:S01]  /*64c0*/  ISETP.GT.U32.AND P2, PT, R11, R13, PT ;  /* 0x0000000d0b00720c */ /* 0x000fe20003f44070 */
[----:B------:R-:W-:Y:S01]  /*64d0*/  @!P1 IMAD.IADD R19, R19, 0x1, -R11 ;  /* 0x0000000113139824 */ /* 0x000fe200078e0a0b */
[C---:B------:R-:W-:Y:S01]  /*64e0*/  ISETP.GT.U32.AND P1, PT, R11.reuse, R12, PT ;  /* 0x0000000c0b00720c */ /* 0x040fe20003f24070 */
[C---:B------:R-:W-:Y:S01]  /*64f0*/  IMAD R9, R11.reuse, R22, R9 ;  /* 0x000000160b097224 */ /* 0x040fe200078e0209 */
[----:B------:R2:W-:Y:S01]  /*6500*/  STL [R1+0x284], R21 ;  /* 0x0002841501007387 */ /* 0x0005e20000100800 */
[--C-:B------:R-:W-:Y:S01]  /*6510*/  @!P5 IMAD.IADD R18, R18, 0x1, -R11.reuse ;  /* 0x000000011212d824 */ /* 0x100fe200078e0a0b */
[----:B------:R-:W-:Y:S01]  /*6520*/  ISETP.GT.U32.AND P5, PT, R11, R10, PT ;  /* 0x0000000a0b00720c */ /* 0x000fe20003fa4070 */
[----:B------:R-:W-:Y:S01]  /*6530*/  @!P6 IMAD.IADD R17, R17, 0x1, -R11 ;  /* 0x000000011111e824 */ /* 0x000fe200078e0a0b */
[----:B------:R-:W-:Y:S01]  /*6540*/  ISETP.GT.U32.AND P6, PT, R11, R9, PT ;  /* 0x000000090b00720c */ /* 0x000fe20003fc4070 */
[----:B-1----:R-:W-:-:S02]  /*6550*/  VIADD R15, R29, 0x87 ;  /* 0x000000871d0f7836 */ /* 0x002fc40000000000 */
[----:B------:R-:W-:Y:S02]  /*6560*/  VIADD R16, R29, 0x86 ;  /* 0x000000861d107836 */ /* 0x000fe40000000000 */
[--C-:B------:R-:W-:Y:S01]  /*6570*/  @!P2 IMAD.IADD R13, R13, 0x1, -R11.reuse ;  /* 0x000000010d0da824 */ /* 0x100fe200078e0a0b */
[----:B------:R-:W-:Y:S01]  /*6580*/  IABS R8, R15 ;  /* 0x0000000f00087213 */ /* 0x000fe20000000000 */
[----:B------:R-:W-:Y:S01]  /*6590*/  @!P1 IMAD.IADD R12, R12, 0x1, -R11 ;  /* 0x000000010c0c9824 */ /* 0x000fe200078e0a0b */
[----:B------:R-:W-:Y:S01]  /*65a0*/  IABS R5, R16 ;  /* 0x0000001000057213 */ /* 0x000fe20000000000 */
[----:B------:R-:W-:Y:S01]  /*65b0*/  IMAD.MOV.U32 R24, RZ, RZ, R19 ;  /* 0x000000ffff187224 */ /* 0x000fe200078e0013 */
[----:B------:R-:W-:Y:S01]  /*65c0*/  ISETP.GE.AND P1, PT, R6, RZ, PT ;  /* 0x000000ff0600720c */ /* 0x000fe20003f26270 */
[----:B------:R-:W-:Y:S01]  /*65d0*/  @!P5 IMAD.IADD R10, R10, 0x1, -R11 ;  /* 0x000000010a0ad824 */ /* 0x000fe200078e0a0b */
[----:B------:R-:W-:Y:S01]  /*65e0*/  ISETP.GT.U32.AND P5, PT, R11, R13, PT ;  /* 0x0000000d0b00720c */ /* 0x000fe20003fa4070 */
[----:B------:R-:W-:Y:S01]  /*65f0*/  IMAD.HI.U32 R20, R4, R8, RZ ;  /* 0x0000000804147227 */ /* 0x000fe200078e00ff */
[----:B------:R-:W-:-:S03]  /*6600*/  ISETP.GE.AND P2, PT, R7, RZ, PT ;  /* 0x000000ff0700720c */ /* 0x000fc60003f46270 */
[----:B0-----:R-:W-:Y:S02]  /*6610*/  IMAD.MOV.U32 R23, RZ, RZ, R18 ;  /* 0x000000ffff177224 */ /* 0x001fe400078e0012 */
[----:B------:R-:W-:Y:S01]  /*6620*/  @!P6 IMAD.IADD R9, R9, 0x1, -R11 ;  /* 0x000000010909e824 */ /* 0x000fe200078e0a0b */
[C---:B------:R-:W-:Y:S01]  /*6630*/  ISETP.GT.U32.AND P6, PT, R11.reuse, R10, PT ;  /* 0x0000000a0b00720c */ /* 0x040fe20003fc4070 */
[----:B------:R-:W-:Y:S01]  /*6640*/  @!P4 IMAD.MOV R24, RZ, RZ, -R24 ;  /* 0x000000ffff18c224 */ /* 0x000fe200078e0a18 */
[C---:B------:R-:W-:Y:S01]  /*6650*/  ISETP.GT.U32.AND P4, PT, R11.reuse, R12, PT ;  /* 0x0000000c0b00720c */ /* 0x040fe20003f84070 */
[----:B------:R-:W-:Y:S02]  /*6660*/  IMAD.MOV R20, RZ, RZ, -R20 ;  /* 0x000000ffff147224 */ /* 0x000fe400078e0a14 */
[----:B--2---:R-:W-:Y:S01]  /*6670*/  IMAD.HI.U32 R21, R4, R5, RZ ;  /* 0x0000000504157227 */ /* 0x004fe200078e00ff */
[----:B------:R-:W-:Y:S03]  /*6680*/  STL [R1+0x27c], R24 ;  /* 0x00027c1801007387 */ /* 0x000fe60000100800 */
[----:B------:R-:W-:Y:S01]  /*6690*/  @!P0 IMAD.MOV R23, RZ, RZ, -R23 ;  /* 0x000000ffff178224 */ /* 0x000fe200078e0a17 */
[C---:B------:R-:W-:Y:S01]  /*66a0*/  ISETP.GT.U32.AND P0, PT, R11.reuse, R9, PT ;  /* 0x000000090b00720c */ /* 0x040fe20003f04070 */
[----:B------:R-:W-:-:S02]  /*66b0*/  IMAD R6, R11, R20, R8 ;  /* 0x000000140b067224 */ /* 0x000fc400078e0208 */
[C---:B------:R-:W-:Y:S01]  /*66c0*/  VIADD R8, R29.reuse, 0x85 ;  /* 0x000000851d087836 */ /* 0x040fe20000000000 */
[----:B------:R-:W-:Y:S01]  /*66d0*/  STL [R1+0x274], R23 ;  /* 0x0002741701007387 */ /* 0x000fe20000100800 */
[----:B------:R-:W-:Y:S02]  /*66e0*/  VIADD R7, R29, 0x84 ;  /* 0x000000841d077836 */ /* 0x000fe40000000000 */
[----:B------:R-:W-:Y:S02]  /*66f0*/  IMAD.MOV R21, RZ, RZ, -R21 ;  /* 0x000000ffff157224 */ /* 0x000fe400078e0a15 */
[----:B------:R-:W-:Y:S01]  /*6700*/  IMAD.MOV.U32 R19, RZ, RZ, R17 ;  /* 0x000000ffff137224 */ /* 0x000fe200078e0011 */
[----:B------:R-:W-:Y:S01]  /*6710*/  IABS R17, R8 ;  /* 0x0000000800117213 */ /* 0x000fe20000000000 */
[C---:B------:R-:W-:Y:S01]  /*6720*/  IMAD R5, R11.reuse, R21, R5 ;  /* 0x000000150b057224 */ /* 0x040fe200078e0205 */
[----:B------:R-:W-:Y:S01]  /*6730*/  IABS R18, R7 ;  /* 0x0000000700127213 */ /* 0x000fe20000000000 */
[----:B------:R-:W-:Y:S01]  /*6740*/  @!P3 IMAD.MOV R19, RZ, RZ, -R19 ;  /* 0x000000ffff13b224 */ /* 0x000fe200078e0a13 */
[----:B------:R-:W-:Y:S01]  /*6750*/  ISETP.GT.U32.AND P3, PT, R11, R6, PT ;  /* 0x000000060b00720c */ /* 0x000fe20003f64070 */
[--C-:B------:R-:W-:Y:S01]  /*6760*/  @!P5 IMAD.IADD R13, R13, 0x1, -R11.reuse ;  /* 0x000000010d0dd824 */ /* 0x100fe200078e0a0b */
[----:B------:R-:W-:Y:S01]  /*6770*/  ISETP.GE.AND P5, PT, R0, RZ, PT ;  /* 0x000000ff0000720c */ /* 0x000fe20003fa6270 */
[--C-:B------:R-:W-:Y:S01]  /*6780*/  @!P4 IMAD.IADD R12, R12, 0x1, -R11.reuse ;  /* 0x000000010c0cc824 */ /* 0x100fe200078e0a0b */
[----:B------:R-:W-:Y:S01]  /*6790*/  ISETP.GT.U32.AND P4, PT, R11, R5, PT ;  /* 0x000000050b00720c */ /* 0x000fe20003f84070 */
[----:B------:R-:W-:Y:S01]  /*67a0*/  @!P6 IMAD.IADD R10, R10, 0x1, -R11 ;  /* 0x000000010a0ae824 */ /* 0x000fe200078e0a0b */
[----:B------:R-:W-:Y:S01]  /*67b0*/  ISETP.GE.AND P6, PT, R14, RZ, PT ;  /* 0x000000ff0e00720c */ /* 0x000fe20003fc6270 */
[----:B------:R-:W-:Y:S01]  /*67c0*/  IMAD.MOV.U32 R0, RZ, RZ, R18 ;  /* 0x000000ffff007224 */ /* 0x000fe200078e0012 */
[----:B------:R0:W-:Y:S01]  /*67d0*/  STL [R1+0x270], R19 ;  /* 0x0002701301007387 */ /* 0x0001e20000100800 */
[----:B------:R-:W-:-:S04]  /*67e0*/  IMAD.HI.U32 R14, R4, R17, RZ ;  /* 0x00000011040e7227 */ /* 0x000fc800078e00ff */
[----:B------:R-:W-:Y:S01]  /*67f0*/  @!P0 IMAD.IADD R9, R9, 0x1, -R11 ;  /* 0x0000000109098824 */ /* 0x000fe200078e0a0b */
[----:B------:R-:W-:Y:S01]  /*6800*/  ISETP.GE.AND P0, PT, R15, RZ, PT ;  /* 0x000000ff0f00720c */ /* 0x000fe20003f06270 */
[----:B------:R-:W-:-:S04]  /*6810*/  IMAD.HI.U32 R15, R4, R0, RZ ;  /* 0x00000000040f7227 */ /* 0x000fc800078e00ff */
[----:B0-----:R-:W-:Y:S02]  /*6820*/  IMAD.MOV.U32 R19, RZ, RZ, R12 ;  /* 0x000000ffff137224 */ /* 0x001fe400078e000c */
[----:B------:R-:W-:Y:S02]  /*6830*/  IMAD.MOV R14, RZ, RZ, -R14 ;  /* 0x000000ffff0e7224 */ /* 0x000fe400078e0a0e */
[----:B------:R-:W-:Y:S01]  /*6840*/  @!P1 IMAD.MOV R19, RZ, RZ, -R19 ;  /* 0x000000ffff139224 */ /* 0x000fe200078e0a13 */
[----:B------:R-:W-:Y:S01]  /*6850*/  ISETP.GE.AND P1, PT, R8, RZ, PT ;  /* 0x000000ff0800720c */ /* 0x000fe20003f26270 */
[----:B------:R-:W-:Y:S02]  /*6860*/  IMAD.MOV.U32 R20, RZ, RZ, R13 ;  /* 0x000000ffff147224 */ /* 0x000fe400078e000d */
[----:B------:R-:W-:Y:S02]  /*6870*/  IMAD.MOV R13, RZ, RZ, -R15 ;  /* 0x000000ffff0d7224 */ /* 0x000fe400078e0a0f */
[----:B------:R-:W-:-:S02]  /*6880*/  IMAD R8, R11, R14, R17 ;  /* 0x0000000e0b087224 */ /* 0x000fc400078e0211 */
[----:B------:R-:W-:Y:S01]  /*6890*/  @!P3 IMAD.IADD R6, R6, 0x1, -R11 ;  /* 0x000000010606b824 */ /* 0x000fe200078e0a0b */
[----:B------:R-:W-:Y:S01]  /*68a0*/  ISETP.GE.AND P3, PT, R16, RZ, PT ;  /* 0x000000ff1000720c */ /* 0x000fe20003f66270 */
[C---:B------:R-:W-:Y:S02]  /*68b0*/  IMAD R0, R11.reuse, R13, R0 ;  /* 0x0000000d0b007224 */ /* 0x040fe400078e0200 */
[----:B------:R-:W-:Y:S02]  /*68c0*/  IMAD.MOV.U32 R12, RZ, RZ, R9 ;  /* 0x000000ffff0c7224 */ /* 0x000fe400078e0009 */
[----:B------:R-:W-:Y:S01]  /*68d0*/  @!P5 IMAD.MOV R10, RZ, RZ, -R10 ;  /* 0x000000ffff0ad224 */ /* 0x000fe200078e0a0a */
[----:B------:R-:W-:Y:S01]  /*68e0*/  ISETP.GT.U32.AND P5, PT, R11, R8, PT ;  /* 0x000000080b00720c */ /* 0x000fe20003fa4070 */
[----:B------:R-:W-:Y:S02]  /*68f0*/  @!P4 IMAD.IADD R5, R5, 0x1, -R11 ;  /* 0x000000010505c824 */ /* 0x000fe400078e0a0b */
[----:B------:R-:W-:Y:S01]  /*6900*/  @!P2 IMAD.MOV R20, RZ, RZ, -R20 ;  /* 0x000000ffff14a224 */ /* 0x000fe200078e0a14 */
[C---:B------:R-:W-:Y:S01]  /*6910*/  ISETP.GT.U32.AND P2, PT, R11.reuse, R6, PT ;  /* 0x000000060b00720c */ /* 0x040fe20003f44070 */
[----:B------:R-:W-:Y:S01]  /*6920*/  @!P6 IMAD.MOV R12, RZ, RZ, -R12 ;  /* 0x000000ffff0ce224 */ /* 0x000fe200078e0a0c */
[----:B------:R-:W-:Y:S01]  /*6930*/  ISETP.GT.U32.AND P6, PT, R11, R0, PT ;  /* 0x000000000b00720c */ /* 0x000fe20003fc4070 */
[----:B------:R-:W-:Y:S01]  /*6940*/  VIADD R9, R29, 0x82 ;  /* 0x000000821d097836 */ /* 0x000fe20000000000 */
[----:B------:R-:W-:Y:S01]  /*6950*/  ISETP.GT.U32.AND P4, PT, R11, R5, PT ;  /* 0x000000050b00720c */ /* 0x000fe20003f84070 */
[----:B------:R-:W-:Y:S01]  /*6960*/  STL [R1+0x26c], R20 ;  /* 0x00026c1401007387 */ /* 0x000fe20000100800 */
[----:B------:R-:W-:-:S03]  /*6970*/  VIADD R13, R29, 0x81 ;  /* 0x000000811d0d7836 */ /* 0x000fc60000000000 */
[----:B------:R0:W-:Y:S01]  /*6980*/  STL [R1+0x268], R19 ;  /* 0x0002681301007387 */ /* 0x0001e20000100800 */
[--C-:B------:R-:W-:Y:S01]  /*6990*/  @!P5 IMAD.IADD R8, R8, 0x1, -R11.reuse ;  /* 0x000000010808d824 */ /* 0x100fe200078e0a0b */
[----:B------:R-:W-:Y:S02]  /*69a0*/  ISETP.GE.AND P5, PT, R9, RZ, PT ;  /* 0x000000ff0900720c */ /* 0x000fe40003fa6270 */
[----:B------:R1:W-:Y:S01]  /*69b0*/  STL [R1+0x264], R10 ;  /* 0x0002640a01007387 */ /* 0x0003e20000100800 */
[--C-:B------:R-:W-:Y:S01]  /*69c0*/  @!P2 IMAD.IADD R6, R6, 0x1, -R11.reuse ;  /* 0x000000010606a824 */ /* 0x100fe200078e0a0b */
[----:B------:R-:W-:Y:S01]  /*69d0*/  ISETP.GE.AND P2, PT, R7, RZ, PT ;  /* 0x000000ff0700720c */ /* 0x000fe20003f46270 */
[--C-:B------:R-:W-:Y:S01]  /*69e0*/  @!P6 IMAD.IADD R0, R0, 0x1, -R11.reuse ;  /* 0x000000010000e824 */ /* 0x100fe200078e0a0b */
[----:B------:R-:W-:Y:S01]  /*69f0*/  IABS R7, R9 ;  /* 0x0000000900077213 */ /* 0x000fe20000000000 */
[----:B------:R-:W-:Y:S01]  /*6a00*/  @!P4 IMAD.IADD R5, R5, 0x1, -R11 ;  /* 0x000000010505c824 */ /* 0x000fe200078e0a0b */
[----:B------:R-:W-:Y:S01]  /*6a10*/  ISETP.GT.U32.AND P6, PT, R11, R8, PT ;  /* 0x000000080b00720c */ /* 0x000fe20003fc4070 */
[----:B------:R2:W-:Y:S01]  /*6a20*/  STL [R1+0x260], R12 ;  /* 0x0002600c01007387 */ /* 0x0005e20000100800 */
[----:B0-----:R-:W-:-:S02]  /*6a30*/  VIADD R19, R29, 0x7d ;  /* 0x0000007d1d137836 */ /* 0x001fc40000000000 */
[----:B-1----:R-:W-:-:S05]  /*6a40*/  VIADD R10, R29, 0x83 ;  /* 0x000000831d0a7836 */ /* 0x002fca0000000000 */
[----:B------:R-:W-:Y:S02]  /*6a50*/  IABS R14, R10 ;  /* 0x0000000a000e7213 */ /* 0x000fe40000000000 */
[----:B------:R-:W-:Y:S01]  /*6a60*/  ISETP.GE.AND P4, PT, R10, RZ, PT ;  /* 0x000000ff0a00720c */ /* 0x000fe20003f86270 */
[----:B------:R-:W-:Y:S02]  /*6a70*/  IMAD.MOV.U32 R10, RZ, RZ, R5 ;  /* 0x000000ffff0a7224 */ /* 0x000fe400078e0005 */
[----:B------:R-:W-:-:S04]  /*6a80*/  IMAD.HI.U32 R9, R4, R14, RZ ;  /* 0x0000000e04097227 */ /* 0x000fc800078e00ff */
[----:B------:R-:W-:Y:S02]  /*6a90*/  IMAD.MOV R5, RZ, RZ, -R9 ;  /* 0x000000ffff057224 */ /* 0x000fe400078e0a09 */
[----:B--2---:R-:W-:Y:S02]  /*6aa0*/  IMAD.MOV.U32 R12, RZ, RZ, R6 ;  /* 0x000000ffff0c7224 */ /* 0x004fe400078e0006 */
[----:B------:R-:W-:Y:S02]  /*6ab0*/  IMAD R14, R11, R5, R14 ;  /* 0x000000050b0e7224 */ /* 0x000fe400078e020e */
[----:B------:R-:W-:-:S04]  /*6ac0*/  IMAD.HI.U32 R6, R4, R7, RZ ;  /* 0x0000000704067227 */ /* 0x000fc800078e00ff */
[----:B------:R-:W-:Y:S01]  /*6ad0*/  @!P6 IMAD.IADD R8, R8, 0x1, -R11 ;  /* 0x000000010808e824 */ /* 0x000fe200078e0a0b */
[C---:B------:R-:W-:Y:S01]  /*6ae0*/  ISETP.GT.U32.AND P6, PT, R11.reuse, R14, PT ;  /* 0x0000000e0b00720c */ /* 0x040fe20003fc4070 */
[----:B------:R-:W-:Y:S01]  /*6af0*/  @!P0 IMAD.MOV R12, RZ, RZ, -R12 ;  /* 0x000000ffff0c8224 */ /* 0x000fe200078e0a0c */
[C---:B------:R-:W-:Y:S01]  /*6b00*/  ISETP.GT.U32.AND P0, PT, R11.reuse, R0, PT ;  /* 0x000000000b00720c */ /* 0x040fe20003f04070 */
[----:B------:R-:W-:Y:S02]  /*6b10*/  IMAD.MOV R6, RZ, RZ, -R6 ;  /* 0x000000ffff067224 */ /* 0x000fe400078e0a06 */
[----:B------:R-:W-:Y:S01]  /*6b20*/  IMAD.MOV.U32 R15, RZ, RZ, R8 ;  /* 0x000000ffff0f7224 */ /* 0x000fe200078e0008 */
[----:B------:R0:W-:Y:S01]  /*6b30*/  STL [R1+0x25c], R12 ;  /* 0x00025c0c01007387 */ /* 0x0001e20000100800 */
[----:B------:R-:W-:Y:S02]  /*6b40*/  IMAD R6, R11, R6, R7 ;  /* 0x000000060b067224 */ /* 0x000fe400078e0207 */
[----:B------:R-:W-:-:S02]  /*6b50*/  @!P1 IMAD.MOV R15, RZ, RZ, -R15 ;  /* 0x000000ffff0f9224 */ /* 0x000fc400078e0a0f */
[----:B------:R-:W-:Y:S01]  /*6b60*/  @!P3 IMAD.MOV R10, RZ, RZ, -R10 ;  /* 0x000000ffff0ab224 */ /* 0x000fe200078e0a0a */
[----:B------:R-:W-:Y:S01]  /*6b70*/  ISETP.GT.U32.AND P1, PT, R11, R6, PT ;  /* 0x000000060b00720c */ /* 0x000fe20003f24070 */
[--C-:B------:R-:W-:Y:S01]  /*6b80*/  @!P6 IMAD.IADD R14, R14, 0x1, -R11.reuse ;  /* 0x000000010e0ee824 */ /* 0x100fe200078e0a0b */
[----:B------:R-:W-:Y:S01]  /*6b90*/  ISETP.GE.AND P3, PT, R13, RZ, PT ;  /* 0x000000ff0d00720c */ /* 0x000fe20003f66270 */
[----:B------:R-:W-:Y:S01]  /*6ba0*/  @!P0 IMAD.IADD R0, R0, 0x1, -R11 ;  /* 0x0000000100008824 */ /* 0x000fe200078e0a0b */
[----:B------:R-:W-:Y:S01]  /*6bb0*/  IABS R13, R13 ;  /* 0x0000000d000d7213 */ /* 0x000fe20000000000 */
[----:B------:R1:W-:Y:S01]  /*6bc0*/  STL [R1+0x254], R10 ;  /* 0x0002540a01007387 */ /* 0x0003e20000100800 */
[----:B0-----:R-:W-:Y:S01]  /*6bd0*/  VIADD R12, R29, 0x7f ;  /* 0x0000007f1d0c7836 */ /* 0x001fe20000000000 */
[----:B------:R-:W-:Y:S01]  /*6be0*/  ISETP.GT.U32.AND P6, PT, R11, R14, PT ;  /* 0x0000000e0b00720c */ /* 0x000fe20003fc4070 */
[----:B------:R-:W-:Y:S01]  /*6bf0*/  VIADD R9, R29, 0x80 ;  /* 0x000000801d097836 */ /* 0x000fe20000000000 */
[----:B------:R-:W-:Y:S01]  /*6c00*/  STL [R1+0x24c], R15 ;  /* 0x00024c0f01007387 */ /* 0x000fe20000100800 */
[----:B------:R-:W-:-:S03]  /*6c10*/  IMAD.HI.U32 R7, R4, R13, RZ ;  /* 0x0000000d04077227 */ /* 0x000fc600078e00ff */
[----:B------:R-:W-:Y:S01]  /*6c20*/  ISETP.GE.AND P0, PT, R9, RZ, PT ;  /* 0x000000ff0900720c */ /* 0x000fe20003f06270 */
[----:B------:R-:W-:Y:S01]  /*6c30*/  VIADD R5, R29, 0x7e ;  /* 0x0000007e1d057836 */ /* 0x000fe20000000000 */
[----:B------:R-:W-:Y:S01]  /*6c40*/  IABS R9, R9 ;  /* 0x0000000900097213 */ /* 0x000fe20000000000 */
[----:B-1----:R-:W-:Y:S02]  /*6c50*/  IMAD.MOV.U32 R10, RZ, RZ, R0 ;  /* 0x000000ffff0a7224 */ /* 0x002fe400078e0000 */
[----:B------:R-:W-:Y:S02]  /*6c60*/  IMAD.MOV R7, RZ, RZ, -R7 ;  /* 0x000000ffff077224 */ /* 0x000fe400078e0a07 */
[----:B------:R-:W-:Y:S01]  /*6c70*/  @!P2 IMAD.MOV R10, RZ, RZ, -R10 ;  /* 0x000000ffff0aa224 */ /* 0x000fe200078e0a0a */
[----:B------:R-:W-:Y:S01]  /*6c80*/  ISETP.GE.AND P2, PT, R12, RZ, PT ;  /* 0x000000ff0c00720c */ /* 0x000fe20003f46270 */
[----:B------:R-:W-:Y:S01]  /*6c90*/  @!P1 IMAD.IADD R6, R6, 0x1, -R11 ;  /* 0x0000000106069824 */ /* 0x000fe200078e0a0b */
[----:B------:R-:W-:Y:S01]  /*6ca0*/  IABS R12, R12 ;  /* 0x0000000c000c7213 */ /* 0x000fe20000000000 */
[C---:B------:R-:W-:Y:S01]  /*6cb0*/  IMAD R13, R11.reuse, R7, R13 ;  /* 0x000000070b0d7224 */ /* 0x040fe200078e020d */
[----:B------:R0:W-:Y:S01]  /*6cc0*/  STL [R1+0x248], R10 ;  /* 0x0002480a01007387 */ /* 0x0001e20000100800 */
[----:B------:R-:W-:Y:S01]  /*6cd0*/  @!P6 IMAD.IADD R14, R14, 0x1, -R11 ;  /* 0x000000010e0ee824 */ /* 0x000fe200078e0a0b */
[C---:B------:R-:W-:Y:S01]  /*6ce0*/  ISETP.GT.U32.AND P1, PT, R11.reuse, R6, PT ;  /* 0x000000060b00720c */ /* 0x040fe20003f24070 */
[----:B------:R-:W-:Y:S01]  /*6cf0*/  IMAD.HI.U32 R7, R4, R12, RZ ;  /* 0x0000000c04077227 */ /* 0x000fe200078e00ff */
[----:B------:R-:W-:-:S03]  /*6d00*/  ISETP.GT.U32.AND P6, PT, R11, R13, PT ;  /* 0x0000000d0b00720c */ /* 0x000fc60003fc4070 */
[----:B------:R-:W-:Y:S01]  /*6d10*/  IMAD.HI.U32 R0, R4, R9, RZ ;  /* 0x0000000904007227 */ /* 0x000fe200078e00ff */
[----:B0-----:R-:W-:-:S03]  /*6d20*/  IABS R10, R5 ;  /* 0x00000005000a7213 */ /* 0x001fc60000000000 */
[----:B------:R-:W-:Y:S02]  /*6d30*/  IMAD.MOV R7, RZ, RZ, -R7 ;  /* 0x000000ffff077224 */ /* 0x000fe400078e0a07 */
[----:B------:R-:W-:Y:S02]  /*6d40*/  IMAD.MOV R0, RZ, RZ, -R0 ;  /* 0x000000ffff007224 */ /* 0x000fe400078e0a00 */
[----:B------:R-:W-:-:S04]  /*6d50*/  IMAD.HI.U32 R8, R4, R10, RZ ;  /* 0x0000000a04087227 */ /* 0x000fc800078e00ff */
[----:B------:R-:W-:Y:S02]  /*6d60*/  IMAD.MOV R8, RZ, RZ, -R8 ;  /* 0x000000ffff087224 */ /* 0x000fe400078e0a08 */
[C---:B------:R-:W-:Y:S02]  /*6d70*/  IMAD R12, R11.reuse, R7, R12 ;  /* 0x000000070b0c7224 */ /* 0x040fe400078e020c */
[C---:B------:R-:W-:Y:S01]  /*6d80*/  IMAD R9, R11.reuse, R0, R9 ;  /* 0x000000000b097224 */ /* 0x040fe200078e0209 */
[----:B------:R-:W-:Y:S01]  /*6d90*/  IABS R0, R19 ;  /* 0x0000001300007213 */ /* 0x000fe20000000000 */
[----:B------:R-:W-:Y:S02]  /*6da0*/  IMAD.MOV.U32 R15, RZ, RZ, R14 ;  /* 0x000000ffff0f7224 */ /* 0x000fe400078e000e */
[C---:B------:R-:W-:Y:S02]  /*6db0*/  IMAD R10, R11.reuse, R8, R10 ;  /* 0x000000080b0a7224 */ /* 0x040fe400078e020a */
[----:B------:R-:W-:Y:S01]  /*6dc0*/  @!P1 IMAD.IADD R6, R6, 0x1, -R11 ;  /* 0x0000000106069824 */ /* 0x000fe200078e0a0b */
[C---:B------:R-:W-:Y:S01]  /*6dd0*/  ISETP.GT.U32.AND P1, PT, R11.reuse, R12, PT ;  /* 0x0000000c0b00720c */ /* 0x040fe20003f24070 */
[----:B------:R-:W-:Y:S01]  /*6de0*/  @!P4 IMAD.MOV R15, RZ, RZ, -R15 ;  /* 0x000000ffff0fc224 */ /* 0x000fe200078e0a0f */
[----:B------:R-:W-:Y:S01]  /*6df0*/  ISETP.GT.U32.AND P4, PT, R11, R9, PT ;  /* 0x000000090b00720c */ /* 0x000fe20003f84070 */
[----:B------:R-:W-:Y:S01]  /*6e00*/  @!P6 IMAD.IADD R13, R13, 0x1, -R11 ;  /* 0x000000010d0de824 */ /* 0x000fe200078e0a0b */
[----:B------:R-:W-:Y:S01]  /*6e10*/  ISETP.GT.U32.AND P6, PT, R11, R10, PT ;  /* 0x0000000a0b00720c */ /* 0x000fe20003fc4070 */
[----:B------:R-:W-:Y:S01]  /*6e20*/  IMAD.MOV.U32 R16, RZ, RZ, R6 ;  /* 0x000000ffff107224 */ /* 0x000fe200078e0006 */
[----:B------:R0:W-:Y:S01]  /*6e30*/  STL [R1+0x244], R15 ;  /* 0x0002440f01007387 */ /* 0x0001e20000100800 */
[----:B------:R-:W-:-:S04]  /*6e40*/  IMAD.HI.U32 R7, R4, R0, RZ ;  /* 0x0000000004077227 */ /* 0x000fc800078e00ff */
[----:B------:R-:W-:Y:S02]  /*6e50*/  IMAD.MOV R7, RZ, RZ, -R7 ;  /* 0x000000ffff077224 */ /* 0x000fe400078e0a07 */
[--C-:B------:R-:W-:Y:S02]  /*6e60*/  @!P1 IMAD.IADD R12, R12, 0x1, -R11.reuse ;  /* 0x000000010c0c9824 */ /* 0x100fe400078e0a0b */
[--C-:B------:R-:W-:Y:S01]  /*6e70*/  @!P4 IMAD.IADD R9, R9, 0x1, -R11.reuse ;  /* 0x000000010909c824 */ /* 0x100fe200078e0a0b */
[----:B------:R-:W-:Y:S01]  /*6e80*/  ISETP.GT.U32.AND P4, PT, R11, R13, PT ;  /* 0x0000000d0b00720c */ /* 0x000fe20003f84070 */
[----:B0-----:R-:W-:Y:S02]  /*6e90*/  VIADD R15, R29, 0x7c ;  /* 0x0000007c1d0f7836 */ /* 0x001fe40000000000 */
[----:B------:R-:W-:Y:S01]  /*6ea0*/  @!P6 IMAD.IADD R10, R10, 0x1, -R11 ;  /* 0x000000010a0ae824 */ /* 0x000fe200078e0a0b */
[C---:B------:R-:W-:Y:S01]  /*6eb0*/  ISETP.GT.U32.AND P6, PT, R11.reuse, R12, PT ;  /* 0x0000000c0b00720c */ /* 0x040fe20003fc4070 */
[----:B------:R-:W-:Y:S01]  /*6ec0*/  @!P5 IMAD.MOV R16, RZ, RZ, -R16 ;  /* 0x000000ffff10d224 */ /* 0x000fe200078e0a10 */
[----:B------:R-:W-:Y:S01]  /*6ed0*/  IABS R14, R15 ;  /* 0x0000000f000e7213 */ /* 0x000fe20000000000 */
[C---:B------:R-:W-:Y:S01]  /*6ee0*/  IMAD R0, R11.reuse, R7, R0 ;  /* 0x000000070b007224 */ /* 0x040fe200078e0200 */
[----:B------:R-:W-:Y:S01]  /*6ef0*/  ISETP.GT.U32.AND P1, PT, R11, R9, PT ;  /* 0x000000090b00720c */ /* 0x000fe20003f24070 */
[----:B------:R-:W-:Y:S01]  /*6f00*/  VIADD R7, R29, 0x7a ;  /* 0x0000007a1d077836 */ /* 0x000fe20000000000 */
[----:B------:R-:W-:Y:S01]  /*6f10*/  ISETP.GT.U32.AND P5, PT, R11, R10, PT ;  /* 0x0000000a0b00720c */ /* 0x000fe20003fa4070 */
[----:B------:R-:W-:Y:S01]  /*6f20*/  IMAD.HI.U32 R6, R4, R14, RZ ;  /* 0x0000000e04067227 */ /* 0x000fe200078e00ff */
[----:B------:R0:W-:Y:S02]  /*6f30*/  STL [R1+0x240], R16 ;  /* 0x0002401001007387 */ /* 0x0001e40000100800 */
[----:B------:R-:W-:Y:S01]  /*6f40*/  IABS R17, R7 ;  /* 0x0000000700117213 */ /* 0x000fe20000000000 */
[----:B------:R-:W-:-:S02]  /*6f50*/  IMAD.MOV R6, RZ, RZ, -R6 ;  /* 0x000000ffff067224 */ /* 0x000fc400078e0a06 */
[--C-:B------:R-:W-:Y:S01]  /*6f60*/  @!P4 IMAD.IADD R13, R13, 0x1, -R11.reuse ;  /* 0x000000010d0dc824 */ /* 0x100fe200078e0a0b */
[C---:B------:R-:W-:Y:S01]  /*6f70*/  ISETP.GT.U32.AND P4, PT, R11.reuse, R0, PT ;  /* 0x000000000b00720c */ /* 0x040fe20003f84070 */
[----:B------:R-:W-:Y:S02]  /*6f80*/  IMAD R14, R11, R6, R14 ;  /* 0x000000060b0e7224 */ /* 0x000fe400078e020e */
[--C-:B------:R-:W-:Y:S02]  /*6f90*/  @!P6 IMAD.IADD R12, R12, 0x1, -R11.reuse ;  /* 0x000000010c0ce824 */ /* 0x100fe400078e0a0b */
[--C-:B------:R-:W-:Y:S01]  /*6fa0*/  @!P1 IMAD.IADD R9, R9, 0x1, -R11.reuse ;  /* 0x0000000109099824 */ /* 0x100fe200078e0a0b */
[----:B------:R-:W-:Y:S01]  /*6fb0*/  ISETP.GT.U32.AND P6, PT, R11, R14, PT ;  /* 0x0000000e0b00720c */ /* 0x000fe20003fc4070 */
[----:B------:R-:W-:Y:S01]  /*6fc0*/  @!P5 IMAD.IADD R10, R10, 0x1, -R11 ;  /* 0x000000010a0ad824 */ /* 0x000fe200078e0a0b */
[----:B------:R-:W-:Y:S01]  /*6fd0*/  ISETP.GE.AND P1, PT, R5, RZ, PT ;  /* 0x000000ff0500720c */ /* 0x000fe20003f26270 */
[----:B------:R-:W-:Y:S01]  /*6fe0*/  VIADD R5, R29, 0x79 ;  /* 0x000000791d057836 */ /* 0x000fe20000000000 */
[----:B------:R-:W-:Y:S01]  /*6ff0*/  ISETP.GE.AND P5, PT, R19, RZ, PT ;  /* 0x000000ff1300720c */ /* 0x000fe20003fa6270 */
[----:B------:R-:W-:-:S03]  /*7000*/  IMAD.HI.U32 R6, R4, R17, RZ ;  /* 0x0000001104067227 */ /* 0x000fc600078e00ff */
[----:B------:R-:W-:Y:S01]  /*7010*/  IABS R19, R5 ;  /* 0x0000000500137213 */ /* 0x000fe20000000000 */
[----:B------:R-:W-:Y:S01]  /*7020*/  @!P4 IMAD.IADD R0, R0, 0x1, -R11 ;  /* 0x000000010000c824 */ /* 0x000fe200078e0a0b */
[----:B------:R-:W-:Y:S01]  /*7030*/  ISETP.GE.AND P4, PT, R15, RZ, PT ;  /* 0x000000ff0f00720c */ /* 0x000fe20003f86270 */
[----:B------:R-:W-:Y:S02]  /*7040*/  IMAD.MOV.U32 R20, RZ, RZ, R9 ;  /* 0x000000ffff147224 */ /* 0x000fe400078e0009 */
[----:B------:R-:W-:Y:S02]  /*7050*/  @!P6 IMAD.IADD R14, R14, 0x1, -R11 ;  /* 0x000000010e0ee824 */ /* 0x000fe400078e0a0b */
[----:B------:R-:W-:Y:S02]  /*7060*/  VIADD R8, R29, 0x7b ;  /* 0x0000007b1d087836 */ /* 0x000fe40000000000 */
[----:B------:R-:W-:Y:S02]  /*7070*/  IMAD.MOV.U32 R15, RZ, RZ, R19 ;  /* 0x000000ffff0f7224 */ /* 0x000fe400078e0013 */
[----:B------:R-:W-:Y:S01]  /*7080*/  IMAD.MOV R6, RZ, RZ, -R6 ;  /* 0x000000ffff067224 */ /* 0x000fe200078e0a06 */
[----:B------:R-:W-:Y:S01]  /*7090*/  IABS R18, R8 ;  /* 0x0000000800127213 */ /* 0x000fe20000000000 */
[----:B------:R-:W-:Y:S01]  /*70a0*/  @!P0 IMAD.MOV R20, RZ, RZ, -R20 ;  /* 0x000000ffff148224 */ /* 0x000fe200078e0a14 */
[----:B------:R-:W-:Y:S01]  /*70b0*/  ISETP.GT.U32.AND P0, PT, R11, R14, PT ;  /* 0x0000000e0b00720c */ /* 0x000fe20003f04070 */
[----:B------:R-:W-:-:S02]  /*70c0*/  IMAD.MOV.U32 R21, RZ, RZ, R13 ;  /* 0x000000ffff157224 */ /* 0x000fc400078e000d */
[----:B------:R-:W-:-:S04]  /*70d0*/  IMAD.HI.U32 R13, R4, R15, RZ ;  /* 0x0000000f040d7227 */ /* 0x000fc800078e00ff */
[C---:B------:R-:W-:Y:S02]  /*70e0*/  IMAD R17, R11.reuse, R6, R17 ;  /* 0x000000060b117224 */ /* 0x040fe400078e0211 */
[----:B------:R-:W-:Y:S01]  /*70f0*/  @!P3 IMAD.MOV R21, RZ, RZ, -R21 ;  /* 0x000000ffff15b224 */ /* 0x000fe200078e0a15 */
[C---:B------:R-:W-:Y:S01]  /*7100*/  ISETP.GT.U32.AND P3, PT, R11.reuse, R0, PT ;  /* 0x000000000b00720c */ /* 0x040fe20003f64070 */
[----:B------:R-:W-:Y:S02]  /*7110*/  IMAD.MOV R9, RZ, RZ, -R13 ;  /* 0x000000ffff097224 */ /* 0x000fe400078e0a0d */
[----:B0-----:R-:W-:Y:S01]  /*7120*/  IMAD.HI.U32 R16, R4, R18, RZ ;  /* 0x0000001204107227 */ /* 0x001fe200078e00ff */
[----:B------:R-:W-:Y:S03]  /*7130*/  STL [R1+0x23c], R21 ;  /* 0x00023c1501007387 */ /* 0x000fe60000100800 */
[----:B------:R-:W-:Y:S01]  /*7140*/  @!P1 IMAD.MOV R10, RZ, RZ, -R10 ;  /* 0x000000ffff0a9224 */ /* 0x000fe200078e0a0a */
[C---:B------:R-:W-:Y:S01]  /*7150*/  ISETP.GT.U32.AND P1, PT, R11.reuse, R17, PT ;  /* 0x000000110b00720c */ /* 0x040fe20003f24070 */
[----:B------:R-:W-:Y:S01]  /*7160*/  IMAD R15, R11, R9, R15 ;  /* 0x000000090b0f7224 */ /* 0x000fe200078e020f */
[----:B------:R-:W-:Y:S01]  /*7170*/  STL [R1+0x234], R20 ;  /* 0x0002341401007387 */ /* 0x000fe20000100800 */
[----:B------:R-:W-:-:S02]  /*7180*/  IMAD.MOV R16, RZ, RZ, -R16 ;  /* 0x000000ffff107224 */ /* 0x000fc400078e0a10 */
[--C-:B------:R-:W-:Y:S01]  /*7190*/  @!P0 IMAD.IADD R14, R14, 0x1, -R11.reuse ;  /* 0x000000010e0e8824 */ /* 0x100fe200078e0a0b */
[C---:B------:R-:W-:Y:S01]  /*71a0*/  ISETP.GT.U32.AND P0, PT, R11.reuse, R15, PT ;  /* 0x0000000f0b00720c */ /* 0x040fe20003f04070 */
[C---:B------:R-:W-:Y:S02]  /*71b0*/  IMAD R18, R11.reuse, R16, R18 ;  /* 0x000000100b127224 */ /* 0x040fe400078e0212 */
[----:B------:R-:W-:Y:S01]  /*71c0*/  @!P2 IMAD.MOV R12, RZ, RZ, -R12 ;  /* 0x000000ffff0ca224 */ /* 0x000fe200078e0a0c */
[----:B------:R-:W-:Y:S01]  /*71d0*/  ISETP.GE.AND P2, PT, R8, RZ, PT ;  /* 0x000000ff0800720c */ /* 0x000fe20003f46270 */
[--C-:B------:R-:W-:Y:S01]  /*71e0*/  @!P3 IMAD.IADD R0, R0, 0x1, -R11.reuse ;  /* 0x000000010000b824 */ /* 0x100fe200078e0a0b */
[----:B------:R-:W-:Y:S01]  /*71f0*/  ISETP.GT.U32.AND P6, PT, R11, R18, PT ;  /* 0x000000120b00720c */ /* 0x000fe20003fc4070 */
[----:B------:R-:W-:Y:S01]  /*7200*/  @!P1 IMAD.IADD R17, R17, 0x1, -R11 ;  /* 0x0000000111119824 */ /* 0x000fe200078e0a0b */
[----:B------:R-:W-:Y:S01]  /*7210*/  STL [R1+0x230], R12 ;  /* 0x0002300c01007387 */ /* 0x000fe20000100800 */
[----:B------:R-:W-:Y:S01]  /*7220*/  ISETP.GE.AND P3, PT, R7, RZ, PT ;  /* 0x000000ff0700720c */ /* 0x000fe20003f66270 */
[----:B------:R-:W-:-:S02]  /*7230*/  VIADD R7, R29, 0x77 ;  /* 0x000000771d077836 */ /* 0x000fc40000000000 */
[----:B------:R0:W-:Y:S01]  /*7240*/  STL [R1+0x22c], R10 ;  /* 0x00022c0a01007387 */ /* 0x0001e20000100800 */
[----:B------:R-:W-:Y:S01]  /*7250*/  ISETP.GT.U32.AND P1, PT, R11, R17, PT ;  /* 0x000000110b00720c */ /* 0x000fe20003f24070 */
[--C-:B------:R-:W-:Y:S01]  /*7260*/  @!P0 IMAD.IADD R15, R15, 0x1, -R11.reuse ;  /* 0x000000010f0f8824 */ /* 0x100fe200078e0a0b */
[----:B------:R-:W-:Y:S01]  /*7270*/  IABS R9, R7 ;  /* 0x0000000700097213 */ /* 0x000fe20000000000 */
[C---:B------:R-:W-:Y:S02]  /*7280*/  VIADD R6, R29.reuse, 0x78 ;  /* 0x000000781d067836 */ /* 0x040fe40000000000 */
[----:B------:R-:W-:Y:S01]  /*7290*/  VIADD R8, R29, 0x76 ;  /* 0x000000761d087836 */ /* 0x000fe20000000000 */
[----:B------:R-:W-:Y:S01]  /*72a0*/  ISETP.GT.U32.AND P0, PT, R11, R15, PT ;  /* 0x0000000f0b00720c */ /* 0x000fe20003f04070 */
[----:B------:R-:W-:Y:S01]  /*72b0*/  @!P6 IMAD.IADD R18, R18, 0x1, -R11 ;  /* 0x000000011212e824 */ /* 0x000fe200078e0a0b */
[----:B------:R-:W-:Y:S01]  /*72c0*/  IABS R13, R6 ;  /* 0x00000006000d7213 */ /* 0x000fe20000000000 */
[----:B0-----:R-:W-:Y:S01]  /*72d0*/  IMAD.MOV.U32 R10, RZ, RZ, R0 ;  /* 0x000000ffff0a7224 */ /* 0x001fe200078e0000 */
[----:B------:R-:W-:Y:S01]  /*72e0*/  ISETP.GE.AND P6, PT, R5, RZ, PT ;  /* 0x000000ff0500720c */ /* 0x000fe20003fc6270 */
[----:B------:R-:W-:Y:S01]  /*72f0*/  IMAD.MOV.U32 R21, RZ, RZ, R14 ;  /* 0x000000ffff157224 */ /* 0x000fe200078e000e */
[----:B------:R-:W-:Y:S01]  /*7300*/  IABS R16, R8 ;  /* 0x0000000800107213 */ /* 0x000fe20000000000 */
[----:B------:R-:W-:Y:S01]  /*7310*/  @!P5 IMAD.MOV R10, RZ, RZ, -R10 ;  /* 0x000000ffff0ad224 */ /* 0x000fe200078e0a0a */
[----:B------:R-:W-:Y:S01]  /*7320*/  ISETP.GT.U32.AND P5, PT, R11, R18, PT ;  /* 0x000000120b00720c */ /* 0x000fe20003fa4070 */
[----:B------:R-:W-:-:S03]  /*7330*/  IMAD.HI.U32 R5, R4, R13, RZ ;  /* 0x0000000d04057227 */ /* 0x000fc600078e00ff */
[----:B------:R0:W-:Y:S01]  /*7340*/  STL [R1+0x224], R10 ;  /* 0x0002240a01007387 */ /* 0x0001e20000100800 */
[----:B------:R-:W-:Y:S01]  /*7350*/  @!P1 IMAD.IADD R17, R17, 0x1, -R11 ;  /* 0x0000000111119824 */ /* 0x000fe200078e0a0b */
[----:B------:R-:W-:Y:S01]  /*7360*/  ISETP.GE.AND P1, PT, R6, RZ, PT ;  /* 0x000000ff0600720c */ /* 0x000fe20003f26270 */
[----:B------:R-:W-:Y:S02]  /*7370*/  IMAD.MOV R5, RZ, RZ, -R5 ;  /* 0x000000ffff057224 */ /* 0x000fe400078e0a05 */
[----:B------:R-:W-:Y:S02]  /*7380*/  @!P0 IMAD.IADD R15, R15, 0x1, -R11 ;  /* 0x000000010f0f8824 */ /* 0x000fe400078e0a0b */
[C---:B------:R-:W-:Y:S02]  /*7390*/  IMAD R13, R11.reuse, R5, R13 ;  /* 0x000000050b0d7224 */ /* 0x040fe400078e020d */
[----:B------:R-:W-:Y:S02]  /*73a0*/  @!P5 IMAD.IADD R18, R18, 0x1, -R11 ;  /* 0x000000011212d824 */ /* 0x000fe400078e0a0b */
[----:B0-----:R-:W-:Y:S01]  /*73b0*/  IMAD.HI.U32 R10, R4, R9, RZ ;  /* 0x00000009040a7227 */ /* 0x001fe200078e00ff */
[----:B------:R-:W-:-:S03]  /*73c0*/  ISETP.GT.U32.AND P5, PT, R11, R13, PT ;  /* 0x0000000d0b00720c */ /* 0x000fc60003fa4070 */
[----:B------:R-:W-:Y:S02]  /*73d0*/  IMAD.MOV R10, RZ, RZ, -R10 ;  /* 0x000000ffff0a7224 */ /* 0x000fe400078e0a0a */
[----:B------:R-:W-:-:S04]  /*73e0*/  IMAD.HI.U32 R19, R4, R16, RZ ;  /* 0x0000001004137227 */ /* 0x000fc800078e00ff */
[----:B------:R-:W-:Y:S02]  /*73f0*/  IMAD R6, R11, R10, R9 ;  /* 0x0000000a0b067224 */ /* 0x000fe400078e0209 */
[----:B------:R-:W-:Y:S02]  /*7400*/  VIADD R10, R29, 0x74 ;  /* 0x000000741d0a7836 */ /* 0x000fe40000000000 */
[----:B------:R-:W-:Y:S01]  /*7410*/  @!P4 IMAD.MOV R21, RZ, RZ, -R21 ;  /* 0x000000ffff15c224 */ /* 0x000fe200078e0a15 */
[----:B------:R-:W-:Y:S01]  /*7420*/  ISETP.GT.U32.AND P0, PT, R11, R6, PT ;  /* 0x000000060b00720c */ /* 0x000fe20003f04070 */
[----:B------:R-:W-:Y:S01]  /*7430*/  @!P5 IMAD.IADD R13, R13, 0x1, -R11 ;  /* 0x000000010d0dd824 */ /* 0x000fe200078e0a0b */
[----:B------:R-:W-:Y:S01]  /*7440*/  IABS R12, R10 ;  /* 0x0000000a000c7213 */ /* 0x000fe20000000000 */
[----:B------:R-:W-:Y:S01]  /*7450*/  IMAD.MOV R19, RZ, RZ, -R19 ;  /* 0x000000ffff137224 */ /* 0x000fe200078e0a13 */
[----:B------:R-:W-:Y:S01]  /*7460*/  STL [R1+0x220], R21 ;  /* 0x0002201501007387 */ /* 0x000fe20000100800 */
[----:B------:R-:W-:Y:S01]  /*7470*/  VIADD R0, R29, 0x75 ;  /* 0x000000751d007836 */ /* 0x000fe20000000000 */
[----:B------:R-:W-:Y:S01]  /*7480*/  ISETP.GE.AND P5, PT, R7, RZ, PT ;  /* 0x000000ff0700720c */ /* 0x000fe20003fa6270 */
[----:B------:R-:W-:-:S03]  /*7490*/  IMAD.HI.U32 R14, R4, R12, RZ ;  /* 0x0000000c040e7227 */ /* 0x000fc600078e00ff */
[----:B------:R-:W-:Y:S01]  /*74a0*/  IABS R5, R0 ;  /* 0x0000000000057213 */ /* 0x000fe20000000000 */
[----:B------:R-:W-:Y:S02]  /*74b0*/  IMAD.MOV R14, RZ, RZ, -R14 ;  /* 0x000000ffff0e7224 */ /* 0x000fe400078e0a0e */
[----:B------:R-:W-:Y:S01]  /*74c0*/  @!P0 IMAD.IADD R6, R6, 0x1, -R11 ;  /* 0x0000000106068824 */ /* 0x000fe200078e0a0b */
[C---:B------:R-:W-:Y:S01]  /*74d0*/  ISETP.GT.U32.AND P0, PT, R11.reuse, R13, PT ;  /* 0x0000000d0b00720c */ /* 0x040fe20003f04070 */
[C---:B------:R-:W-:Y:S02]  /*74e0*/  IMAD R16, R11.reuse, R19, R16 ;  /* 0x000000130b107224 */ /* 0x040fe400078e0210 */
[----:B------:R-:W-:Y:S01]  /*74f0*/  IMAD.MOV.U32 R20, RZ, RZ, R18 ;  /* 0x000000ffff147224 */ /* 0x000fe200078e0012 */
[C---:B------:R-:W-:Y:S01]  /*7500*/  ISETP.GT.U32.AND P4, PT, R11.reuse, R6, PT ;  /* 0x000000060b00720c */ /* 0x040fe20003f84070 */
[C---:B------:R-:W-:Y:S02]  /*7510*/  IMAD R12, R11.reuse, R14, R12 ;  /* 0x0000000e0b0c7224 */ /* 0x040fe400078e020c */
[----:B------:R-:W-:Y:S01]  /*7520*/  @!P2 IMAD.MOV R20, RZ, RZ, -R20 ;  /* 0x000000ffff14a224 */ /* 0x000fe200078e0a14 */
[----:B------:R-:W-:Y:S01]  /*7530*/  ISETP.GT.U32.AND P2, PT, R11, R16, PT ;  /* 0x000000100b00720c */ /* 0x000fe20003f44070 */
[----:B------:R-:W-:-:S03]  /*7540*/  IMAD.HI.U32 R9, R4, R5, RZ ;  /* 0x0000000504097227 */ /* 0x000fc600078e00ff */
[----:B------:R-:W-:Y:S01]  /*7550*/  STL [R1+0x21c], R20 ;  /* 0x00021c1401007387 */ /* 0x000fe20000100800 */
[----:B------:R-:W-:Y:S01]  /*7560*/  @!P3 IMAD.MOV R17, RZ, RZ, -R17 ;  /* 0x000000ffff11b224 */ /* 0x000fe200078e0a11 */
[----:B------:R-:W-:Y:S01]  /*7570*/  ISETP.GE.AND P3, PT, R8, RZ, PT ;  /* 0x000000ff0800720c */ /* 0x000fe20003f66270 */
[----:B------:R-:W-:Y:S02]  /*7580*/  @!P6 IMAD.MOV R15, RZ, RZ, -R15 ;  /* 0x000000ffff0fe224 */ /* 0x000fe400078e0a0f */
[----:B------:R-:W-:Y:S01]  /*7590*/  @!P4 IMAD.IADD R6, R6, 0x1, -R11 ;  /* 0x000000010606c824 */ /* 0x000fe200078e0a0b */
[----:B------:R-:W-:Y:S01]  /*75a0*/  ISETP.GT.U32.AND P4, PT, R11, R12, PT ;  /* 0x0000000c0b00720c */ /* 0x000fe20003f84070 */
[----:B------:R-:W-:Y:S01]  /*75b0*/  IMAD.MOV R9, RZ, RZ, -R9 ;  /* 0x000000ffff097224 */ /* 0x000fe200078e0a09 */
[----:B------:R-:W-:Y:S01]  /*75c0*/  STL [R1+0x214], R17 ;  /* 0x0002141101007387 */ /* 0x000fe20000100800 */
[----:B------:R-:W-:Y:S01]  /*75d0*/  @!P0 IMAD.IADD R13, R13, 0x1, -R11 ;  /* 0x000000010d0d8824 */ /* 0x000fe200078e0a0b */
[----:B------:R-:W-:Y:S01]  /*75e0*/  ISETP.GE.AND P0, PT, R0, RZ, PT ;  /* 0x000000ff0000720c */ /* 0x000fe20003f06270 */
[----:B------:R-:W-:Y:S01]  /*75f0*/  VIADD R7, R29, 0x73 ;  /* 0x000000731d077836 */ /* 0x000fe20000000000 */
[----:B------:R0:W-:Y:S01]  /*7600*/  STL [R1+0x210], R15 ;  /* 0x0002100f01007387 */ /* 0x0001e20000100800 */
[----:B------:R-:W-:-:S02]  /*7610*/  IMAD R5, R11, R9, R5 ;  /* 0x000000090b057224 */ /* 0x000fc400078e0205 */
[----:B------:R-:W-:Y:S01]  /*7620*/  VIADD R0, R29, 0x72 ;  /* 0x000000721d007836 */ /* 0x000fe20000000000 */
[----:B------:R-:W-:Y:S01]  /*7630*/  IABS R9, R7 ;  /* 0x0000000700097213 */ /* 0x000fe20000000000 */
[--C-:B------:R-:W-:Y:S01]  /*7640*/  @!P2 IMAD.IADD R16, R16, 0x1, -R11.reuse ;  /* 0x000000011010a824 */ /* 0x100fe200078e0a0b */
[C---:B------:R-:W-:Y:S01]  /*7650*/  ISETP.GT.U32.AND P6, PT, R11.reuse, R5, PT ;  /* 0x000000050b00720c */ /* 0x040fe20003fc4070 */
[----:B------:R-:W-:Y:S01]  /*7660*/  @!P4 IMAD.IADD R12, R12, 0x1, -R11 ;  /* 0x000000010c0cc824 */ /* 0x000fe200078e0a0b */
[----:B------:R-:W-:Y:S01]  /*7670*/  IABS R14, R0 ;  /* 0x00000000000e7213 */ /* 0x000fe20000000000 */
[----:B------:R-:W-:Y:S01]  /*7680*/  IMAD.HI.U32 R8, R4, R9, RZ ;  /* 0x0000000904087227 */ /* 0x000fe200078e00ff */
[----:B------:R-:W-:Y:S02]  /*7690*/  ISETP.GE.AND P2, PT, R10, RZ, PT ;  /* 0x000000ff0a00720c */ /* 0x000fe40003f46270 */
[----:B------:R-:W-:Y:S01]  /*76a0*/  ISETP.GT.U32.AND P4, PT, R11, R12, PT ;  /* 0x0000000c0b00720c */ /* 0x000fe20003f84070 */
[----:B0-----:R-:W-:-:S02]  /*76b0*/  IMAD.MOV.U32 R15, RZ, RZ, R13 ;  /* 0x000000ffff0f7224 */ /* 0x001fc400078e000d */
[----:B------:R-:W-:Y:S02]  /*76c0*/  IMAD.MOV R8, RZ, RZ, -R8 ;  /* 0x000000ffff087224 */ /* 0x000fe400078e0a08 */
[----:B------:R-:W-:Y:S01]  /*76d0*/  @!P1 IMAD.MOV R15, RZ, RZ, -R15 ;  /* 0x000000ffff0f9224 */ /* 0x000fe200078e0a0f */
[C---:B------:R-:W-:Y:S01]  /*76e0*/  ISETP.GT.U32.AND P1, PT, R11.reuse, R16, PT ;  /* 0x000000100b00720c */ /* 0x040fe20003f24070 */
[----:B------:R-:W-:Y:S02]  /*76f0*/  IMAD R9, R11, R8, R9 ;  /* 0x000000080b097224 */ /* 0x000fe400078e0209 */
[--C-:B------:R-:W-:Y:S01]  /*7700*/  @!P6 IMAD.IADD R5, R5, 0x1, -R11.reuse ;  /* 0x000000010505e824 */ /* 0x100fe200078e0a0b */
[----:B------:R0:W-:Y:S01]  /*7710*/  STL [R1+0x20c], R15 ;  /* 0x00020c0f01007387 */ /* 0x0001e20000100800 */
[----:B------:R-:W-:Y:S02]  /*7720*/  VIADD R10, R29, 0x71 ;  /* 0x000000711d0a7836 */ /* 0x000fe40000000000 */
[----:B------:R-:W-:Y:S01]  /*7730*/  @!P4 IMAD.IADD R12, R12, 0x1, -R11 ;  /* 0x000000010c0cc824 */ /* 0x000fe200078e0a0b */
[----:B------:R-:W-:Y:S01]  /*7740*/  ISETP.GT.U32.AND P6, PT, R11, R5, PT ;  /* 0x000000050b00720c */ /* 0x000fe20003fc4070 */
[----:B------:R-:W-:Y:S01]  /*7750*/  VIADD R20, R29, 0x5f ;  /* 0x0000005f1d147836 */ /* 0x000fe20000000000 */
[----:B------:R-:W-:Y:S01]  /*7760*/  IABS R13, R10 ;  /* 0x0000000a000d7213 */ /* 0x000fe20000000000 */
[----:B------:R-:W-:-:S02]  /*7770*/  @!P2 IMAD.MOV R12, RZ, RZ, -R12 ;  /* 0x000000ffff0ca224 */ /* 0x000fc400078e0a0c */
[----:B------:R-:W-:Y:S01]  /*7780*/  @!P1 IMAD.IADD R16, R16, 0x1, -R11 ;  /* 0x0000000110109824 */ /* 0x000fe200078e0a0b */
[----:B------:R-:W-:Y:S01]  /*7790*/  ISETP.GT.U32.AND P1, PT, R11, R9, PT ;  /* 0x000000090b00720c */ /* 0x000fe20003f24070 */
[----:B0-----:R-:W-:Y:S02]  /*77a0*/  IMAD.MOV.U32 R15, RZ, RZ, R6 ;  /* 0x000000ffff0f7224 */ /* 0x001fe400078e0006 */
[----:B------:R-:W-:-:S04]  /*77b0*/  IMAD.HI.U32 R6, R4, R14, RZ ;  /* 0x0000000e04067227 */ /* 0x000fc800078e00ff */
[----:B------:R-:W-:Y:S02]  /*77c0*/  IMAD.MOV R6, RZ, RZ, -R6 ;  /* 0x000000ffff067224 */ /* 0x000fe400078e0a06 */
[----:B------:R-:W-:Y:S01]  /*77d0*/  @!P5 IMAD.MOV R15, RZ, RZ, -R15 ;  /* 0x000000ffff0fd224 */ /* 0x000fe200078e0a0f */
[----:B------:R-:W-:Y:S01]  /*77e0*/  ISETP.GE.AND P5, PT, R7, RZ, PT ;  /* 0x000000ff0700720c */ /* 0x000fe20003fa6270 */
[----:B------:R-:W-:Y:S02]  /*77f0*/  IMAD R14, R11, R6, R14 ;  /* 0x000000060b0e7224 */ /* 0x000fe400078e020e */
[----:B------:R-:W-:Y:S01]  /*7800*/  VIADD R6, R29, 0x70 ;  /* 0x000000701d067836 */ /* 0x000fe20000000000 */
[----:B------:R0:W-:Y:S01]  /*7810*/  STL [R1+0x208], R15 ;  /* 0x0002080f01007387 */ /* 0x0001e20000100800 */
[--C-:B------:R-:W-:Y:S01]  /*7820*/  @!P1 IMAD.IADD R9, R9, 0x1, -R11.reuse ;  /* 0x0000000109099824 */ /* 0x100fe200078e0a0b */
[----:B------:R-:W-:Y:S01]  /*7830*/  ISETP.GT.U32.AND P4, PT, R11, R14, PT ;  /* 0x0000000e0b00720c */ /* 0x000fe20003f84070 */
[----:B------:R-:W-:Y:S01]  /*7840*/  @!P6 IMAD.IADD R5, R5, 0x1, -R11 ;  /* 0x000000010505e824 */ /* 0x000fe200078e0a0b */
[----:B------:R-:W-:Y:S01]  /*7850*/  ISETP.GE.AND P6, PT, R0, RZ, PT ;  /* 0x000000ff0000720c */ /* 0x000fe20003fc6270 */
[----:B------:R-:W-:Y:S01]  /*7860*/  IMAD.MOV.U32 R17, RZ, RZ, R16 ;  /* 0x000000ffff117224 */ /* 0x000fe200078e0010 */
[----:B------:R-:W-:Y:S01]  /*7870*/  IABS R0, R6 ;  /* 0x0000000600007213 */ /* 0x000fe20000000000 */
[----:B------:R-:W-:Y:S01]  /*7880*/  VIADD R7, R29, 0x6f ;  /* 0x0000006f1d077836 */ /* 0x000fe20000000000 */
[----:B------:R-:W-:Y:S01]  /*7890*/  ISETP.GT.U32.AND P1, PT, R11, R9, PT ;  /* 0x000000090b00720c */ /* 0x000fe20003f24070 */
[----:B------:R-:W-:Y:S01]  /*78a0*/  @!P3 IMAD.MOV R17, RZ, RZ, -R17 ;  /* 0x000000ffff11b224 */ /* 0x000fe200078e0a11 */
[----:B------:R-:W-:Y:S01]  /*78b0*/  ISETP.GE.AND P3, PT, R10, RZ, PT ;  /* 0x000000ff0a00720c */ /* 0x000fe20003f66270 */
[----:B0-----:R-:W-:Y:S01]  /*78c0*/  IMAD.HI.U32 R15, R4, R13, RZ ;  /* 0x0000000d040f7227 */ /* 0x001fe200078e00ff */
[----:B------:R-:W-:-:S02]  /*78d0*/  IABS R8, R7 ;  /* 0x0000000700087213 */ /* 0x000fc40000000000 */
[----:B------:R-:W-:Y:S01]  /*78e0*/  ISETP.GE.AND P2, PT, R6, RZ, PT ;  /* 0x000000ff0600720c */ /* 0x000fe20003f46270 */
[----:B------:R-:W-:Y:S01]  /*78f0*/  @!P4 IMAD.IADD R14, R14, 0x1, -R11 ;  /* 0x000000010e0ec824 */ /* 0x000fe200078e0a0b */
[----:B------:R-:W-:Y:S01]  /*7900*/  STL [R1+0x204], R17 ;  /* 0x0002041101007387 */ /* 0x000fe20000100800 */
[----:B------:R-:W-:Y:S02]  /*7910*/  IMAD.MOV R15, RZ, RZ, -R15 ;  /* 0x000000ffff0f7224 */ /* 0x000fe400078e0a0f */
[----:B------:R-:W-:Y:S01]  /*7920*/  IMAD.HI.U32 R10, R4, R0, RZ ;  /* 0x00000000040a7227 */ /* 0x000fe200078e00ff */
[----:B------:R-:W-:-:S03]  /*7930*/  ISETP.GT.U32.AND P4, PT, R11, R14, PT ;  /* 0x0000000e0b00720c */ /* 0x000fc60003f84070 */
[----:B------:R-:W-:Y:S02]  /*7940*/  IMAD R13, R11, R15, R13 ;  /* 0x0000000f0b0d7224 */ /* 0x000fe400078e020d */
[----:B------:R-:W-:Y:S02]  /*7950*/  IMAD.MOV.U32 R16, RZ, RZ, R5 ;  /* 0x000000ffff107224 */ /* 0x000fe400078e0005 */
[----:B------:R-:W-:Y:S02]  /*7960*/  IMAD.MOV R6, RZ, RZ, -R10 ;  /* 0x000000ffff067224 */ /* 0x000fe400078e0a0a */
[----:B------:R-:W-:-:S04]  /*7970*/  IMAD.HI.U32 R5, R4, R8, RZ ;  /* 0x0000000804057227 */ /* 0x000fc800078e00ff */
[----:B------:R-:W-:Y:S01]  /*7980*/  @!P0 IMAD.MOV R16, RZ, RZ, -R16 ;  /* 0x000000ffff108224 */ /* 0x000fe200078e0a10 */
[C---:B------:R-:W-:Y:S01]  /*7990*/  ISETP.GT.U32.AND P0, PT, R11.reuse, R13, PT ;  /* 0x0000000d0b00720c */ /* 0x040fe20003f04070 */
[----:B------:R-:W-:Y:S02]  /*79a0*/  IMAD R0, R11, R6, R0 ;  /* 0x000000060b007224 */ /* 0x000fe400078e0200 */
[----:B------:R-:W-:Y:S01]  /*79b0*/  IMAD.MOV R5, RZ, RZ, -R5 ;  /* 0x000000ffff057224 */ /* 0x000fe200078e0a05 */
[----:B------:R0:W-:Y:S01]  /*79c0*/  STL [R1+0x200], R16 ;  /* 0x0002001001007387 */ /* 0x0001e20000100800 */
[--C-:B------:R-:W-:Y:S01]  /*79d0*/  @!P1 IMAD.IADD R9, R9, 0x1, -R11.reuse ;  /* 0x0000000109099824 */ /* 0x100fe200078e0a0b */
[----:B------:R-:W-:Y:S01]  /*79e0*/  ISETP.GE.AND P1, PT, R7, RZ, PT ;  /* 0x000000ff0700720c */ /* 0x000fe20003f26270 */
[----:B------:R-:W-:Y:S01]  /*79f0*/  @!P4 IMAD.IADD R14, R14, 0x1, -R11 ;  /* 0x000000010e0ec824 */ /* 0x000fe200078e0a0b */
[C---:B------:R-:W-:Y:S01]  /*7a00*/  ISETP.GT.U32.AND P4, PT, R11.reuse, R0, PT ;  /* 0x000000000b00720c */ /* 0x040fe20003f84070 */
[----:B------:R-:W-:Y:S01]  /*7a10*/  IMAD R8, R11, R5, R8 ;  /* 0x000000050b087224 */ /* 0x000fe200078e0208 */
[----:B------:R1:W-:Y:S01]  /*7a20*/  STL [R1+0x1f8], R12 ;  /* 0x0001f80c01007387 */ /* 0x0003e20000100800 */
[----:B------:R-:W-:-:S02]  /*7a30*/  VIADD R10, R29, 0x6e ;  /* 0x0000006e1d0a7836 */ /* 0x000fc40000000000 */
[----:B------:R-:W-:Y:S02]  /*7a40*/  @!P0 IMAD.IADD R13, R13, 0x1, -R11 ;  /* 0x000000010d0d8824 */ /* 0x000fe400078e0a0b */
[----:B0-----:R-:W-:Y:S01]  /*7a50*/  IMAD.MOV.U32 R16, RZ, RZ, R9 ;  /* 0x000000ffff107224 */ /* 0x001fe200078e0009 */
[----:B------:R-:W-:Y:S01]  /*7a60*/  IABS R7, R10 ;  /* 0x0000000a00077213 */ /* 0x000fe20000000000 */
[----:B------:R-:W-:Y:S01]  /*7a70*/  VIADD R6, R29, 0x6d ;  /* 0x0000006d1d067836 */ /* 0x000fe20000000000 */
[C---:B------:R-:W-:Y:S01]  /*7a80*/  ISETP.GT.U32.AND P0, PT, R11.reuse, R13, PT ;  /* 0x0000000d0b00720c */ /* 0x040fe20003f04070 */
[----:B------:R-:W-:Y:S01]  /*7a90*/  @!P5 IMAD.MOV R16, RZ, RZ, -R16 ;  /* 0x000000ffff10d224 */ /* 0x000fe200078e0a10 */
[C---:B------:R-:W-:Y:S01]  /*7aa0*/  ISETP.GT.U32.AND P5, PT, R11.reuse, R8, PT ;  /* 0x000000080b00720c */ /* 0x040fe20003fa4070 */
[----:B------:R-:W-:Y:S01]  /*7ab0*/  @!P4 IMAD.IADD R0, R0, 0x1, -R11 ;  /* 0x000000010000c824 */ /* 0x000fe200078e0a0b */
[----:B-1----:R-:W-:Y:S01]  /*7ac0*/  IABS R12, R6 ;  /* 0x00000006000c7213 */ /* 0x002fe20000000000 */
[----:B------:R-:W-:Y:S01]  /*7ad0*/  IMAD.MOV.U32 R15, RZ, RZ, R14 ;  /* 0x000000ffff0f7224 */ /* 0x000fe200078e000e */
[----:B------:R-:W-:Y:S01]  /*7ae0*/  STL [R1+0x1f4], R16 ;  /* 0x0001f41001007387 */ /* 0x000fe20000100800 */
[----:B------:R-:W-:Y:S01]  /*7af0*/  IMAD.HI.U32 R14, R4, R7, RZ ;  /* 0x00000007040e7227 */ /* 0x000fe200078e00ff */
[----:B------:R-:W-:-:S03]  /*7b00*/  ISETP.GT.U32.AND P4, PT, R11, R0, PT ;  /* 0x000000000b00720c */ /* 0x000fc60003f84070 */
[----:B------:R-:W-:Y:S01]  /*7b10*/  @!P6 IMAD.MOV R15, RZ, RZ, -R15 ;  /* 0x000000ffff0fe224 */ /* 0x000fe200078e0a0f */
[----:B------:R-:W-:Y:S01]  /*7b20*/  ISETP.GE.AND P6, PT, R10, RZ, PT ;  /* 0x000000ff0a00720c */ /* 0x000fe20003fc6270 */
[----:B------:R-:W-:Y:S02]  /*7b30*/  VIADD R5, R29, 0x6c ;  /* 0x0000006c1d057836 */ /* 0x000fe40000000000 */
[--C-:B------:R-:W-:Y:S01]  /*7b40*/  @!P5 IMAD.IADD R8, R8, 0x1, -R11.reuse ;  /* 0x000000010808d824 */ /* 0x100fe200078e0a0b */
[----:B------:R0:W-:Y:S01]  /*7b50*/  STL [R1+0x1ec], R15 ;  /* 0x0001ec0f01007387 */ /* 0x0001e20000100800 */
[----:B------:R-:W-:Y:S01]  /*7b60*/  IMAD.MOV.U32 R10, RZ, RZ, R12 ;  /* 0x000000ffff0a7224 */ /* 0x000fe200078e000c */
[----:B------:R-:W-:Y:S01]  /*7b70*/  IABS R9, R5 ;  /* 0x0000000500097213 */ /* 0x000fe20000000000 */
[----:B------:R-:W-:Y:S01]  /*7b80*/  IMAD.MOV R14, RZ, RZ, -R14 ;  /* 0x000000ffff0e7224 */ /* 0x000fe200078e0a0e */
[----:B------:R-:W-:Y:S01]  /*7b90*/  ISETP.GT.U32.AND P5, PT, R11, R8, PT ;  /* 0x000000080b00720c */ /* 0x000fe20003fa4070 */
[----:B------:R-:W-:Y:S01]  /*7ba0*/  @!P0 IMAD.IADD R13, R13, 0x1, -R11 ;  /* 0x000000010d0d8824 */ /* 0x000fe200078e0a0b */
[----:B------:R-:W-:Y:S01]  /*7bb0*/  ISETP.GE.AND P0, PT, R6, RZ, PT ;  /* 0x000000ff0600720c */ /* 0x000fe20003f06270 */
[----:B------:R-:W-:-:S04]  /*7bc0*/  IMAD.HI.U32 R6, R4, R10, RZ ;  /* 0x0000000a04067227 */ /* 0x000fc800078e00ff */
[C---:B------:R-:W-:Y:S02]  /*7bd0*/  IMAD R7, R11.reuse, R14, R7 ;  /* 0x0000000e0b077224 */ /* 0x040fe400078e0207 */
[----:B------:R-:W-:Y:S02]  /*7be0*/  IMAD.MOV R6, RZ, RZ, -R6 ;  /* 0x000000ffff067224 */ /* 0x000fe400078e0a06 */
[----:B------:R-:W-:Y:S01]  /*7bf0*/  @!P4 IMAD.IADD R0, R0, 0x1, -R11 ;  /* 0x000000010000c824 */ /* 0x000fe200078e0a0b */
[----:B------:R-:W-:Y:S01]  /*7c00*/  ISETP.GT.U32.AND P4, PT, R11, R7, PT ;  /* 0x000000070b00720c */ /* 0x000fe20003f84070 */
[----:B------:R-:W-:-:S04]  /*7c10*/  IMAD.HI.U32 R12, R4, R9, RZ ;  /* 0x00000009040c7227 */ /* 0x000fc800078e00ff */
[----:B0-----:R-:W-:Y:S02]  /*7c20*/  IMAD.MOV.U32 R15, RZ, RZ, R13 ;  /* 0x000000ffff0f7224 */ /* 0x001fe400078e000d */
[C---:B------:R-:W-:Y:S02]  /*7c30*/  IMAD R10, R11.reuse, R6, R10 ;  /* 0x000000060b0a7224 */ /* 0x040fe400078e020a */
[----:B------:R-:W-:Y:S02]  /*7c40*/  IMAD.MOV.U32 R13, RZ, RZ, R0 ;  /* 0x000000ffff0d7224 */ /* 0x000fe400078e0000 */
[----:B------:R-:W-:Y:S02]  /*7c50*/  IMAD.MOV R12, RZ, RZ, -R12 ;  /* 0x000000ffff0c7224 */ /* 0x000fe400078e0a0c */
[----:B------:R-:W-:Y:S02]  /*7c60*/  @!P5 IMAD.IADD R8, R8, 0x1, -R11 ;  /* 0x000000010808d824 */ /* 0x000fe400078e0a0b */
[----:B------:R-:W-:Y:S01]  /*7c70*/  @!P2 IMAD.MOV R13, RZ, RZ, -R13 ;  /* 0x000000ffff0da224 */ /* 0x000fe200078e0a0d */
[C---:B------:R-:W-:Y:S01]  /*7c80*/  ISETP.GT.U32.AND P2, PT, R11.reuse, R10, PT ;  /* 0x0000000a0b00720c */ /* 0x040fe20003f44070 */
[----:B------:R-:W-:-:S02]  /*7c90*/  IMAD R9, R11, R12, R9 ;  /* 0x0000000c0b097224 */ /* 0x000fc400078e0209 */
[----:B------:R-:W-:Y:S02]  /*7ca0*/  IMAD.MOV.U32 R18, RZ, RZ, R8 ;  /* 0x000000ffff127224 */ /* 0x000fe400078e0008 */
[----:B------:R-:W-:Y:S02]  /*7cb0*/  @!P4 IMAD.IADD R7, R7, 0x1, -R11 ;  /* 0x000000010707c824 */ /* 0x000fe400078e0a0b */
[----:B------:R-:W-:Y:S01]  /*7cc0*/  @!P1 IMAD.MOV R18, RZ, RZ, -R18 ;  /* 0x000000ffff129224 */ /* 0x000fe200078e0a12 */
[----:B------:R-:W-:Y:S01]  /*7cd0*/  ISETP.GT.U32.AND P1, PT, R11, R9, PT ;  /* 0x000000090b00720c */ /* 0x000fe20003f24070 */
[----:B------:R-:W-:Y:S01]  /*7ce0*/  VIADD R16, R29, 0x6b ;  /* 0x0000006b1d107836 */ /* 0x000fe20000000000 */
[----:B------:R-:W-:Y:S01]  /*7cf0*/  ISETP.GT.U32.AND P4, PT, R11, R7, PT ;  /* 0x000000070b00720c */ /* 0x000fe20003f84070 */
[----:B------:R-:W-:Y:S01]  /*7d00*/  @!P3 IMAD.MOV R15, RZ, RZ, -R15 ;  /* 0x000000ffff0fb224 */ /* 0x000fe200078e0a0f */
[----:B------:R-:W-:Y:S01]  /*7d10*/  ISETP.GE.AND P3, PT, R5, RZ, PT ;  /* 0x000000ff0500720c */ /* 0x000fe20003f66270 */
[----:B------:R-:W-:Y:S01]  /*7d20*/  @!P2 IMAD.IADD R10, R10, 0x1, -R11 ;  /* 0x000000010a0aa824 */ /* 0x000fe200078e0a0b */
[----:B------:R-:W-:Y:S01]  /*7d30*/  ISETP.GE.AND P5, PT, R16, RZ, PT ;  /* 0x000000ff1000720c */ /* 0x000fe20003fa6270 */
[C---:B------:R-:W-:Y:S01]  /*7d40*/  VIADD R14, R29.reuse, 0x6a ;  /* 0x0000006a1d0e7836 */ /* 0x040fe20000000000 */
[----:B------:R-:W-:Y:S01]  /*7d50*/  IABS R16, R16 ;  /* 0x0000001000107213 */ /* 0x000fe20000000000 */
[----:B------:R-:W-:Y:S01]  /*7d60*/  VIADD R6, R29, 0x69 ;  /* 0x000000691d067836 */ /* 0x000fe20000000000 */
[----:B------:R0:W-:Y:S01]  /*7d70*/  STL [R1+0x1e8], R15 ;  /* 0x0001e80f01007387 */ /* 0x0001e20000100800 */
[----:B------:R-:W-:Y:S01]  /*7d80*/  ISETP.GT.U32.AND P2, PT, R11, R10, PT ;  /* 0x0000000a0b00720c */ /* 0x000fe20003f44070 */
[----:B------:R-:W-:-:S02]  /*7d90*/  VIADD R12, R29, 0x68 ;  /* 0x000000681d0c7836 */ /* 0x000fc40000000000 */
[----:B------:R-:W-:Y:S01]  /*7da0*/  IMAD.HI.U32 R17, R4, R16, RZ ;  /* 0x0000001004117227 */ /* 0x000fe200078e00ff */
[----:B------:R-:W-:Y:S01]  /*7db0*/  IABS R5, R6 ;  /* 0x0000000600057213 */ /* 0x000fe20000000000 */
[----:B------:R1:W-:Y:S01]  /*7dc0*/  STL [R1+0x1e4], R13 ;  /* 0x0001e40d01007387 */ /* 0x0003e20000100800 */
[----:B------:R-:W-:Y:S01]  /*7dd0*/  IABS R0, R12 ;  /* 0x0000000c00007213 */ /* 0x000fe20000000000 */
[----:B------:R-:W-:Y:S01]  /*7de0*/  @!P1 IMAD.IADD R9, R9, 0x1, -R11 ;  /* 0x0000000109099824 */ /* 0x000fe200078e0a0b */
[----:B0-----:R-:W-:Y:S01]  /*7df0*/  IABS R15, R14 ;  /* 0x0000000e000f7213 */ /* 0x001fe20000000000 */
[----:B------:R-:W-:Y:S01]  /*7e00*/  IMAD.MOV R17, RZ, RZ, -R17 ;  /* 0x000000ffff117224 */ /* 0x000fe200078e0a11 */
[----:B------:R0:W-:Y:S02]  /*7e10*/  STL [R1+0x1dc], R18 ;  /* 0x0001dc1201007387 */ /* 0x0001e40000100800 */
[----:B------:R-:W-:Y:S01]  /*7e20*/  ISETP.GT.U32.AND P1, PT, R11, R9, PT ;  /* 0x000000090b00720c */ /* 0x000fe20003f24070 */
[----:B------:R-:W-:Y:S01]  /*7e30*/  @!P4 IMAD.IADD R7, R7, 0x1, -R11 ;  /* 0x000000010707c824 */ /* 0x000fe200078e0a0b */
[----:B------:R-:W-:Y:S01]  /*7e40*/  ISETP.GE.AND P4, PT, R14, RZ, PT ;  /* 0x000000ff0e00720c */ /* 0x000fe20003f86270 */
[----:B-1----:R-:W-:-:S04]  /*7e50*/  IMAD.HI.U32 R13, R4, R15, RZ ;  /* 0x0000000f040d7227 */ /* 0x002fc800078e00ff */
[----:B------:R-:W-:-:S04]  /*7e60*/  IMAD.HI.U32 R8, R4, R5, RZ ;  /* 0x0000000504087227 */ /* 0x000fc800078e00ff */
[C---:B------:R-:W-:Y:S02]  /*7e70*/  IMAD R14, R11.reuse, R17, R16 ;  /* 0x000000110b0e7224 */ /* 0x040fe400078e0210 */
[----:B------:R-:W-:Y:S02]  /*7e80*/  IMAD.MOV R13, RZ, RZ, -R13 ;  /* 0x000000ffff0d7224 */ /* 0x000fe400078e0a0d */
[----:B------:R-:W-:Y:S02]  /*7e90*/  IMAD.MOV R8, RZ, RZ, -R8 ;  /* 0x000000ffff087224 */ /* 0x000fe400078e0a08 */
[----:B------:R-:W-:Y:S01]  /*7ea0*/  @!P2 IMAD.IADD R10, R10, 0x1, -R11 ;  /* 0x000000010a0aa824 */ /* 0x000fe200078e0a0b */
[C---:B------:R-:W-:Y:S01]  /*7eb0*/  ISETP.GT.U32.AND P2, PT, R11.reuse, R14, PT ;  /* 0x0000000e0b00720c */ /* 0x040fe20003f44070 */
[----:B------:R-:W-:Y:S02]  /*7ec0*/  IMAD R15, R11, R13, R15 ;  /* 0x0000000d0b0f7224 */ /* 0x000fe400078e020f */
[----:B------:R-:W-:-:S04]  /*7ed0*/  IMAD.HI.U32 R13, R4, R0, RZ ;  /* 0x00000000040d7227 */ /* 0x000fc800078e00ff */
[----:B------:R-:W-:Y:S02]  /*7ee0*/  IMAD R5, R11, R8, R5 ;  /* 0x000000080b057224 */ /* 0x000fe400078e0205 */
[----:B------:R-:W-:Y:S02]  /*7ef0*/  IMAD.MOV.U32 R19, RZ, RZ, R7 ;  /* 0x000000ffff137224 */ /* 0x000fe400078e0007 */
[----:B------:R-:W-:Y:S02]  /*7f00*/  IMAD.MOV R7, RZ, RZ, -R13 ;  /* 0x000000ffff077224 */ /* 0x000fe400078e0a0d */
[----:B------:R-:W-:Y:S01]  /*7f10*/  @!P1 IMAD.IADD R9, R9, 0x1, -R11 ;  /* 0x0000000109099824 */ /* 0x000fe200078e0a0b */
[C---:B------:R-:W-:Y:S01]  /*7f20*/  ISETP.GT.U32.AND P1, PT, R11.reuse, R5, PT ;  /* 0x000000050b00720c */ /* 0x040fe20003f24070 */
[----:B0-----:R-:W-:Y:S02]  /*7f30*/  IMAD.MOV.U32 R18, RZ, RZ, R10 ;  /* 0x000000ffff127224 */ /* 0x001fe400078e000a */
[----:B------:R-:W-:Y:S01]  /*7f40*/  @!P6 IMAD.MOV R19, RZ, RZ, -R19 ;  /* 0x000000ffff13e224 */ /* 0x000fe200078e0a13 */
[C---:B------:R-:W-:Y:S01]  /*7f50*/  ISETP.GT.U32.AND P6, PT, R11.reuse, R15, PT ;  /* 0x0000000f0b00720c */ /* 0x040fe20003fc4070 */
[----:B------:R-:W-:-:S02]  /*7f60*/  IMAD R0, R11, R7, R0 ;  /* 0x000000070b007224 */ /* 0x000fc400078e0200 */
[----:B------:R-:W-:Y:S01]  /*7f70*/  IMAD.MOV.U32 R10, RZ, RZ, R9 ;  /* 0x000000ffff0a7224 */ /* 0x000fe200078e0009 */
[----:B------:R-:W-:Y:S01]  /*7f80*/  STL [R1+0x1d8], R19 ;  /* 0x0001d81301007387 */ /* 0x000fe20000100800 */
[--C-:B------:R-:W-:Y:S02]  /*7f90*/  @!P2 IMAD.IADD R14, R14, 0x1, -R11.reuse ;  /* 0x000000010e0ea824 */ /* 0x100fe400078e0a0b */
[----:B------:R-:W-:Y:S01]  /*7fa0*/  @!P3 IMAD.MOV R10, RZ, RZ, -R10 ;  /* 0x000000ffff0ab224 */ /* 0x000fe200078e0a0a */
[----:B------:R-:W-:Y:S01]  /*7fb0*/  ISETP.GT.U32.AND P3, PT, R11, R0, PT ;  /* 0x000000000b00720c */ /* 0x000fe20003f64070 */
[----:B------:R-:W-:Y:S01]  /*7fc0*/  @!P0 IMAD.MOV R18, RZ, RZ, -R18 ;  /* 0x000000ffff128224 */ /* 0x000fe200078e0a12 */
[----:B------:R-:W-:Y:S01]  /*7fd0*/  ISETP.GE.AND P0, PT, R6, RZ, PT ;  /* 0x000000ff0600720c */ /* 0x000fe20003f06270 */
[----:B------:R-:W-:Y:S01]  /*7fe0*/  VIADD R6, R29, 0x67 ;  /* 0x000000671d067836 */ /* 0x000fe20000000000 */
[----:B------:R-:W-:Y:S01]  /*7ff0*/  ISETP.GT.U32.AND P2, PT, R11, R14, PT ;  /* 0x0000000e0b00720c */ /* 0x000fe20003f44070 */
[--C-:B------:R-:W-:Y:S01]  /*8000*/  @!P1 IMAD.IADD R5, R5, 0x1, -R11.reuse ;  /* 0x0000000105059824 */ /* 0x100fe200078e0a0b */
[----:B------:R-:W-:Y:S01]  /*8010*/  STL [R1+0x1d4], R18 ;  /* 0x0001d41201007387 */ /* 0x000fe20000100800 */
[--C-:B------:R-:W-:Y:S01]  /*8020*/  @!P6 IMAD.IADD R15, R15, 0x1, -R11.reuse ;  /* 0x000000010f0fe824 */ /* 0x100fe200078e0a0b */
[----:B------:R-:W-:Y:S01]  /*8030*/  IABS R13, R6 ;  /* 0x00000006000d7213 */ /* 0x000fe20000000000 */
[----:B------:R-:W-:Y:S01]  /*8040*/  VIADD R7, R29, 0x66 ;  /* 0x000000661d077836 */ /* 0x000fe20000000000 */
[----:B------:R-:W-:Y:S01]  /*8050*/  ISETP.GT.U32.AND P1, PT, R11, R5, PT ;  /* 0x000000050b00720c */ /* 0x000fe20003f24070 */
[----:B------:R-:W-:Y:S01]  /*8060*/  VIADD R8, R29, 0x65 ;  /* 0x000000651d087836 */ /* 0x000fe20000000000 */
[C---:B------:R-:W-:Y:S01]  /*8070*/  ISETP.GT.U32.AND P6, PT, R11.reuse, R15, PT ;  /* 0x0000000f0b00720c */ /* 0x040fe20003fc4070 */
[--C-:B------:R-:W-:Y:S01]  /*8080*/  @!P3 IMAD.IADD R0, R0, 0x1, -R11.reuse ;  /* 0x000000010000b824 */ /* 0x100fe200078e0a0b */
[----:B------:R-:W-:Y:S01]  /*8090*/  IABS R9, R7 ;  /* 0x0000000700097213 */ /* 0x000fe20000000000 */
[----:B------:R-:W-:Y:S01]  /*80a0*/  IMAD.HI.U32 R16, R4, R13, RZ ;  /* 0x0000000d04107227 */ /* 0x000fe200078e00ff */
[----:B------:R0:W-:Y:S02]  /*80b0*/  STL [R1+0x1d0], R10 ;  /* 0x0001d00a01007387 */ /* 0x0001e40000100800 */
[----:B------:R-:W-:Y:S01]  /*80c0*/  ISETP.GT.U32.AND P3, PT, R11, R0, PT ;  /* 0x000000000b00720c */ /* 0x000fe20003f64070 */
[----:B------:R-:W-:Y:S01]  /*80d0*/  @!P2 IMAD.IADD R14, R14, 0x1, -R11 ;  /* 0x000000010e0ea824 */ /* 0x000fe200078e0a0b */
[----:B------:R-:W-:Y:S01]  /*80e0*/  ISETP.GE.AND P2, PT, R12, RZ, PT ;  /* 0x000000ff0c00720c */ /* 0x000fe20003f46270 */
[----:B------:R-:W-:-:S02]  /*80f0*/  IMAD.MOV R16, RZ, RZ, -R16 ;  /* 0x000000ffff107224 */ /* 0x000fc400078e0a10 */
[----:B------:R-:W-:Y:S01]  /*8100*/  IMAD.HI.U32 R12, R4, R9, RZ ;  /* 0x00000009040c7227 */ /* 0x000fe200078e00ff */
[----:B0-----:R-:W-:-:S03]  /*8110*/  IABS R10, R8 ;  /* 0x00000008000a7213 */ /* 0x001fc60000000000 */
[----:B------:R-:W-:Y:S02]  /*8120*/  IMAD R13, R11, R16, R13 ;  /* 0x000000100b0d7224 */ /* 0x000fe400078e020d */
[----:B------:R-:W-:Y:S02]  /*8130*/  IMAD.MOV R12, RZ, RZ, -R12 ;  /* 0x000000ffff0c7224 */ /* 0x000fe400078e0a0c */
[--C-:B------:R-:W-:Y:S01]  /*8140*/  @!P1 IMAD.IADD R5, R5, 0x1, -R11.reuse ;  /* 0x0000000105059824 */ /* 0x100fe200078e0a0b */
[----:B------:R-:W-:Y:S01]  /*8150*/  ISETP.GE.AND P1, PT, R8, RZ, PT ;  /* 0x000000ff0800720c */ /* 0x000fe20003f26270 */
[----:B------:R-:W-:Y:S01]  /*8160*/  @!P6 IMAD.IADD R15, R15, 0x1, -R11 ;  /* 0x000000010f0fe824 */ /* 0x000fe200078e0a0b */
[C---:B------:R-:W-:Y:S01]  /*8170*/  ISETP.GT.U32.AND P6, PT, R11.reuse, R13, PT ;  /* 0x0000000d0b00720c */ /* 0x040fe20003fc4070 */
[----:B------:R-:W-:Y:S02]  /*8180*/  IMAD R8, R11, R12, R9 ;  /* 0x0000000c0b087224 */ /* 0x000fe400078e0209 */
[----:B------:R-:W-:-:S02]  /*8190*/  @!P3 IMAD.IADD R0, R0, 0x1, -R11 ;  /* 0x000000010000b824 */ /* 0x000fc400078e0a0b */
[----:B------:R-:W-:Y:S01]  /*81a0*/  IMAD.MOV.U32 R18, RZ, RZ, R14 ;  /* 0x000000ffff127224 */ /* 0x000fe200078e000e */
[----:B------:R-:W-:Y:S01]  /*81b0*/  ISETP.GT.U32.AND P3, PT, R11, R8, PT ;  /* 0x000000080b00720c */ /* 0x000fe20003f64070 */
[----:B------:R-:W-:Y:S02]  /*81c0*/  IMAD.MOV.U32 R16, RZ, RZ, R5 ;  /* 0x000000ffff107224 */ /* 0x000fe400078e0005 */
[----:B------:R-:W-:Y:S01]  /*81d0*/  @!P5 IMAD.MOV R18, RZ, RZ, -R18 ;  /* 0x000000ffff12d224 */ /* 0x000fe200078e0a12 */
[----:B------:R-:W-:Y:S01]  /*81e0*/  ISETP.GE.AND P5, PT, R6, RZ, PT ;  /* 0x000000ff0600720c */ /* 0x000fe20003fa6270 */
[----:B------:R-:W-:Y:S02]  /*81f0*/  VIADD R6, R29, 0x64 ;  /* 0x000000641d067836 */ /* 0x000fe40000000000 */
[----:B------:R-:W-:Y:S01]  /*8200*/  @!P6 IMAD.IADD R13, R13, 0x1, -R11 ;  /* 0x000000010d0de824 */ /* 0x000fe200078e0a0b */
[----:B------:R-:W-:Y:S01]  /*8210*/  STL [R1+0x1cc], R18 ;  /* 0x0001cc1201007387 */ /* 0x000fe20000100800 */
[----:B------:R-:W-:Y:S01]  /*8220*/  IMAD.MOV.U32 R17, RZ, RZ, R15 ;  /* 0x000000ffff117224 */ /* 0x000fe200078e000f */
[----:B------:R-:W-:Y:S01]  /*8230*/  IABS R9, R6 ;  /* 0x0000000600097213 */ /* 0x000fe20000000000 */
[----:B------:R-:W-:Y:S01]  /*8240*/  VIADD R5, R29, 0x63 ;  /* 0x000000631d057836 */ /* 0x000fe20000000000 */
[----:B------:R-:W-:Y:S01]  /*8250*/  ISETP.GT.U32.AND P6, PT, R11, R13, PT ;  /* 0x0000000d0b00720c */ /* 0x000fe20003fc4070 */
[----:B------:R-:W-:-:S02]  /*8260*/  @!P3 IMAD.IADD R8, R8, 0x1, -R11 ;  /* 0x000000010808b824 */ /* 0x000fc400078e0a0b */
[C---:B------:R-:W-:Y:S01]  /*8270*/  IMAD.HI.U32 R14, R4.reuse, R10, RZ ;  /* 0x0000000a040e7227 */ /* 0x040fe200078e00ff */
[----:B------:R-:W-:Y:S02]  /*8280*/  IABS R21, R5 ;  /* 0x0000000500157213 */ /* 0x000fe40000000000 */
[----:B------:R-:W-:Y:S01]  /*8290*/  ISETP.GT.U32.AND P3, PT, R11, R8, PT ;  /* 0x000000080b00720c */ /* 0x000fe20003f64070 */
[----:B------:R-:W-:Y:S01]  /*82a0*/  @!P4 IMAD.MOV R17, RZ, RZ, -R17 ;  /* 0x000000ffff11c224 */ /* 0x000fe200078e0a11 */
[----:B------:R-:W-:Y:S01]  /*82b0*/  ISETP.GE.AND P4, PT, R7, RZ, PT ;  /* 0x000000ff0700720c */ /* 0x000fe20003f86270 */
[----:B------:R-:W-:Y:S02]  /*82c0*/  IMAD.MOV R14, RZ, RZ, -R14 ;  /* 0x000000ffff0e7224 */ /* 0x000fe400078e0a0e */
[----:B------:R-:W-:Y:S01]  /*82d0*/  IMAD.HI.U32 R7, R4, R9, RZ ;  /* 0x0000000904077227 */ /* 0x000fe200078e00ff */
[----:B------:R-:W-:Y:S03]  /*82e0*/  STL [R1+0x1c8], R17 ;  /* 0x0001c81101007387 */ /* 0x000fe60000100800 */
[----:B------:R-:W-:-:S02]  /*82f0*/  IMAD.MOV.U32 R15, RZ, RZ, R0 ;  /* 0x000000ffff0f7224 */ /* 0x000fc400078e0000 */
[----:B------:R-:W-:Y:S02]  /*8300*/  IMAD R10, R11, R14, R10 ;  /* 0x0000000e0b0a7224 */ /* 0x000fe400078e020a */
[----:B------:R-:W-:-:S04]  /*8310*/  IMAD.HI.U32 R0, R4, R21, RZ ;  /* 0x0000001504007227 */ /* 0x000fc800078e00ff */
[----:B------:R-:W-:Y:S02]  /*8320*/  IMAD.MOV R7, RZ, RZ, -R7 ;  /* 0x000000ffff077224 */ /* 0x000fe400078e0a07 */
[----:B------:R-:W-:Y:S01]  /*8330*/  @!P0 IMAD.MOV R16, RZ, RZ, -R16 ;  /* 0x000000ffff108224 */ /* 0x000fe200078e0a10 */
[----:B------:R-:W-:Y:S01]  /*8340*/  ISETP.GE.AND P0, PT, R6, RZ, PT ;  /* 0x000000ff0600720c */ /* 0x000fe20003f06270 */
[----:B------:R-:W-:Y:S01]  /*8350*/  @!P2 IMAD.MOV R15, RZ, RZ, -R15 ;  /* 0x000000ffff0fa224 */ /* 0x000fe200078e0a0f */
[----:B------:R-:W-:Y:S01]  /*8360*/  ISETP.GE.AND P2, PT, R5, RZ, PT ;  /* 0x000000ff0500720c */ /* 0x000fe20003f46270 */
[----:B------:R-:W-:Y:S01]  /*8370*/  @!P6 IMAD.IADD R13, R13, 0x1, -R11 ;  /* 0x000000010d0de824 */ /* 0x000fe200078e0a0b */
[C---:B------:R-:W-:Y:S01]  /*8380*/  ISETP.GT.U32.AND P6, PT, R11.reuse, R10, PT ;  /* 0x0000000a0b00720c */ /* 0x040fe20003fc4070 */
[----:B------:R-:W-:Y:S01]  /*8390*/  IMAD.MOV R0, RZ, RZ, -R0 ;  /* 0x000000ffff007224 */ /* 0x000fe200078e0a00 */
[----:B------:R0:W-:Y:S01]  /*83a0*/  STL [R1+0x1c4], R16 ;  /* 0x0001c41001007387 */ /* 0x0001e20000100800 */
[----:B------:R-:W-:-:S02]  /*83b0*/  IMAD R9, R11, R7, R9 ;  /* 0x000000070b097224 */ /* 0x000fc400078e0209 */
[C---:B------:R-:W-:Y:S01]  /*83c0*/  IMAD R21, R11.reuse, R0, R21 ;  /* 0x000000000b157224 */ /* 0x040fe200078e0215 */
[----:B------:R1:W-:Y:S01]  /*83d0*/  STL [R1+0x1c0], R15 ;  /* 0x0001c00f01007387 */ /* 0x0003e20000100800 */
[--C-:B------:R-:W-:Y:S01]  /*83e0*/  @!P3 IMAD.IADD R8, R8, 0x1, -R11.reuse ;  /* 0x000000010808b824 */ /* 0x100fe200078e0a0b */
[----:B------:R-:W-:Y:S01]  /*83f0*/  ISETP.GT.U32.AND P3, PT, R11, R9, PT ;  /* 0x000000090b00720c */ /* 0x000fe20003f64070 */
[C---:B------:R-:W-:Y:S02]  /*8400*/  VIADD R5, R29.reuse, 0x62 ;  /* 0x000000621d057836 */ /* 0x040fe40000000000 */
[C---:B------:R-:W-:Y:S02]  /*8410*/  VIADD R6, R29.reuse, 0x61 ;  /* 0x000000611d067836 */ /* 0x040fe40000000000 */
[----:B------:R-:W-:Y:S01]  /*8420*/  @!P6 IMAD.IADD R10, R10, 0x1, -R11 ;  /* 0x000000010a0ae824 */ /* 0x000fe200078e0a0b */
[----:B------:R-:W-:Y:S01]  /*8430*/  IABS R12, R5 ;  /* 0x00000005000c7213 */ /* 0x000fe20000000000 */
[----:B------:R-:W-:Y:S01]  /*8440*/  VIADD R19, R29, 0x60 ;  /* 0x000000601d137836 */ /* 0x000fe20000000000 */
[----:B0-----:R-:W-:Y:S01]  /*8450*/  IABS R16, R6 ;  /* 0x0000000600107213 */ /* 0x001fe20000000000 */
[----:B-1----:R-:W-:Y:S01]  /*8460*/  IMAD.MOV.U32 R15, RZ, RZ, R13 ;  /* 0x000000ffff0f7224 */ /* 0x002fe200078e000d */
[----:B------:R-:W-:Y:S01]  /*8470*/  ISETP.GT.U32.AND P6, PT, R11, R10, PT ;  /* 0x0000000a0b00720c */ /* 0x000fe20003fc4070 */
[----:B------:R-:W-:-:S04]  /*8480*/  IMAD.HI.U32 R7, R4, R12, RZ ;  /* 0x0000000c04077227 */ /* 0x000fc800078e00ff */
[----:B------:R-:W-:Y:S01]  /*8490*/  @!P5 IMAD.MOV R15, RZ, RZ, -R15 ;  /* 0x000000ffff0fd224 */ /* 0x000fe200078e0a0f */
[----:B------:R-:W-:Y:S01]  /*84a0*/  ISETP.GT.U32.AND P5, PT, R11, R21, PT ;  /* 0x000000150b00720c */ /* 0x000fe20003fa4070 */
[----:B------:R-:W-:Y:S02]  /*84b0*/  @!P3 IMAD.IADD R9, R9, 0x1, -R11 ;  /* 0x000000010909b824 */ /* 0x000fe400078e0a0b */
[----:B------:R-:W-:Y:S01]  /*84c0*/  IMAD.HI.U32 R0, R4, R16, RZ ;  /* 0x0000001004007227 */ /* 0x000fe200078e00ff */
[----:B------:R0:W-:Y:S02]  /*84d0*/  STL [R1+0x1bc], R15 ;  /* 0x0001bc0f01007387 */ /* 0x0001e40000100800 */
[----:B------:R-:W-:Y:S01]  /*84e0*/  ISETP.GT.U32.AND P3, PT, R11, R9, PT ;  /* 0x000000090b00720c */ /* 0x000fe20003f64070 */
[----:B------:R-:W-:Y:S02]  /*84f0*/  IMAD.MOV R7, RZ, RZ, -R7 ;  /* 0x000000ffff077224 */ /* 0x000fe400078e0a07 */
[--C-:B------:R-:W-:Y:S01]  /*8500*/  @!P6 IMAD.IADD R10, R10, 0x1, -R11.reuse ;  /* 0x000000010a0ae824 */ /* 0x100fe200078e0a0b */
[----:B------:R-:W-:Y:S01]  /*8510*/  ISETP.GE.AND P6, PT, R6, RZ, PT ;  /* 0x000000ff0600720c */ /* 0x000fe20003fc6270 */
[----:B------:R-:W-:Y:S01]  /*8520*/  IMAD.MOV R0, RZ, RZ, -R0 ;  /* 0x000000ffff007224 */ /* 0x000fe200078e0a00 */
[----:B------:R-:W-:Y:S01]  /*8530*/  IABS R6, R19 ;  /* 0x0000001300067213 */ /* 0x000fe20000000000 */
[----:B------:R-:W-:Y:S01]  /*8540*/  @!P5 IMAD.IADD R21, R21, 0x1, -R11 ;  /* 0x000000011515d824 */ /* 0x000fe200078e0a0b */
[----:B0-----:R-:W-:Y:S01]  /*8550*/  IABS R15, R20 ;  /* 0x00000014000f7213 */ /* 0x001fe20000000000 */
[----:B------:R-:W-:-:S02]  /*8560*/  IMAD R12, R11, R7, R12 ;  /* 0x000000070b0c7224 */ /* 0x000fc400078e020c */
[C---:B------:R-:W-:Y:S01]  /*8570*/  IMAD R16, R11.reuse, R0, R16 ;  /* 0x000000000b107224 */ /* 0x040fe200078e0210 */
[----:B------:R-:W-:Y:S01]  /*8580*/  ISETP.GT.U32.AND P5, PT, R11, R21, PT ;  /* 0x000000150b00720c */ /* 0x000fe20003fa4070 */
[----:B------:R-:W-:Y:S01]  /*8590*/  @!P3 IMAD.IADD R9, R9, 0x1, -R11 ;  /* 0x000000010909b824 */ /* 0x000fe200078e0a0b */
[----:B------:R-:W-:Y:S01]  /*85a0*/  ISETP.GT.U32.AND P3, PT, R11, R12, PT ;  /* 0x0000000c0b00720c */ /* 0x000fe20003f64070 */
[----:B------:R-:W-:Y:S02]  /*85b0*/  IMAD.MOV.U32 R14, RZ, RZ, R8 ;  /* 0x000000ffff0e7224 */ /* 0x000fe400078e0008 */
[----:B------:R-:W-:-:S04]  /*85c0*/  IMAD.HI.U32 R8, R4, R6, RZ ;  /* 0x0000000604087227 */ /* 0x000fc800078e00ff */
[----:B------:R-:W-:Y:S02]  /*85d0*/  IMAD.MOV R8, RZ, RZ, -R8 ;  /* 0x000000ffff087224 */ /* 0x000fe400078e0a08 */
[----:B------:R-:W-:-:S04]  /*85e0*/  IMAD.HI.U32 R23, R4, R15, RZ ;  /* 0x0000000f04177227 */ /* 0x000fc800078e00ff */
[----:B------:R-:W-:Y:S01]  /*85f0*/  @!P5 IMAD.IADD R21, R21, 0x1, -R11 ;  /* 0x000000011515d824 */ /* 0x000fe200078e0a0b */
[C---:B------:R-:W-:Y:S01]  /*8600*/  ISETP.GT.U32.AND P5, PT, R11.reuse, R16, PT ;  /* 0x000000100b00720c */ /* 0x040fe20003fa4070 */
[C---:B------:R-:W-:Y:S02]  /*8610*/  IMAD R6, R11.reuse, R8, R6 ;  /* 0x000000080b067224 */ /* 0x040fe400078e0206 */
[----:B------:R-:W-:Y:S02]  /*8620*/  IMAD.MOV R23, RZ, RZ, -R23 ;  /* 0x000000ffff177224 */ /* 0x000fe400078e0a17 */
[----:B------:R-:W-:Y:S01]  /*8630*/  @!P3 IMAD.IADD R12, R12, 0x1, -R11 ;  /* 0x000000010c0cb824 */ /* 0x000fe200078e0a0b */
[C---:B------:R-:W-:Y:S01]  /*8640*/  ISETP.GT.U32.AND P3, PT, R11.reuse, R6, PT ;  /* 0x000000060b00720c */ /* 0x040fe20003f64070 */
[----:B------:R-:W-:Y:S02]  /*8650*/  IMAD R15, R11, R23, R15 ;  /* 0x000000170b0f7224 */ /* 0x000fe400078e020f */
[----:B------:R-:W-:Y:S01]  /*8660*/  @!P4 IMAD.MOV R14, RZ, RZ, -R14 ;  /* 0x000000ffff0ec224 */ /* 0x000fe200078e0a0e */
[----:B------:R-:W-:Y:S01]  /*8670*/  ISETP.GE.AND P4, PT, R5, RZ, PT ;  /* 0x000000ff0500720c */ /* 0x000fe20003f86270 */
[----:B------:R-:W-:-:S02]  /*8680*/  VIADD R5, R29, 0x5e ;  /* 0x0000005e1d057836 */ /* 0x000fc40000000000 */
[--C-:B------:R-:W-:Y:S01]  /*8690*/  @!P5 IMAD.IADD R16, R16, 0x1, -R11.reuse ;  /* 0x000000011010d824 */ /* 0x100fe200078e0a0b */
[----:B------:R-:W-:Y:S01]  /*86a0*/  ISETP.GT.U32.AND P5, PT, R11, R15, PT ;  /* 0x0000000f0b00720c */ /* 0x000fe20003fa4070 */
[C---:B------:R-:W-:Y:S01]  /*86b0*/  VIADD R18, R29.reuse, 0x5d ;  /* 0x0000005d1d127836 */ /* 0x040fe20000000000 */
[----:B------:R-:W-:Y:S01]  /*86c0*/  IABS R17, R5 ;  /* 0x0000000500117213 */ /* 0x000fe20000000000 */
[----:B------:R-:W-:Y:S01]  /*86d0*/  VIADD R13, R29, 0x5c ;  /* 0x0000005c1d0d7836 */ /* 0x000fe20000000000 */
[----:B------:R0:W-:Y:S01]  /*86e0*/  STL [R1+0x1b8], R14 ;  /* 0x0001b80e01007387 */ /* 0x0001e20000100800 */
[----:B------:R-:W-:Y:S01]  /*86f0*/  @!P3 IMAD.IADD R6, R6, 0x1, -R11 ;  /* 0x000000010606b824 */ /* 0x000fe200078e0a0b */
[----:B------:R-:W-:Y:S01]  /*8700*/  IABS R7, R18 ;  /* 0x0000001200077213 */ /* 0x000fe20000000000 */
[C---:B------:R-:W-:Y:S01]  /*8710*/  IMAD.HI.U32 R22, R4.reuse, R17, RZ ;  /* 0x0000001104167227 */ /* 0x040fe200078e00ff */
[----:B------:R-:W-:Y:S02]  /*8720*/  IABS R0, R13 ;  /* 0x0000000d00007213 */ /* 0x000fe40000000000 */
[----:B------:R-:W-:Y:S01]  /*8730*/  ISETP.GT.U32.AND P3, PT, R11, R12, PT ;  /* 0x0000000c0b00720c */ /* 0x000fe20003f64070 */
[----:B------:R-:W-:-:S04]  /*8740*/  IMAD.HI.U32 R8, R4, R7, RZ ;  /* 0x0000000704087227 */ /* 0x000fc800078e00ff */
[----:B------:R-:W-:Y:S02]  /*8750*/  IMAD.MOV.U32 R24, RZ, RZ, R10 ;  /* 0x000000ffff187224 */ /* 0x000fe400078e000a */
[----:B------:R-:W-:Y:S02]  /*8760*/  IMAD.MOV R22, RZ, RZ, -R22 ;  /* 0x000000ffff167224 */ /* 0x000fe400078e0a16 */
[----:B------:R-:W-:Y:S01]  /*8770*/  @!P5 IMAD.IADD R15, R15, 0x1, -R11 ;  /* 0x000000010f0fd824 */ /* 0x000fe200078e0a0b */
[----:B------:R-:W-:Y:S01]  /*8780*/  ISETP.GT.U32.AND P5, PT, R11, R6, PT ;  /* 0x000000060b00720c */ /* 0x000fe20003fa4070 */
[----:B0-----:R-:W-:-:S04]  /*8790*/  IMAD.HI.U32 R14, R4, R0, RZ ;  /* 0x00000000040e7227 */ /* 0x001fc800078e00ff */
[----:B------:R-:W-:Y:S02]  /*87a0*/  IMAD.MOV R23, RZ, RZ, -R8 ;  /* 0x000000ffff177224 */ /* 0x000fe400078e0a08 */
[----:B------:R-:W-:Y:S01]  /*87b0*/  @!P1 IMAD.MOV R24, RZ, RZ, -R24 ;  /* 0x000000ffff189224 */ /* 0x000fe200078e0a18 */
[C---:B------:R-:W-:Y:S01]  /*87c0*/  ISETP.GT.U32.AND P1, PT, R11.reuse, R16, PT ;  /* 0x000000100b00720c */ /* 0x040fe20003f24070 */
[C---:B------:R-:W-:Y:S02]  /*87d0*/  IMAD R8, R11.reuse, R22, R17 ;  /* 0x000000160b087224 */ /* 0x040fe400078e0211 */
[----:B------:R-:W-:Y:S01]  /*87e0*/  IMAD.MOV.U32 R22, RZ, RZ, R9 ;  /* 0x000000ffff167224 */ /* 0x000fe200078e0009 */
[----:B------:R-:W-:Y:S01]  /*87f0*/  STL [R1+0x1b0], R24 ;  /* 0x0001b01801007387 */ /* 0x000fe20000100800 */
        /* <DEDUP_REMOVED lines=9> */
[--C-:B------:R-:W-:Y:S01]  /*8890*/  @!P3 IMAD.IADD R12, R12, 0x1, -R11.reuse ;  /* 0x000000010c0cb824 */ /* 0x100fe200078e0a0b */
[C---:B------:R-:W-:Y:S01]  /*88a0*/  ISETP.GT.U32.AND P3, PT, R11.reuse, R7, PT ;  /* 0x000000070b00720c */ /* 0x040fe20003f64070 */
[--C-:B------:R-:W-:Y:S01]  /*88b0*/  @!P5 IMAD.IADD R6, R6, 0x1, -R11.reuse ;  /* 0x000000010606d824 */ /* 0x100fe200078e0a0b */
[----:B------:R-:W-:Y:S01]  /*88c0*/  ISETP.GT.U32.AND P5, PT, R11, R0, PT ;  /* 0x000000000b00720c */ /* 0x000fe20003fa4070 */
[----:B------:R0:W-:Y:S01]  /*88d0*/  STL [R1+0x1a4], R22 ;  /* 0x0001a41601007387 */ /* 0x0001e20000100800 */
[--C-:B------:R-:W-:Y:S01]  /*88e0*/  @!P1 IMAD.IADD R16, R16, 0x1, -R11.reuse ;  /* 0x0000000110109824 */ /* 0x100fe200078e0a0b */
[----:B------:R-:W-:Y:S01]  /*88f0*/  ISETP.GE.AND P1, PT, R19, RZ, PT ;  /* 0x000000ff1300720c */ /* 0x000fe20003f26270 */
[----:B------:R-:W-:Y:S01]  /*8900*/  VIADD R10, R29, 0x5a ;  /* 0x0000005a1d0a7836 */ /* 0x000fe20000000000 */
[----:B------:R1:W-:Y:S01]  /*8910*/  STL [R1+0x1a0], R21 ;  /* 0x0001a01501007387 */ /* 0x0003e20000100800 */
[--C-:B------:R-:W-:Y:S01]  /*8920*/  @!P2 IMAD.IADD R8, R8, 0x1, -R11.reuse ;  /* 0x000000010808a824 */ /* 0x100fe200078e0a0b */
[----:B------:R-:W-:Y:S01]  /*8930*/  ISETP.GE.AND P2, PT, R5, RZ, PT ;  /* 0x000000ff0500720c */ /* 0x000fe20003f46270 */
[----:B------:R-:W-:Y:S01]  /*8940*/  IMAD.MOV.U32 R23, RZ, RZ, R12 ;  /* 0x000000ffff177224 */ /* 0x000fe200078e000c */
[----:B------:R-:W-:Y:S01]  /*8950*/  IABS R9, R10 ;  /* 0x0000000a00097213 */ /* 0x000fe20000000000 */
[--C-:B------:R-:W-:Y:S01]  /*8960*/  @!P0 IMAD.IADD R15, R15, 0x1, -R11.reuse ;  /* 0x000000010f0f8824 */ /* 0x100fe200078e0a0b */
[----:B------:R-:W-:Y:S01]  /*8970*/  ISETP.GE.AND P0, PT, R20, RZ, PT ;  /* 0x000000ff1400720c */ /* 0x000fe20003f06270 */
[----:B------:R-:W-:Y:S01]  /*8980*/  @!P3 IMAD.IADD R7, R7, 0x1, -R11 ;  /* 0x000000010707b824 */ /* 0x000fe200078e0a0b */
[----:B------:R-:W-:Y:S01]  /*8990*/  ISETP.GE.AND P3, PT, R18, RZ, PT ;  /* 0x000000ff1200720c */ /* 0x000fe20003f66270 */
[----:B0-----:R-:W-:Y:S01]  /*89a0*/  IMAD.MOV.U32 R22, RZ, RZ, R16 ;  /* 0x000000ffff167224 */ /* 0x001fe200078e0010 */
[----:B------:R-:W-:Y:S01]  /*89b0*/  IABS R24, R29 ;  /* 0x0000001d00187213 */ /* 0x000fe20000000000 */
[----:B-1----:R-:W-:-:S04]  /*89c0*/  IMAD.HI.U32 R21, R4, R17, RZ ;  /* 0x0000001104157227 */ /* 0x002fc800078e00ff */
[----:B------:R-:W-:Y:S02]  /*89d0*/  IMAD.MOV R21, RZ, RZ, -R21 ;  /* 0x000000ffff157224 */ /* 0x000fe400078e0a15 */
[----:B------:R-:W-:Y:S01]  /*89e0*/  @!P4 IMAD.MOV R23, RZ, RZ, -R23 ;  /* 0x000000ffff17c224 */ /* 0x000fe200078e0a17 */
[C---:B------:R-:W-:Y:S01]  /*89f0*/  ISETP.GT.U32.AND P4, PT, R11.reuse, R8, PT ;  /* 0x000000080b00720c */ /* 0x040fe20003f84070 */
[C---:B------:R-:W-:Y:S02]  /*8a00*/  IMAD R5, R11.reuse, R21, R17 ;  /* 0x000000150b057224 */ /* 0x040fe400078e0211 */
[----:B------:R-:W-:Y:S01]  /*8a10*/  IMAD.MOV.U32 R16, RZ, RZ, R6 ;  /* 0x000000ffff107224 */ /* 0x000fe200078e0006 */
[----:B------:R-:W-:Y:S01]  /*8a20*/  STL [R1+0x19c], R23 ;  /* 0x00019c1701007387 */ /* 0x000fe20000100800 */
[----:B------:R-:W-:Y:S01]  /*8a30*/  @!P5 IMAD.IADD R0, R0, 0x1, -R11 ;  /* 0x000000010000d824 */ /* 0x000fe200078e0a0b */
[----:B------:R-:W-:Y:S01]  /*8a40*/  ISETP.GT.U32.AND P5, PT, R11, R7, PT ;  /* 0x000000070b00720c */ /* 0x000fe20003fa4070 */
[----:B------:R-:W-:-:S04]  /*8a50*/  IMAD.HI.U32 R19, R4, R9, RZ ;  /* 0x0000000904137227 */ /* 0x000fc800078e00ff */
[----:B------:R-:W-:Y:S01]  /*8a60*/  @!P1 IMAD.MOV R16, RZ, RZ, -R16 ;  /* 0x000000ffff109224 */ /* 0x000fe200078e0a10 */
[----:B------:R-:W-:Y:S01]  /*8a70*/  ISETP.GT.U32.AND P1, PT, R11, R5, PT ;  /* 0x000000050b00720c */ /* 0x000fe20003f24070 */
[----:B------:R-:W-:Y:S02]  /*8a80*/  IMAD.MOV R19, RZ, RZ, -R19 ;  /* 0x000000ffff137224 */ /* 0x000fe400078e0a13 */
[----:B------:R-:W-:Y:S02]  /*8a90*/  VIADD R12, R29, 0x59 ;  /* 0x000000591d0c7836 */ /* 0x000fe40000000000 */
[----:B------:R-:W-:Y:S01]  /*8aa0*/  @!P6 IMAD.MOV R22, RZ, RZ, -R22 ;  /* 0x000000ffff16e224 */ /* 0x000fe200078e0a16 */
[----:B------:R-:W-:Y:S01]  /*8ab0*/  ISETP.GT.U32.AND P6, PT, R11, R0, PT ;  /* 0x000000000b00720c */ /* 0x000fe20003fc4070 */
[----:B------:R-:W-:Y:S01]  /*8ac0*/  @!P0 IMAD.MOV R15, RZ, RZ, -R15 ;  /* 0x000000ffff0f8224 */ /* 0x000fe200078e0a0f */
[----:B------:R-:W-:Y:S01]  /*8ad0*/  ISETP.GE.AND P0, PT, R13, RZ, PT ;  /* 0x000000ff0d00720c */ /* 0x000fe20003f06270 */
[----:B------:R-:W-:Y:S01]  /*8ae0*/  IMAD R9, R11, R19, R9 ;  /* 0x000000130b097224 */ /* 0x000fe200078e0209 */
[----:B------:R-:W-:Y:S01]  /*8af0*/  IABS R13, R12 ;  /* 0x0000000c000d7213 */ /* 0x000fe20000000000 */
[--C-:B------:R-:W-:Y:S01]  /*8b00*/  @!P4 IMAD.IADD R8, R8, 0x1, -R11.reuse ;  /* 0x000000010808c824 */ /* 0x100fe200078e0a0b */
[----:B------:R-:W-:Y:S01]  /*8b10*/  STL [R1+0x198], R22 ;  /* 0x0001981601007387 */ /* 0x000fe20000100800 */
[--C-:B------:R-:W-:Y:S01]  /*8b20*/  @!P5 IMAD.IADD R7, R7, 0x1, -R11.reuse ;  /* 0x000000010707d824 */ /* 0x100fe200078e0a0b */
[----:B------:R-:W-:Y:S01]  /*8b30*/  ISETP.GT.U32.AND P4, PT, R11, R9, PT ;  /* 0x000000090b00720c */ /* 0x000fe20003f84070 */
[----:B------:R-:W-:Y:S01]  /*8b40*/  @!P1 IMAD.IADD R5, R5, 0x1, -R11 ;  /* 0x0000000105059824 */ /* 0x000fe200078e0a0b */
[----:B------:R-:W-:Y:S01]  /*8b50*/  ISETP.GE.AND P5, PT, R14, RZ, PT ;  /* 0x000000ff0e00720c */ /* 0x000fe20003fa6270 */
[----:B------:R-:W-:Y:S01]  /*8b60*/  IMAD.HI.U32 R14, R4, R13, RZ ;  /* 0x0000000d040e7227 */ /* 0x000fe200078e00ff */
[----:B------:R-:W-:Y:S01]  /*8b70*/  STL [R1+0x194], R16 ;  /* 0x0001941001007387 */ /* 0x000fe20000100800 */
[----:B------:R-:W-:-:S02]  /*8b80*/  ISETP.GE.AND P1, PT, R12, RZ, PT ;  /* 0x000000ff0c00720c */ /* 0x000fc40003f26270 */
[----:B------:R-:W-:Y:S01]  /*8b90*/  IMAD.MOV.U32 R17, RZ, RZ, R8 ;  /* 0x000000ffff117224 */ /* 0x000fe200078e0008 */
[----:B------:R0:W-:Y:S01]  /*8ba0*/  STL [R1+0x190], R15 ;  /* 0x0001900f01007387 */ /* 0x0001e20000100800 */
[----:B------:R-:W-:Y:S01]  /*8bb0*/  @!P6 IMAD.IADD R0, R0, 0x1, -R11 ;  /* 0x000000010000e824 */ /* 0x000fe200078e0a0b */
[----:B------:R-:W-:Y:S01]  /*8bc0*/  ISETP.GE.AND P6, PT, R10, RZ, PT ;  /* 0x000000ff0a00720c */ /* 0x000fe20003fc6270 */
[----:B------:R-:W-:Y:S02]  /*8bd0*/  IMAD.MOV R14, RZ, RZ, -R14 ;  /* 0x000000ffff0e7224 */ /* 0x000fe400078e0a0e */
[----:B------:R-:W-:Y:S01]  /*8be0*/  @!P2 IMAD.MOV R17, RZ, RZ, -R17 ;  /* 0x000000ffff11a224 */ /* 0x000fe200078e0a11 */
[----:B------:R-:W-:Y:S01]  /*8bf0*/  ISETP.GT.U32.AND P2, PT, R11, R5, PT ;  /* 0x000000050b00720c */ /* 0x000fe20003f44070 */
[----:B------:R-:W-:Y:S02]  /*8c00*/  VIADD R6, R29, 0x58 ;  /* 0x000000581d067836 */ /* 0x000fe40000000000 */
[----:B------:R-:W-:Y:S01]  /*8c10*/  IMAD R13, R11, R14, R13 ;  /* 0x0000000e0b0d7224 */ /* 0x000fe200078e020d */
[----:B------:R-:W-:Y:S01]  /*8c20*/  STL [R1+0x18c], R17 ;  /* 0x00018c1101007387 */ /* 0x000fe20000100800 */
[----:B0-----:R-:W-:Y:S01]  /*8c30*/  IMAD.MOV.U32 R15, RZ, RZ, R7 ;  /* 0x000000ffff0f7224 */ /* 0x001fe200078e0007 */
[----:B------:R-:W-:Y:S01]  /*8c40*/  IABS R16, R6 ;  /* 0x0000000600107213 */ /* 0x000fe20000000000 */
[----:B------:R-:W-:-:S02]  /*8c50*/  IMAD.MOV.U32 R7, RZ, RZ, R0 ;  /* 0x000000ffff077224 */ /* 0x000fc400078e0000 */
[----:B------:R-:W-:Y:S01]  /*8c60*/  @!P4 IMAD.IADD R9, R9, 0x1, -R11 ;  /* 0x000000010909c824 */ /* 0x000fe200078e0a0b */
[----:B------:R-:W-:Y:S01]  /*8c70*/  ISETP.GE.AND P4, PT, R6, RZ, PT ;  /* 0x000000ff0600720c */ /* 0x000fe20003f86270 */
[----:B------:R-:W-:Y:S01]  /*8c80*/  @!P0 IMAD.MOV R7, RZ, RZ, -R7 ;  /* 0x000000ffff078224 */ /* 0x000fe200078e0a07 */
[C---:B------:R-:W-:Y:S01]  /*8c90*/  ISETP.GT.U32.AND P0, PT, R11.reuse, R13, PT ;  /* 0x0000000d0b00720c */ /* 0x040fe20003f04070 */
[----:B------:R-:W-:Y:S01]  /*8ca0*/  @!P3 IMAD.MOV R15, RZ, RZ, -R15 ;  /* 0x000000ffff0fb224 */ /* 0x000fe200078e0a0f */
[----:B------:R-:W-:Y:S01]  /*8cb0*/  ISETP.GT.U32.AND P3, PT, R11, R9, PT ;  /* 0x000000090b00720c */ /* 0x000fe20003f64070 */
[----:B------:R-:W-:-:S03]  /*8cc0*/  IMAD.HI.U32 R10, R4, R16, RZ ;  /* 0x00000010040a7227 */ /* 0x000fc600078e00ff */
[----:B------:R0:W-:Y:S01]  /*8cd0*/  STL [R1+0x180], R15 ;  /* 0x0001800f01007387 */ /* 0x0001e20000100800 */
[----:B------:R-:W-:Y:S02]  /*8ce0*/  @!P2 IMAD.IADD R5, R5, 0x1, -R11 ;  /* 0x000000010505a824 */ /* 0x000fe400078e0a0b */
[----:B------:R-:W-:Y:S01]  /*8cf0*/  VIADD R14, R29, 0x57 ;  /* 0x000000571d0e7836 */ /* 0x000fe20000000000 */
[----:B------:R1:W-:Y:S01]  /*8d00*/  STL [R1+0x17c], R7 ;  /* 0x00017c0701007387 */ /* 0x0003e20000100800 */
[----:B------:R-:W-:Y:S02]  /*8d10*/  IMAD.MOV R10, RZ, RZ, -R10 ;  /* 0x000000ffff0a7224 */ /* 0x000fe400078e0a0a */
[----:B------:R-:W-:Y:S01]  /*8d20*/  IMAD.MOV.U32 R8, RZ, RZ, R5 ;  /* 0x000000ffff087224 */ /* 0x000fe200078e0005 */
[----:B------:R-:W-:Y:S01]  /*8d30*/  ISETP.GE.AND P2, PT, R14, RZ, PT ;  /* 0x000000ff0e00720c */ /* 0x000fe20003f46270 */
[----:B------:R-:W-:Y:S01]  /*8d40*/  IMAD R16, R11, R10, R16 ;  /* 0x0000000a0b107224 */ /* 0x000fe200078e0210 */
[----:B------:R-:W-:Y:S01]  /*8d50*/  IABS R14, R14 ;  /* 0x0000000e000e7213 */ /* 0x000fe20000000000 */
[----:B------:R-:W-:-:S02]  /*8d60*/  @!P0 IMAD.IADD R13, R13, 0x1, -R11 ;  /* 0x000000010d0d8824 */ /* 0x000fc400078e0a0b */
[----:B------:R-:W-:Y:S02]  /*8d70*/  @!P5 IMAD.MOV R8, RZ, RZ, -R8 ;  /* 0x000000ffff08d224 */ /* 0x000fe400078e0a08 */
[----:B------:R-:W-:Y:S01]  /*8d80*/  @!P3 IMAD.IADD R9, R9, 0x1, -R11 ;  /* 0x000000010909b824 */ /* 0x000fe200078e0a0b */
[----:B------:R-:W-:Y:S01]  /*8d90*/  ISETP.GT.U32.AND P3, PT, R11, R16, PT ;  /* 0x000000100b00720c */ /* 0x000fe20003f64070 */
[----:B------:R-:W-:Y:S01]  /*8da0*/  VIADD R6, R29, 0x55 ;  /* 0x000000551d067836 */ /* 0x000fe20000000000 */
[----:B------:R2:W-:Y:S01]  /*8db0*/  STL [R1+0x178], R8 ;  /* 0x0001780801007387 */ /* 0x0005e20000100800 */
[----:B------:R-:W-:Y:S01]  /*8dc0*/  ISETP.GT.U32.AND P5, PT, R11, R13, PT ;  /* 0x0000000d0b00720c */ /* 0x000fe20003fa4070 */
[C---:B------:R-:W-:Y:S02]  /*8dd0*/  VIADD R0, R29.reuse, 0x56 ;  /* 0x000000561d007836 */ /* 0x040fe40000000000 */
[----:B------:R-:W-:Y:S01]  /*8de0*/  IABS R12, R6 ;  /* 0x00000006000c7213 */ /* 0x000fe20000000000 */
[----:B------:R-:W-:Y:S01]  /*8df0*/  @!P6 IMAD.MOV R9, RZ, RZ, -R9 ;  /* 0x000000ffff09e224 */ /* 0x000fe200078e0a09 */
[----:B------:R-:W-:Y:S01]  /*8e00*/  ISETP.GE.AND P6, PT, R6, RZ, PT ;  /* 0x000000ff0600720c */ /* 0x000fe20003fc6270 */
[----:B0-----:R-:W-:Y:S01]  /*8e10*/  VIADD R15, R29, 0x53 ;  /* 0x000000531d0f7836 */ /* 0x001fe20000000000 */
[----:B-1----:R-:W-:Y:S01]  /*8e20*/  IABS R7, R0 ;  /* 0x0000000000077213 */ /* 0x002fe20000000000 */
[----:B--2---:R-:W-:Y:S01]  /*8e30*/  IMAD.HI.U32 R8, R4, R14, RZ ;  /* 0x0000000e04087227 */ /* 0x004fe200078e00ff */
[----:B------:R-:W-:Y:S01]  /*8e40*/  ISETP.GE.AND P0, PT, R0, RZ, PT ;  /* 0x000000ff0000720c */ /* 0x000fe20003f06270 */
[----:B------:R0:W-:Y:S01]  /*8e50*/  STL [R1+0x170], R9 ;  /* 0x0001700901007387 */ /* 0x0001e20000100800 */
[----:B------:R-:W-:Y:S01]  /*8e60*/  IABS R17, R15 ;  /* 0x0000000f00117213 */ /* 0x000fe20000000000 */
[----:B------:R-:W-:-:S02]  /*8e70*/  IMAD.MOV R8, RZ, RZ, -R8 ;  /* 0x000000ffff087224 */ /* 0x000fc400078e0a08 */
[--C-:B------:R-:W-:Y:S02]  /*8e80*/  @!P3 IMAD.IADD R16, R16, 0x1, -R11.reuse ;  /* 0x000000011010b824 */ /* 0x100fe400078e0a0b */
[----:B------:R-:W-:Y:S02]  /*8e90*/  IMAD R14, R11, R8, R14 ;  /* 0x000000080b0e7224 */ /* 0x000fe400078e020e */
[----:B------:R-:W-:Y:S01]  /*8ea0*/  @!P5 IMAD.IADD R13, R13, 0x1, -R11 ;  /* 0x000000010d0dd824 */ /* 0x000fe200078e0a0b */
[C---:B------:R-:W-:Y:S01]  /*8eb0*/  ISETP.GT.U32.AND P3, PT, R11.reuse, R16, PT ;  /* 0x000000100b00720c */ /* 0x040fe20003f64070 */
[----:B------:R-:W-:Y:S01]  /*8ec0*/  IMAD.HI.U32 R0, R4, R12, RZ ;  /* 0x0000000c04007227 */ /* 0x000fe200078e00ff */
[----:B------:R-:W-:-:S03]  /*8ed0*/  ISETP.GT.U32.AND P5, PT, R11, R14, PT ;  /* 0x0000000e0b00720c */ /* 0x000fc60003fa4070 */
[----:B------:R-:W-:-:S04]  /*8ee0*/  IMAD.HI.U32 R5, R4, R7, RZ ;  /* 0x0000000704057227 */ /* 0x000fc800078e00ff */
[----:B------:R-:W-:Y:S02]  /*8ef0*/  IMAD.MOV R6, RZ, RZ, -R0 ;  /* 0x000000ffff067224 */ /* 0x000fe400078e0a00 */
[----:B------:R-:W-:Y:S02]  /*8f00*/  IMAD.MOV R5, RZ, RZ, -R5 ;  /* 0x000000ffff057224 */ /* 0x000fe400078e0a05 */
[----:B------:R-:W-:Y:S02]  /*8f10*/  VIADD R0, R29, 0x54 ;  /* 0x000000541d007836 */ /* 0x000fe40000000000 */
[C---:B------:R-:W-:Y:S02]  /*8f20*/  IMAD R12, R11.reuse, R6, R12 ;  /* 0x000000060b0c7224 */ /* 0x040fe400078e020c */
[----:B------:R-:W-:Y:S01]  /*8f30*/  IMAD R7, R11, R5, R7 ;  /* 0x000000050b077224 */ /* 0x000fe200078e0207 */
[----:B------:R-:W-:Y:S01]  /*8f40*/  IABS R6, R0 ;  /* 0x0000000000067213 */ /* 0x000fe20000000000 */
[----:B------:R-:W-:-:S02]  /*8f50*/  IMAD.MOV.U32 R18, RZ, RZ, R13 ;  /* 0x000000ffff127224 */ /* 0x000fc400078e000d */
[--C-:B------:R-:W-:Y:S01]  /*8f60*/  @!P5 IMAD.IADD R14, R14, 0x1, -R11.reuse ;  /* 0x000000010e0ed824 */ /* 0x100fe200078e0a0b */
[C---:B------:R-:W-:Y:S01]  /*8f70*/  ISETP.GT.U32.AND P5, PT, R11.reuse, R12, PT ;  /* 0x0000000c0b00720c */ /* 0x040fe20003fa4070 */
[----:B------:R-:W-:Y:S01]  /*8f80*/  @!P3 IMAD.IADD R16, R16, 0x1, -R11 ;  /* 0x000000011010b824 */ /* 0x000fe200078e0a0b */
[C---:B------:R-:W-:Y:S01]  /*8f90*/  ISETP.GT.U32.AND P3, PT, R11.reuse, R7, PT ;  /* 0x000000070b00720c */ /* 0x040fe20003f64070 */
[----:B------:R-:W-:Y:S01]  /*8fa0*/  @!P1 IMAD.MOV R18, RZ, RZ, -R18 ;  /* 0x000000ffff129224 */ /* 0x000fe200078e0a12 */
[----:B------:R-:W-:Y:S01]  /*8fb0*/  ISETP.GT.U32.AND P1, PT, R11, R14, PT ;  /* 0x0000000e0b00720c */ /* 0x000fe20003f24070 */
[----:B------:R-:W-:-:S03]  /*8fc0*/  IMAD.HI.U32 R13, R4, R6, RZ ;  /* 0x00000006040d7227 */ /* 0x000fc600078e00ff */
[----:B------:R-:W-:Y:S01]  /*8fd0*/  STL [R1+0x16c], R18 ;  /* 0x00016c1201007387 */ /* 0x000fe20000100800 */
[----:B------:R-:W-:Y:S02]  /*8fe0*/  IMAD.MOV R13, RZ, RZ, -R13 ;  /* 0x000000ffff0d7224 */ /* 0x000fe400078e0a0d */
[----:B------:R-:W-:Y:S01]  /*8ff0*/  @!P4 IMAD.MOV R16, RZ, RZ, -R16 ;  /* 0x000000ffff10c224 */ /* 0x000fe200078e0a10 */
[----:B------:R-:W-:Y:S01]  /*9000*/  ISETP.GE.AND P4, PT, R0, RZ, PT ;  /* 0x000000ff0000720c */ /* 0x000fe20003f86270 */
[----:B0-----:R-:W-:Y:S02]  /*9010*/  VIADD R9, R29, 0x52 ;  /* 0x000000521d097836 */ /* 0x001fe40000000000 */
[----:B------:R-:W-:Y:S01]  /*9020*/  IMAD R0, R11, R13, R6 ;  /* 0x0000000d0b007224 */ /* 0x000fe200078e0206 */
[----:B------:R0:W-:Y:S01]  /*9030*/  STL [R1+0x168], R16 ;  /* 0x0001681001007387 */ /* 0x0001e20000100800 */
[----:B------:R-:W-:Y:S01]  /*9040*/  @!P5 IMAD.IADD R12, R12, 0x1, -R11 ;  /* 0x000000010c0cd824 */ /* 0x000fe200078e0a0b */
[----:B------:R-:W-:Y:S01]  /*9050*/  IABS R10, R9 ;  /* 0x00000009000a7213 */ /* 0x000fe20000000000 */
[----:B------:R-:W-:-:S02]  /*9060*/  VIADD R5, R29, 0x51 ;  /* 0x000000511d057836 */ /* 0x000fc40000000000 */
[--C-:B------:R-:W-:Y:S01]  /*9070*/  @!P3 IMAD.IADD R7, R7, 0x1, -R11.reuse ;  /* 0x000000010707b824 */ /* 0x100fe200078e0a0b */
[C---:B------:R-:W-:Y:S01]  /*9080*/  ISETP.GT.U32.AND P5, PT, R11.reuse, R12, PT ;  /* 0x0000000c0b00720c */ /* 0x040fe20003fa4070 */
[----:B------:R-:W-:Y:S01]  /*9090*/  @!P1 IMAD.IADD R14, R14, 0x1, -R11 ;  /* 0x000000010e0e9824 */ /* 0x000fe200078e0a0b */
[C---:B------:R-:W-:Y:S01]  /*90a0*/  ISETP.GT.U32.AND P1, PT, R11.reuse, R0, PT ;  /* 0x000000000b00720c */ /* 0x040fe20003f24070 */
[C---:B------:R-:W-:Y:S01]  /*90b0*/  IMAD.HI.U32 R6, R4.reuse, R10, RZ ;  /* 0x0000000a04067227 */ /* 0x040fe200078e00ff */
[----:B------:R-:W-:Y:S02]  /*90c0*/  IABS R8, R5 ;  /* 0x0000000500087213 */ /* 0x000fe40000000000 */
[----:B------:R-:W-:Y:S01]  /*90d0*/  ISETP.GT.U32.AND P3, PT, R11, R7, PT ;  /* 0x000000070b00720c */ /* 0x000fe20003f64070 */
[----:B0-----:R-:W-:-:S04]  /*90e0*/  IMAD.HI.U32 R16, R4, R17, RZ ;  /* 0x0000001104107227 */ /* 0x001fc800078e00ff */
[----:B------:R-:W-:-:S04]  /*90f0*/  IMAD.HI.U32 R13, R4, R8, RZ ;  /* 0x00000008040d7227 */ /* 0x000fc800078e00ff */
[----:B------:R-:W-:Y:S02]  /*9100*/  IMAD.MOV R6, RZ, RZ, -R6 ;  /* 0x000000ffff067224 */ /* 0x000fe400078e0a06 */
[----:B------:R-:W-:Y:S02]  /*9110*/  IMAD.MOV R16, RZ, RZ, -R16 ;  /* 0x000000ffff107224 */ /* 0x000fe400078e0a10 */
[----:B------:R-:W-:Y:S02]  /*9120*/  IMAD.MOV R13, RZ, RZ, -R13 ;  /* 0x000000ffff0d7224 */ /* 0x000fe400078e0a0d */
[C---:B------:R-:W-:Y:S02]  /*9130*/  IMAD R10, R11.reuse, R6, R10 ;  /* 0x000000060b0a7224 */ /* 0x040fe400078e020a */
[--C-:B------:R-:W-:Y:S02]  /*9140*/  @!P1 IMAD.IADD R0, R0, 0x1, -R11.reuse ;  /* 0x0000000100009824 */ /* 0x100fe400078e0a0b */
[----:B------:R-:W-:Y:S01]  /*9150*/  @!P5 IMAD.IADD R12, R12, 0x1, -R11 ;  /* 0x000000010c0cd824 */ /* 0x000fe200078e0a0b */
[----:B------:R-:W-:Y:S01]  /*9160*/  ISETP.GT.U32.AND P5, PT, R11, R10, PT ;  /* 0x0000000a0b00720c */ /* 0x000fe20003fa4070 */
        /* <DEDUP_REMOVED lines=14> */
[----:B------:R-:W-:Y:S01]  /*9250*/  IMAD.MOV.U32 R7, RZ, RZ, R13 ;  /* 0x000000ffff077224 */ /* 0x000fe200078e000d */
[----:B------:R-:W-:Y:S01]  /*9260*/  STL [R1+0x160], R18 ;  /* 0x0001601201007387 */ /* 0x000fe20000100800 */
[----:B------:R-:W-:Y:S01]  /*9270*/  @!P0 IMAD.MOV R15, RZ, RZ, -R15 ;  /* 0x000000ffff0f8224 */ /* 0x000fe200078e0a0f */
[----:B------:R-:W-:Y:S01]  /*9280*/  ISETP.GE.AND P0, PT, R9, RZ, PT ;  /* 0x000000ff0900720c */ /* 0x000fe20003f06270 */
[----:B------:R-:W-:Y:S02]  /*9290*/  VIADD R9, R29, 0x4f ;  /* 0x0000004f1d097836 */ /* 0x000fe40000000000 */
[----:B------:R-:W-:Y:S01]  /*92a0*/  IMAD.HI.U32 R12, R4, R7, RZ ;  /* 0x00000007040c7227 */ /* 0x000fe200078e00ff */
[----:B------:R0:W-:Y:S02]  /*92b0*/  STL [R1+0x15c], R15 ;  /* 0x00015c0f01007387 */ /* 0x0001e40000100800 */
[----:B------:R-:W-:Y:S01]  /*92c0*/  IABS R16, R9 ;  /* 0x0000000900107213 */ /* 0x000fe20000000000 */
[--C-:B------:R-:W-:Y:S01]  /*92d0*/  @!P1 IMAD.IADD R0, R0, 0x1, -R11.reuse ;  /* 0x0000000100009824 */ /* 0x100fe200078e0a0b */
[----:B------:R1:W-:Y:S01]  /*92e0*/  STL [R1+0x158], R14 ;  /* 0x0001580e01007387 */ /* 0x0003e20000100800 */
[----:B------:R-:W-:Y:S01]  /*92f0*/  @!P5 IMAD.IADD R10, R10, 0x1, -R11 ;  /* 0x000000010a0ad824 */ /* 0x000fe200078e0a0b */
[----:B------:R-:W-:Y:S01]  /*9300*/  ISETP.GE.AND P1, PT, R5, RZ, PT ;  /* 0x000000ff0500720c */ /* 0x000fe20003f26270 */
[----:B------:R-:W-:-:S02]  /*9310*/  IMAD.MOV R12, RZ, RZ, -R12 ;  /* 0x000000ffff0c7224 */ /* 0x000fc400078e0a0c */
[--C-:B------:R-:W-:Y:S01]  /*9320*/  @!P2 IMAD.IADD R17, R17, 0x1, -R11.reuse ;  /* 0x000000011111a824 */ /* 0x100fe200078e0a0b */
[----:B------:R-:W-:Y:S01]  /*9330*/  ISETP.GE.AND P2, PT, R6, RZ, PT ;  /* 0x000000ff0600720c */ /* 0x000fe20003f46270 */
[----:B------:R-:W-:Y:S02]  /*9340*/  IMAD.MOV.U32 R13, RZ, RZ, R0 ;  /* 0x000000ffff0d7224 */ /* 0x000fe400078e0000 */
[----:B------:R-:W-:Y:S01]  /*9350*/  @!P6 IMAD.IADD R8, R8, 0x1, -R11 ;  /* 0x000000010808e824 */ /* 0x000fe200078e0a0b */
[C---:B------:R-:W-:Y:S01]  /*9360*/  ISETP.GT.U32.AND P6, PT, R11.reuse, R10, PT ;  /* 0x0000000a0b00720c */ /* 0x040fe20003fc4070 */
[C---:B------:R-:W-:Y:S01]  /*9370*/  IMAD R7, R11.reuse, R12, R7 ;  /* 0x0000000c0b077224 */ /* 0x040fe200078e0207 */
[----:B------:R-:W-:Y:S01]  /*9380*/  ISETP.GT.U32.AND P5, PT, R11, R17, PT ;  /* 0x000000110b00720c */ /* 0x000fe20003fa4070 */
[----:B------:R-:W-:-:S04]  /*9390*/  IMAD.HI.U32 R12, R4, R16, RZ ;  /* 0x00000010040c7227 */ /* 0x000fc800078e00ff */
[----:B------:R-:W-:Y:S01]  /*93a0*/  @!P4 IMAD.MOV R13, RZ, RZ, -R13 ;  /* 0x000000ffff0dc224 */ /* 0x000fe200078e0a0d */
[----:B------:R-:W-:Y:S01]  /*93b0*/  ISETP.GT.U32.AND P4, PT, R11, R8, PT ;  /* 0x000000080b00720c */ /* 0x000fe20003f84070 */
[C---:B------:R-:W-:Y:S02]  /*93c0*/  VIADD R6, R29.reuse, 0x4e ;  /* 0x0000004e1d067836 */ /* 0x040fe40000000000 */
[----:B------:R-:W-:Y:S01]  /*93d0*/  IMAD.MOV R12, RZ, RZ, -R12 ;  /* 0x000000ffff0c7224 */ /* 0x000fe200078e0a0c */
[----:B------:R2:W-:Y:S01]  /*93e0*/  STL [R1+0x154], R13 ;  /* 0x0001540d01007387 */ /* 0x0005e20000100800 */
[----:B------:R-:W-:Y:S01]  /*93f0*/  VIADD R0, R29, 0x4d ;  /* 0x0000004d1d007836 */ /* 0x000fe20000000000 */
[----:B0-----:R-:W-:Y:S01]  /*9400*/  IABS R15, R6 ;  /* 0x00000006000f7213 */ /* 0x001fe20000000000 */
[C---:B------:R-:W-:Y:S02]  /*9410*/  IMAD R16, R11.reuse, R12, R16 ;  /* 0x0000000c0b107224 */ /* 0x040fe400078e0210 */
[----:B------:R-:W-:Y:S01]  /*9420*/  @!P6 IMAD.IADD R10, R10, 0x1, -R11 ;  /* 0x000000010a0ae824 */ /* 0x000fe200078e0a0b */
[----:B-1----:R-:W-:Y:S01]  /*9430*/  IABS R14, R0 ;  /* 0x00000000000e7213 */ /* 0x002fe20000000000 */
[----:B------:R-:W-:Y:S01]  /*9440*/  IMAD.HI.U32 R12, R4, R15, RZ ;  /* 0x0000000f040c7227 */ /* 0x000fe200078e00ff */
[----:B------:R-:W-:-:S03]  /*9450*/  ISETP.GT.U32.AND P6, PT, R11, R16, PT ;  /* 0x000000100b00720c */ /* 0x000fc60003fc4070 */
[--C-:B------:R-:W-:Y:S01]  /*9460*/  @!P5 IMAD.IADD R17, R17, 0x1, -R11.reuse ;  /* 0x000000011111d824 */ /* 0x100fe200078e0a0b */
[----:B------:R-:W-:Y:S01]  /*9470*/  ISETP.GT.U32.AND P5, PT, R11, R7, PT ;  /* 0x000000070b00720c */ /* 0x000fe20003fa4070 */
[----:B------:R-:W-:Y:S01]  /*9480*/  @!P4 IMAD.IADD R8, R8, 0x1, -R11 ;  /* 0x000000010808c824 */ /* 0x000fe200078e0a0b */
[----:B------:R-:W-:Y:S01]  /*9490*/  ISETP.GE.AND P4, PT, R9, RZ, PT ;  /* 0x000000ff0900720c */ /* 0x000fe20003f86270 */
[----:B------:R-:W-:-:S04]  /*94a0*/  IMAD.HI.U32 R9, R4, R14, RZ ;  /* 0x0000000e04097227 */ /* 0x000fc800078e00ff */
[----:B------:R-:W-:Y:S02]  /*94b0*/  IMAD.MOV R12, RZ, RZ, -R12 ;  /* 0x000000ffff0c7224 */ /* 0x000fe400078e0a0c */
[----:B------:R-:W-:Y:S02]  /*94c0*/  VIADD R5, R29, 0x4c ;  /* 0x0000004c1d057836 */ /* 0x000fe40000000000 */
[----:B------:R-:W-:Y:S02]  /*94d0*/  IMAD.MOV R9, RZ, RZ, -R9 ;  /* 0x000000ffff097224 */ /* 0x000fe400078e0a09 */
[C---:B------:R-:W-:Y:S01]  /*94e0*/  IMAD R15, R11.reuse, R12, R15 ;  /* 0x0000000c0b0f7224 */ /* 0x040fe200078e020f */
[----:B--2---:R-:W-:Y:S01]  /*94f0*/  IABS R13, R5 ;  /* 0x00000005000d7213 */ /* 0x004fe20000000000 */
[----:B------:R-:W-:Y:S02]  /*9500*/  @!P6 IMAD.IADD R16, R16, 0x1, -R11 ;  /* 0x000000011010e824 */ /* 0x000fe400078e0a0b */
[----:B------:R-:W-:-:S02]  /*9510*/  IMAD R14, R11, R9, R14 ;  /* 0x000000090b0e7224 */ /* 0x000fc400078e020e */
[----:B------:R-:W-:Y:S01]  /*9520*/  @!P0 IMAD.MOV R10, RZ, RZ, -R10 ;  /* 0x000000ffff0a8224 */ /* 0x000fe200078e0a0a */
[C---:B------:R-:W-:Y:S01]  /*9530*/  ISETP.GT.U32.AND P0, PT, R11.reuse, R15, PT ;  /* 0x0000000f0b00720c */ /* 0x040fe20003f04070 */
[----:B------:R-:W-:Y:S01]  /*9540*/  IMAD.MOV.U32 R18, RZ, RZ, R17 ;  /* 0x000000ffff127224 */ /* 0x000fe200078e0011 */
[----:B------:R-:W-:Y:S01]  /*9550*/  ISETP.GT.U32.AND P6, PT, R11, R16, PT ;  /* 0x000000100b00720c */ /* 0x000fe20003fc4070 */
[----:B------:R-:W-:Y:S01]  /*9560*/  @!P5 IMAD.IADD R7, R7, 0x1, -R11 ;  /* 0x000000010707d824 */ /* 0x000fe200078e0a0b */
[----:B------:R-:W-:Y:S01]  /*9570*/  ISETP.GE.AND P5, PT, R6, RZ, PT ;  /* 0x000000ff0600720c */ /* 0x000fe20003fa6270 */
[----:B------:R-:W-:Y:S01]  /*9580*/  @!P1 IMAD.MOV R8, RZ, RZ, -R8 ;  /* 0x000000ffff089224 */ /* 0x000fe200078e0a08 */
[----:B------:R-:W-:Y:S01]  /*9590*/  ISETP.GT.U32.AND P1, PT, R11, R14, PT ;  /* 0x0000000e0b00720c */ /* 0x000fe20003f24070 */
[----:B------:R-:W-:-:S04]  /*95a0*/  IMAD.HI.U32 R6, R4, R13, RZ ;  /* 0x0000000d04067227 */ /* 0x000fc800078e00ff */
[----:B------:R-:W-:Y:S01]  /*95b0*/  @!P3 IMAD.MOV R18, RZ, RZ, -R18 ;  /* 0x000000ffff12b224 */ /* 0x000fe200078e0a12 */
[----:B------:R-:W-:Y:S01]  /*95c0*/  ISETP.GT.U32.AND P3, PT, R11, R7, PT ;  /* 0x000000070b00720c */ /* 0x000fe20003f64070 */
[----:B------:R-:W-:Y:S02]  /*95d0*/  IMAD.MOV R6, RZ, RZ, -R6 ;  /* 0x000000ffff067224 */ /* 0x000fe400078e0a06 */
[----:B------:R-:W-:Y:S01]  /*95e0*/  VIADD R12, R29, 0x4b ;  /* 0x0000004b1d0c7836 */ /* 0x000fe20000000000 */
[----:B------:R-:W-:Y:S01]  /*95f0*/  STL [R1+0x14c], R18 ;  /* 0x00014c1201007387 */ /* 0x000fe20000100800 */
[----:B------:R-:W-:Y:S02]  /*9600*/  IMAD R13, R11, R6, R13 ;  /* 0x000000060b0d7224 */ /* 0x000fe400078e020d */
[--C-:B------:R-:W-:Y:S01]  /*9610*/  @!P0 IMAD.IADD R15, R15, 0x1, -R11.reuse ;  /* 0x000000010f0f8824 */ /* 0x100fe200078e0a0b */
[----:B------:R0:W-:Y:S01]  /*9620*/  STL [R1+0x148], R10 ;  /* 0x0001480a01007387 */ /* 0x0001e20000100800 */
[--C-:B------:R-:W-:Y:S01]  /*9630*/  @!P6 IMAD.IADD R16, R16, 0x1, -R11.reuse ;  /* 0x000000011010e824 */ /* 0x100fe200078e0a0b */
[C---:B------:R-:W-:Y:S01]  /*9640*/  ISETP.GT.U32.AND P6, PT, R11.reuse, R13, PT ;  /* 0x0000000d0b00720c */ /* 0x040fe20003fc4070 */
[--C-:B------:R-:W-:Y:S01]  /*9650*/  @!P1 IMAD.IADD R14, R14, 0x1, -R11.reuse ;  /* 0x000000010e0e9824 */ /* 0x100fe200078e0a0b */
[----:B------:R1:W-:Y:S01]  /*9660*/  STL [R1+0x140], R8 ;  /* 0x0001400801007387 */ /* 0x0003e20000100800 */
[----:B------:R-:W-:Y:S01]  /*9670*/  ISETP.GT.U32.AND P1, PT, R11, R15, PT ;  /* 0x0000000f0b00720c */ /* 0x000fe20003f24070 */
[----:B------:R-:W-:Y:S01]  /*9680*/  @!P3 IMAD.IADD R7, R7, 0x1, -R11 ;  /* 0x000000010707b824 */ /* 0x000fe200078e0a0b */
[----:B------:R-:W-:Y:S01]  /*9690*/  ISETP.GE.AND P0, PT, R5, RZ, PT ;  /* 0x000000ff0500720c */ /* 0x000fe20003f06270 */
[----:B------:R-:W-:Y:S01]  /*96a0*/  VIADD R5, R29, 0x49 ;  /* 0x000000491d057836 */ /* 0x000fe20000000000 */
[----:B------:R-:W-:Y:S01]  /*96b0*/  ISETP.GE.AND P3, PT, R0, RZ, PT ;  /* 0x000000ff0000720c */ /* 0x000fe20003f66270 */
[----:B------:R-:W-:-:S02]  /*96c0*/  IMAD.MOV.U32 R9, RZ, RZ, R7 ;  /* 0x000000ffff097224 */ /* 0x000fc400078e0007 */
[----:B0-----:R-:W-:Y:S01]  /*96d0*/  VIADD R10, R29, 0x4a ;  /* 0x0000004a1d0a7836 */ /* 0x001fe20000000000 */
[----:B------:R-:W-:Y:S01]  /*96e0*/  IABS R17, R5 ;  /* 0x0000000500117213 */ /* 0x000fe20000000000 */
[----:B------:R-:W-:Y:S01]  /*96f0*/  @!P2 IMAD.MOV R9, RZ, RZ, -R9 ;  /* 0x000000ffff09a224 */ /* 0x000fe200078e0a09 */
[----:B-1----:R-:W-:Y:S01]  /*9700*/  IABS R8, R12 ;  /* 0x0000000c00087213 */ /* 0x002fe20000000000 */
[--C-:B------:R-:W-:Y:S01]  /*9710*/  @!P6 IMAD.IADD R13, R13, 0x1, -R11.reuse ;  /* 0x000000010d0de824 */ /* 0x100fe200078e0a0b */
[----:B------:R-:W-:Y:S01]  /*9720*/  ISETP.GT.U32.AND P6, PT, R11, R14, PT ;  /* 0x0000000e0b00720c */ /* 0x000fe20003fc4070 */
[----:B------:R-:W-:Y:S01]  /*9730*/  @!P1 IMAD.IADD R15, R15, 0x1, -R11 ;  /* 0x000000010f0f9824 */ /* 0x000fe200078e0a0b */
[----:B------:R0:W-:Y:S01]  /*9740*/  STL [R1+0x13c], R9 ;  /* 0x00013c0901007387 */ /* 0x0001e20000100800 */
[----:B------:R-:W-:Y:S01]  /*9750*/  IMAD.HI.U32 R6, R4, R8, RZ ;  /* 0x0000000804067227 */ /* 0x000fe200078e00ff */
[----:B------:R-:W-:Y:S02]  /*9760*/  ISETP.GT.U32.AND P2, PT, R11, R13, PT ;  /* 0x0000000d0b00720c */ /* 0x000fe40003f44070 */
[----:B------:R-:W-:Y:S01]  /*9770*/  IABS R0, R10 ;  /* 0x0000000a00007213 */ /* 0x000fe20000000000 */
[----:B------:R-:W-:-:S02]  /*9780*/  IMAD.MOV R6, RZ, RZ, -R6 ;  /* 0x000000ffff067224 */ /* 0x000fc400078e0a06 */
[----:B------:R-:W-:-:S04]  /*9790*/  IMAD.HI.U32 R18, R4, R17, RZ ;  /* 0x0000001104127227 */ /* 0x000fc800078e00ff */
[----:B------:R-:W-:Y:S02]  /*97a0*/  IMAD R8, R11, R6, R8 ;  /* 0x000000060b087224 */ /* 0x000fe400078e0208 */
[----:B------:R-:W-:Y:S02]  /*97b0*/  VIADD R6, R29, 0x48 ;  /* 0x000000481d067836 */ /* 0x000fe40000000000 */
[--C-:B------:R-:W-:Y:S01]  /*97c0*/  @!P6 IMAD.IADD R14, R14, 0x1, -R11.reuse ;  /* 0x000000010e0ee824 */ /* 0x100fe200078e0a0b */
[----:B------:R-:W-:Y:S01]  /*97d0*/  ISETP.GT.U32.AND P1, PT, R11, R8, PT ;  /* 0x000000080b00720c */ /* 0x000fe20003f24070 */
[----:B------:R-:W-:Y:S01]  /*97e0*/  @!P2 IMAD.IADD R13, R13, 0x1, -R11 ;  /* 0x000000010d0da824 */ /* 0x000fe200078e0a0b */
[----:B0-----:R-:W-:Y:S01]  /*97f0*/  IABS R9, R6 ;  /* 0x0000000600097213 */ /* 0x001fe20000000000 */
[----:B------:R-:W-:Y:S01]  /*9800*/  @!P4 IMAD.MOV R16, RZ, RZ, -R16 ;  /* 0x000000ffff10c224 */ /* 0x000fe200078e0a10 */
[----:B------:R-:W-:Y:S01]  /*9810*/  ISETP.GE.AND P2, PT, R12, RZ, PT ;  /* 0x000000ff0c00720c */ /* 0x000fe20003f46270 */
[----:B------:R-:W-:-:S02]  /*9820*/  IMAD.MOV R18, RZ, RZ, -R18 ;  /* 0x000000ffff127224 */ /* 0x000fc400078e0a12 */
[----:B------:R-:W-:Y:S01]  /*9830*/  IMAD.HI.U32 R12, R4, R9, RZ ;  /* 0x00000009040c7227 */ /* 0x000fe200078e00ff */
[----:B------:R-:W-:Y:S03]  /*9840*/  STL [R1+0x138], R16 ;  /* 0x0001381001007387 */ /* 0x000fe60000100800 */
[----:B------:R-:W-:Y:S02]  /*9850*/  IMAD.MOV.U32 R19, RZ, RZ, R15 ;  /* 0x000000ffff137224 */ /* 0x000fe400078e000f */
[----:B------:R-:W-:Y:S01]  /*9860*/  @!P1 IMAD.IADD R8, R8, 0x1, -R11 ;  /* 0x0000000108089824 */ /* 0x000fe200078e0a0b */
[----:B------:R-:W-:Y:S01]  /*9870*/  ISETP.GE.AND P1, PT, R10, RZ, PT ;  /* 0x000000ff0a00720c */ /* 0x000fe20003f26270 */
[----:B------:R-:W-:Y:S02]  /*9880*/  IMAD.MOV.U32 R15, RZ, RZ, R14 ;  /* 0x000000ffff0f7224 */ /* 0x000fe400078e000e */
[----:B------:R-:W-:Y:S01]  /*9890*/  IMAD.HI.U32 R7, R4, R0, RZ ;  /* 0x0000000004077227 */ /* 0x000fe200078e00ff */
[----:B------:R-:W-:-:S03]  /*98a0*/  ISETP.GT.U32.AND P4, PT, R11, R8, PT ;  /* 0x000000080b00720c */ /* 0x000fc60003f84070 */
[----:B------:R-:W-:Y:S02]  /*98b0*/  IMAD R10, R11, R18, R17 ;  /* 0x000000120b0a7224 */ /* 0x000fe400078e0211 */
[----:B------:R-:W-:Y:S02]  /*98c0*/  IMAD.MOV R12, RZ, RZ, -R12 ;  /* 0x000000ffff0c7224 */ /* 0x000fe400078e0a0c */
[----:B------:R-:W-:Y:S01]  /*98d0*/  @!P3 IMAD.MOV R15, RZ, RZ, -R15 ;  /* 0x000000ffff0fb224 */ /* 0x000fe200078e0a0f */
[----:B------:R-:W-:Y:S01]  /*98e0*/  ISETP.GE.AND P3, PT, R5, RZ, PT ;  /* 0x000000ff0500720c */ /* 0x000fe20003f66270 */
[----:B------:R-:W-:Y:S02]  /*98f0*/  IMAD.MOV R7, RZ, RZ, -R7 ;  /* 0x000000ffff077224 */ /* 0x000fe400078e0a07 */
[----:B------:R-:W-:Y:S01]  /*9900*/  @!P5 IMAD.MOV R19, RZ, RZ, -R19 ;  /* 0x000000ffff13d224 */ /* 0x000fe200078e0a13 */
[C---:B------:R-:W-:Y:S01]  /*9910*/  ISETP.GT.U32.AND P5, PT, R11.reuse, R10, PT ;  /* 0x0000000a0b00720c */ /* 0x040fe20003fa4070 */
[----:B------:R-:W-:-:S02]  /*9920*/  IMAD R5, R11, R12, R9 ;  /* 0x0000000c0b057224 */ /* 0x000fc400078e0209 */
[C---:B------:R-:W-:Y:S01]  /*9930*/  IMAD R0, R11.reuse, R7, R0 ;  /* 0x000000070b007224 */ /* 0x040fe200078e0200 */
[----:B------:R0:W-:Y:S01]  /*9940*/  STL [R1+0x134], R19 ;  /* 0x0001341301007387 */ /* 0x0001e20000100800 */
[----:B------:R-:W-:Y:S02]  /*9950*/  IMAD.MOV.U32 R14, RZ, RZ, R13 ;  /* 0x000000ffff0e7224 */ /* 0x000fe400078e000d */
[--C-:B------:R-:W-:Y:S01]  /*9960*/  @!P4 IMAD.IADD R8, R8, 0x1, -R11.reuse ;  /* 0x000000010808c824 */ /* 0x100fe200078e0a0b */
[C---:B------:R-:W-:Y:S01]  /*9970*/  ISETP.GT.U32.AND P4, PT, R11.reuse, R5, PT ;  /* 0x000000050b00720c */ /* 0x040fe20003f84070 */
[----:B------:R-:W-:Y:S01]  /*9980*/  @!P0 IMAD.MOV R14, RZ, RZ, -R14 ;  /* 0x000000ffff0e8224 */ /* 0x000fe200078e0a0e */
[----:B------:R-:W-:Y:S01]  /*9990*/  ISETP.GT.U32.AND P6, PT, R11, R0, PT ;  /* 0x000000000b00720c */ /* 0x000fe20003fc4070 */
[C---:B------:R-:W-:Y:S01]  /*99a0*/  VIADD R7, R29.reuse, 0x47 ;  /* 0x000000471d077836 */ /* 0x040fe20000000000 */
[----:B------:R-:W-:Y:S01]  /*99b0*/  ISETP.GE.AND P0, PT, R6, RZ, PT ;  /* 0x000000ff0600720c */ /* 0x000fe20003f06270 */
[----:B------:R-:W-:Y:S01]  /*99c0*/  VIADD R6, R29, 0x46 ;  /* 0x000000461d067836 */ /* 0x000fe20000000000 */
[----:B------:R-:W-:Y:S01]  /*99d0*/  STL [R1+0x130], R15 ;  /* 0x0001300f01007387 */ /* 0x000fe20000100800 */
[--C-:B------:R-:W-:Y:S01]  /*99e0*/  @!P5 IMAD.IADD R10, R10, 0x1, -R11.reuse ;  /* 0x000000010a0ad824 */ /* 0x100fe200078e0a0b */
[----:B------:R-:W-:Y:S01]  /*99f0*/  IABS R21, R7 ;  /* 0x0000000700157213 */ /* 0x000fe20000000000 */
[----:B------:R-:W-:Y:S01]  /*9a00*/  IMAD.MOV.U32 R12, RZ, RZ, R8 ;  /* 0x000000ffff0c7224 */ /* 0x000fe200078e0008 */
[----:B------:R-:W-:Y:S01]  /*9a10*/  IABS R20, R6 ;  /* 0x0000000600147213 */ /* 0x000fe20000000000 */
[----:B------:R-:W-:Y:S01]  /*9a20*/  STL [R1+0x12c], R14 ;  /* 0x00012c0e01007387 */ /* 0x000fe20000100800 */
[----:B------:R-:W-:Y:S01]  /*9a30*/  ISETP.GE.AND P5, PT, R6, RZ, PT ;  /* 0x000000ff0600720c */ /* 0x000fe20003fa6270 */
[----:B------:R-:W-:Y:S01]  /*9a40*/  @!P4 IMAD.IADD R5, R5, 0x1, -R11 ;  /* 0x000000010505c824 */ /* 0x000fe200078e0a0b */
[----:B------:R-:W-:Y:S01]  /*9a50*/  ISETP.GT.U32.AND P4, PT, R11, R10, PT ;  /* 0x0000000a0b00720c */ /* 0x000fe20003f84070 */
[----:B------:R-:W-:Y:S01]  /*9a60*/  IMAD.HI.U32 R9, R4, R20, RZ ;  /* 0x0000001404097227 */ /* 0x000fe200078e00ff */
[----:B------:R-:W-:-:S03]  /*9a70*/  IABS R8, R2 ;  /* 0x0000000200087213 */ /* 0x000fc60000000000 */
[----:B------:R-:W-:Y:S01]  /*9a80*/  @!P6 IMAD.IADD R0, R0, 0x1, -R11 ;  /* 0x000000010000e824 */ /* 0x000fe200078e0a0b */
[----:B------:R-:W1:Y:S01]  /*9a90*/  I2F.RP R17, R8 ;  /* 0x0000000800117306 */ /* 0x000e620000209400 */
[----:B------:R-:W-:Y:S02]  /*9aa0*/  IMAD.MOV R9, RZ, RZ, -R9 ;  /* 0x000000ffff097224 */ /* 0x000fe400078e0a09 */
[----:B------:R-:W-:Y:S01]  /*9ab0*/  @!P2 IMAD.MOV R12, RZ, RZ, -R12 ;  /* 0x000000ffff0ca224 */ /* 0x000fe200078e0a0c */
[C---:B------:R-:W-:Y:S01]  /*9ac0*/  ISETP.GT.U32.AND P6, PT, R11.reuse, R0, PT ;  /* 0x000000000b00720c */ /* 0x040fe20003fc4070 */
[C---:B------:R-:W-:Y:S01]  /*9ad0*/  IMAD R20, R11.reuse, R9, R20 ;  /* 0x000000090b147224 */ /* 0x040fe200078e0214 */
[C---:B------:R-:W-:Y:S01]  /*9ae0*/  ISETP.GT.U32.AND P2, PT, R11.reuse, R5, PT ;  /* 0x000000050b00720c */ /* 0x040fe20003f44070 */
[----:B------:R-:W-:Y:S01]  /*9af0*/  @!P4 IMAD.IADD R10, R10, 0x1, -R11 ;  /* 0x000000010a0ac824 */ /* 0x000fe200078e0a0b */
[----:B------:R2:W-:Y:S01]  /*9b00*/  STL [R1+0x128], R12 ;  /* 0x0001280c01007387 */ /* 0x0005e20000100800 */
[----:B------:R-:W-:Y:S01]  /*9b10*/  IMAD.HI.U32 R13, R4, R21, RZ ;  /* 0x00000015040d7227 */ /* 0x000fe200078e00ff */
[----:B------:R-:W-:-:S03]  /*9b20*/  ISETP.GT.U32.AND P4, PT, R11, R20, PT ;  /* 0x000000140b00720c */ /* 0x000fc60003f84070 */
[----:B------:R-:W-:Y:S02]  /*9b30*/  IMAD.MOV R13, RZ, RZ, -R13 ;  /* 0x000000ffff0d7224 */ /* 0x000fe400078e0a0d */
[----:B------:R-:W-:Y:S01]  /*9b40*/  VIADD R6, R29, 0x45 ;  /* 0x000000451d067836 */ /* 0x000fe20000000000 */
[----:B-1----:R-:W1:Y:S01]  /*9b50*/  MUFU.RCP R17, R17 ;  /* 0x0000001100117308 */ /* 0x002e620000001000 */
[----:B------:R-:W-:Y:S01]  /*9b60*/  @!P6 IMAD.IADD R0, R0, 0x1, -R11 ;  /* 0x000000010000e824 */ /* 0x000fe200078e0a0b */
[----:B------:R-:W-:Y:S01]  /*9b70*/  ISETP.GE.AND P6, PT, R7, RZ, PT ;  /* 0x000000ff0700720c */ /* 0x000fe20003fc6270 */
[----:B------:R-:W-:Y:S01]  /*9b80*/  VIADD R7, R29, 0x44 ;  /* 0x000000441d077836 */ /* 0x000fe20000000000 */
[----:B0-----:R-:W-:Y:S01]  /*9b90*/  IABS R19, R6 ;  /* 0x0000000600137213 */ /* 0x001fe20000000000 */
[----:B------:R-:W-:Y:S02]  /*9ba0*/  IMAD R21, R11, R13, R21 ;  /* 0x0000000d0b157224 */ /* 0x000fe400078e0215 */
[----:B--2---:R-:W-:Y:S01]  /*9bb0*/  IMAD.MOV.U32 R12, RZ, RZ, R0 ;  /* 0x000000ffff0c7224 */ /* 0x004fe200078e0000 */
[----:B------:R-:W-:Y:S01]  /*9bc0*/  IABS R0, R7 ;  /* 0x0000000700007213 */ /* 0x000fe20000000000 */
[----:B------:R-:W-:-:S02]  /*9bd0*/  @!P4 IMAD.IADD R20, R20, 0x1, -R11 ;  /* 0x000000011414c824 */ /* 0x000fc400078e0a0b */
[----:B------:R-:W-:Y:S01]  /*9be0*/  @!P1 IMAD.MOV R12, RZ, RZ, -R12 ;  /* 0x000000ffff0c9224 */ /* 0x000fe200078e0a0c */
[----:B------:R-:W-:Y:S01]  /*9bf0*/  ISETP.GT.U32.AND P1, PT, R11, R21, PT ;  /* 0x000000150b00720c */ /* 0x000fe20003f24070 */
[----:B------:R-:W-:Y:S01]  /*9c00*/  @!P2 IMAD.IADD R5, R5, 0x1, -R11 ;  /* 0x000000010505a824 */ /* 0x000fe200078e0a0b */
[----:B------:R-:W-:Y:S01]  /*9c10*/  ISETP.GE.AND P2, PT, R6, RZ, PT ;  /* 0x000000ff0600720c */ /* 0x000fe20003f46270 */
[C---:B------:R-:W-:Y:S01]  /*9c20*/  IMAD.HI.U32 R6, R4.reuse, R0, RZ ;  /* 0x0000000004067227 */ /* 0x040fe200078e00ff */
[----:B------:R-:W-:Y:S01]  /*9c30*/  ISETP.GT.U32.AND P4, PT, R11, R20, PT ;  /* 0x000000140b00720c */ /* 0x000fe20003f84070 */
[----:B------:R0:W-:Y:S02]  /*9c40*/  STL [R1+0x124], R12 ;  /* 0x0001240c01007387 */ /* 0x0001e40000100800 */
[----:B------:R-:W-:-:S04]  /*9c50*/  IMAD.HI.U32 R9, R4, R19, RZ ;  /* 0x0000001304097227 */ /* 0x000fc800078e00ff */
[----:B------:R-:W-:Y:S02]  /*9c60*/  IMAD.MOV R6, RZ, RZ, -R6 ;  /* 0x000000ffff067224 */ /* 0x000fe400078e0a06 */
[----:B------:R-:W-:Y:S02]  /*9c70*/  IMAD.MOV R9, RZ, RZ, -R9 ;  /* 0x000000ffff097224 */ /* 0x000fe400078e0a09 */
[----:B------:R-:W-:Y:S02]  /*9c80*/  IMAD R0, R11, R6, R0 ;  /* 0x000000060b007224 */ /* 0x000fe400078e0200 */
[----:B0-----:R-:W-:Y:S02]  /*9c90*/  IMAD.MOV.U32 R12, RZ, RZ, R10 ;  /* 0x000000ffff0c7224 */ /* 0x001fe400078e000a */
[----:B------:R-:W-:Y:S01]  /*9ca0*/  @!P1 IMAD.IADD R21, R21, 0x1, -R11 ;  /* 0x0000000115159824 */ /* 0x000fe200078e0a0b */
[----:B------:R-:W-:Y:S01]  /*9cb0*/  ISETP.GE.AND P1, PT, R7, RZ, PT ;  /* 0x000000ff0700720c */ /* 0x000fe20003f26270 */
[----:B------:R-:W-:-:S02]  /*9cc0*/  IMAD R19, R11, R9, R19 ;  /* 0x000000090b137224 */ /* 0x000fc400078e0213 */
[----:B------:R-:W-:Y:S01]  /*9cd0*/  @!P4 IMAD.IADD R20, R20, 0x1, -R11 ;  /* 0x000000011414c824 */ /* 0x000fe200078e0a0b */
[C---:B------:R-:W-:Y:S01]  /*9ce0*/  ISETP.GT.U32.AND P4, PT, R11.reuse, R0, PT ;  /* 0x000000000b00720c */ /* 0x040fe20003f84070 */
[----:B------:R-:W-:Y:S01]  /*9cf0*/  @!P3 IMAD.MOV R12, RZ, RZ, -R12 ;  /* 0x000000ffff0cb224 */ /* 0x000fe200078e0a0c */
[C---:B------:R-:W-:Y:S01]  /*9d00*/  ISETP.GT.U32.AND P3, PT, R11.reuse, R21, PT ;  /* 0x000000150b00720c */ /* 0x040fe20003f64070 */
[----:B------:R-:W-:Y:S01]  /*9d10*/  @!P0 IMAD.MOV R5, RZ, RZ, -R5 ;  /* 0x000000ffff058224 */ /* 0x000fe200078e0a05 */
[----:B------:R-:W-:Y:S01]  /*9d20*/  ISETP.GT.U32.AND P0, PT, R11, R19, PT ;  /* 0x000000130b00720c */ /* 0x000fe20003f04070 */
[C---:B------:R-:W-:Y:S01]  /*9d30*/  VIADD R6, R29.reuse, 0x42 ;  /* 0x000000421d067836 */ /* 0x040fe20000000000 */
[----:B------:R0:W-:Y:S01]  /*9d40*/  STL [R1+0x120], R12 ;  /* 0x0001200c01007387 */ /* 0x0001e20000100800 */
[C---:B------:R-:W-:Y:S02]  /*9d50*/  VIADD R14, R29.reuse, 0x43 ;  /* 0x000000431d0e7836 */ /* 0x040fe40000000000 */
[C---:B------:R-:W-:Y:S01]  /*9d60*/  VIADD R18, R29.reuse, 0x40 ;  /* 0x000000401d127836 */ /* 0x040fe20000000000 */
[----:B------:R-:W-:Y:S01]  /*9d70*/  IABS R13, R6 ;  /* 0x00000006000d7213 */ /* 0x000fe20000000000 */
[----:B------:R-:W-:Y:S01]  /*9d80*/  VIADD R15, R29, 0x41 ;  /* 0x000000411d0f7836 */ /* 0x000fe20000000000 */
[----:B------:R2:W-:Y:S01]  /*9d90*/  STL [R1+0x11c], R5 ;  /* 0x00011c0501007387 */ /* 0x0005e20000100800 */
[--C-:B------:R-:W-:Y:S01]  /*9da0*/  @!P4 IMAD.IADD R0, R0, 0x1, -R11.reuse ;  /* 0x000000010000c824 */ /* 0x100fe200078e0a0b */
[----:B------:R-:W-:Y:S01]  /*9db0*/  IABS R7, R18 ;  /* 0x0000001200077213 */ /* 0x000fe20000000000 */
[--C-:B------:R-:W-:Y:S01]  /*9dc0*/  @!P3 IMAD.IADD R21, R21, 0x1, -R11.reuse ;  /* 0x000000011515b824 */ /* 0x100fe200078e0a0b */
[----:B------:R-:W-:Y:S01]  /*9dd0*/  ISETP.GE.AND P3, PT, R14, RZ, PT ;  /* 0x000000ff0e00720c */ /* 0x000fe20003f66270 */
[----:B------:R-:W-:Y:S01]  /*9de0*/  @!P0 IMAD.IADD R19, R19, 0x1, -R11 ;  /* 0x0000000113138824 */ /* 0x000fe200078e0a0b */
[----:B------:R-:W-:Y:S01]  /*9df0*/  IABS R14, R14 ;  /* 0x0000000e000e7213 */ /* 0x000fe20000000000 */
[----:B0-----:R-:W-:Y:S01]  /*9e00*/  IMAD.HI.U32 R12, R4, R13, RZ ;  /* 0x0000000d040c7227 */ /* 0x001fe200078e00ff */
[----:B------:R-:W-:-:S02]  /*9e10*/  ISETP.GT.U32.AND P4, PT, R11, R0, PT ;  /* 0x000000000b00720c */ /* 0x000fc40003f84070 */
[----:B------:R-:W-:Y:S01]  /*9e20*/  ISETP.GT.U32.AND P0, PT, R11, R19, PT ;  /* 0x000000130b00720c */ /* 0x000fe20003f04070 */
[----:B------:R-:W-:Y:S01]  /*9e30*/  IMAD.HI.U32 R16, R4, R14, RZ ;  /* 0x0000000e04107227 */ /* 0x000fe200078e00ff */
[----:B------:R-:W-:-:S03]  /*9e40*/  IABS R9, R15 ;  /* 0x0000000f00097213 */ /* 0x000fc60000000000 */
[----:B------:R-:W-:Y:S02]  /*9e50*/  IMAD.MOV R12, RZ, RZ, -R12 ;  /* 0x000000ffff0c7224 */ /* 0x000fe400078e0a0c */
[----:B------:R-:W-:Y:S02]  /*9e60*/  IMAD.MOV R16, RZ, RZ, -R16 ;  /* 0x000000ffff107224 */ /* 0x000fe400078e0a10 */
[----:B------:R-:W-:Y:S02]  /*9e70*/  IMAD R13, R11, R12, R13 ;  /* 0x0000000c0b0d7224 */ /* 0x000fe400078e020d */
[----:B-1----:R-:W-:Y:S02]  /*9e80*/  VIADD R17, R17, 0xffffffe ;  /* 0x0ffffffe11117836 */ /* 0x002fe40000000000 */
[C---:B------:R-:W-:Y:S02]  /*9e90*/  IMAD R14, R11.reuse, R16, R14 ;  /* 0x000000100b0e7224 */ /* 0x040fe400078e020e */
[--C-:B------:R-:W-:Y:S01]  /*9ea0*/  @!P4 IMAD.IADD R0, R0, 0x1, -R11.reuse ;  /* 0x000000010000c824 */ /* 0x100fe200078e0a0b */
[----:B------:R-:W-:Y:S01]  /*9eb0*/  ISETP.GT.U32.AND P4, PT, R11, R13, PT ;  /* 0x0000000d0b00720c */ /* 0x000fe20003f84070 */
[C---:B--2---:R-:W-:Y:S01]  /*9ec0*/  IMAD.HI.U32 R5, R4.reuse, R7, RZ ;  /* 0x0000000704057227 */ /* 0x044fe200078e00ff */
[----:B------:R-:W0:Y:S03]  /*9ed0*/  F2I.FTZ.U32.TRUNC.NTZ R17, R17 ;  /* 0x0000001100117305 */ /* 0x000e26000021f000 */
[----:B------:R-:W-:Y:S01]  /*9ee0*/  @!P0 IMAD.IADD R19, R19, 0x1, -R11 ;  /* 0x0000000113138824 */ /* 0x000fe200078e0a0b */
[----:B------:R-:W-:Y:S01]  /*9ef0*/  ISETP.GT.U32.AND P0, PT, R11, R14, PT ;  /* 0x0000000e0b00720c */ /* 0x000fe20003f04070 */
[----:B------:R-:W-:-:S04]  /*9f00*/  IMAD.HI.U32 R10, R4, R9, RZ ;  /* 0x00000009040a7227 */ /* 0x000fc800078e00ff */
[----:B------:R-:W-:Y:S02]  /*9f10*/  IMAD.MOV R5, RZ, RZ, -R5 ;  /* 0x000000ffff057224 */ /* 0x000fe400078e0a05 */
[----:B------:R-:W-:Y:S02]  /*9f20*/  IMAD.MOV R10, RZ, RZ, -R10 ;  /* 0x000000ffff0a7224 */ /* 0x000fe400078e0a0a */
[C---:B------:R-:W-:Y:S02]  /*9f30*/  IMAD R7, R11.reuse, R5, R7 ;  /* 0x000000050b077224 */ /* 0x040fe400078e0207 */
[----:B------:R-:W-:Y:S02]  /*9f40*/  IMAD R9, R11, R10, R9 ;  /* 0x0000000a0b097224 */ /* 0x000fe400078e0209 */
[----:B------:R-:W-:Y:S01]  /*9f50*/  @!P4 IMAD.IADD R13, R13, 0x1, -R11 ;  /* 0x000000010d0dc824 */ /* 0x000fe200078e0a0b */
[----:B------:R-:W-:Y:S01]  /*9f60*/  ISETP.GT.U32.AND P4, PT, R11, R7, PT ;  /* 0x000000070b00720c */ /* 0x000fe20003f84070 */
[----:B------:R-:W-:-:S02]  /*9f70*/  VIADD R10, R29, 0x3f ;  /* 0x0000003f1d0a7836 */ /* 0x000fc40000000000 */
[----:B------:R-:W-:Y:S01]  /*9f80*/  @!P0 IMAD.IADD R14, R14, 0x1, -R11 ;  /* 0x000000010e0e8824 */ /* 0x000fe200078e0a0b */
[----:B------:R-:W-:Y:S01]  /*9f90*/  ISETP.GT.U32.AND P0, PT, R11, R9, PT ;  /* 0x000000090b00720c */ /* 0x000fe20003f04070 */
[----:B------:R-:W-:Y:S01]  /*9fa0*/  VIADD R12, R29, 0x3e ;  /* 0x0000003e1d0c7836 */ /* 0x000fe20000000000 */
[----:B------:R-:W-:Y:S01]  /*9fb0*/  IABS R22, R10 ;  /* 0x0000000a00167213 */ /* 0x000fe20000000000 */
[----:B0-----:R-:W-:Y:S02]  /*9fc0*/  IMAD.MOV R27, RZ, RZ, -R17 ;  /* 0x000000ffff1b7224 */ /* 0x001fe400078e0a11 */
[----:B------:R-:W-:Y:S01]  /*9fd0*/  IMAD.MOV.U32 R16, RZ, RZ, RZ ;  /* 0x000000ffff107224 */ /* 0x000fe200078e00ff */
[----:B------:R-:W-:Y:S01]  /*9fe0*/  IABS R5, R12 ;  /* 0x0000000c00057213 */ /* 0x000fe20000000000 */
[----:B------:R-:W-:Y:S02]  /*9ff0*/  IMAD R27, R27, R8, RZ ;  /* 0x000000081b1b7224 */ /* 0x000fe400078e02ff */
[----:B------:R-:W-:-:S04]  /*a000*/  IMAD.HI.U32 R23, R4, R22, RZ ;  /* 0x0000001604177227 */ /* 0x000fc800078e00ff */
[----:B------:R-:W-:-:S04]  /*a010*/  IMAD.HI.U32 R17, R17, R27, R16 ;  /* 0x0000001b11117227 */ /* 0x000fc800078e0010 */
[----:B------:R-:W-:Y:S01]  /*a020*/  @!P4 IMAD.IADD R7, R7, 0x1, -R11 ;  /* 0x000000010707c824 */ /* 0x000fe200078e0a0b */
[----:B------:R-:W-:Y:S01]  /*a030*/  ISETP.GT.U32.AND P4, PT, R11, R14, PT ;  /* 0x0000000e0b00720c */ /* 0x000fe20003f84070 */
[----:B------:R-:W-:Y:S02]  /*a040*/  IMAD.MOV.U32 R16, RZ, RZ, R26 ;  /* 0x000000ffff107224 */ /* 0x000fe400078e001a */
[----:B------:R-:W-:-:S04]  /*a050*/  IMAD.HI.U32 R25, R4, R5, RZ ;  /* 0x0000000504197227 */ /* 0x000fc800078e00ff */
[----:B------:R-:W-:Y:S02]  /*a060*/  IMAD.MOV R26, RZ, RZ, -R23 ;  /* 0x000000ffff1a7224 */ /* 0x000fe400078e0a17 */
[----:B------:R-:W-:Y:S01]  /*a070*/  @!P0 IMAD.IADD R9, R9, 0x1, -R11 ;  /* 0x0000000109098824 */ /* 0x000fe200078e0a0b */
[----:B------:R-:W-:Y:S01]  /*a080*/  ISETP.GE.AND P0, PT, R6, RZ, PT ;  /* 0x000000ff0600720c */ /* 0x000fe20003f06270 */
[----:B------:R-:W-:Y:S02]  /*a090*/  IMAD.MOV R25, RZ, RZ, -R25 ;  /* 0x000000ffff197224 */ /* 0x000fe400078e0a19 */
[C---:B------:R-:W-:Y:S02]  /*a0a0*/  IMAD R6, R11.reuse, R26, R22 ;  /* 0x0000001a0b067224 */ /* 0x040fe400078e0216 */
[C---:B------:R-:W-:Y:S02]  /*a0b0*/  IMAD R5, R11.reuse, R25, R5 ;  /* 0x000000190b057224 */ /* 0x040fe400078e0205 */
[----:B------:R-:W-:Y:S01]  /*a0c0*/  @!P1 IMAD.MOV R0, RZ, RZ, -R0 ;  /* 0x000000ffff009224 */ /* 0x000fe200078e0a00 */
[C---:B------:R-:W-:Y:S01]  /*a0d0*/  ISETP.GT.U32.AND P1, PT, R11.reuse, R6, PT ;  /* 0x000000060b00720c */ /* 0x040fe20003f24070 */
[----:B------:R-:W-:Y:S01]  /*a0e0*/  @!P2 IMAD.MOV R19, RZ, RZ, -R19 ;  /* 0x000000ffff13a224 */ /* 0x000fe200078e0a13 */
[C---:B------:R-:W-:Y:S01]  /*a0f0*/  ISETP.GT.U32.AND P2, PT, R11.reuse, R7, PT ;  /* 0x000000070b00720c */ /* 0x040fe20003f44070 */
[----:B------:R-:W-:Y:S01]  /*a100*/  @!P6 IMAD.MOV R21, RZ, RZ, -R21 ;  /* 0x000000ffff15e224 */ /* 0x000fe200078e0a15 */
[C---:B------:R-:W-:Y:S01]  /*a110*/  ISETP.GT.U32.AND P6, PT, R11.reuse, R9, PT ;  /* 0x000000090b00720c */ /* 0x040fe20003fc4070 */
[----:B------:R-:W-:Y:S01]  /*a120*/  @!P5 IMAD.MOV R20, RZ, RZ, -R20 ;  /* 0x000000ffff14d224 */ /* 0x000fe200078e0a14 */
[----:B------:R-:W-:Y:S01]  /*a130*/  ISETP.GT.U32.AND P5, PT, R11, R13, PT ;  /* 0x0000000d0b00720c */ /* 0x000fe20003fa4070 */
[----:B------:R-:W-:Y:S01]  /*a140*/  IMAD.HI.U32 R17, R17, R16, RZ ;  /* 0x0000001011117227 */ /* 0x000fe200078e00ff */
[----:B------:R-:W-:Y:S03]  /*a150*/  STL [R1+0x108], R21 ;  /* 0x0001081501007387 */ /* 0x000fe60000100800 */
[----:B------:R-:W-:Y:S01]  /*a160*/  @!P4 IMAD.IADD R14, R14, 0x1, -R11 ;  /* 0x000000010e0ec824 */ /* 0x000fe200078e0a0b */
[----:B------:R-:W-:Y:S01]  /*a170*/  ISETP.GT.U32.AND P4, PT, R11, R5, PT ;  /* 0x000000050b00720c */ /* 0x000fe20003f84070 */
[----:B------:R-:W-:Y:S01]  /*a180*/  IMAD.MOV R17, RZ, RZ, -R17 ;  /* 0x000000ffff117224 */ /* 0x000fe200078e0a11 */
[----:B------:R0:W-:Y:S01]  /*a190*/  STL [R1+0x104], R20 ;  /* 0x0001041401007387 */ /* 0x0001e20000100800 */
[----:B------:R-:W-:-:S02]  /*a1a0*/  IMAD.MOV.U32 R27, RZ, RZ, R29 ;  /* 0x000000ffff1b7224 */ /* 0x000fc400078e001d */
[----:B------:R-:W-:Y:S01]  /*a1b0*/  IMAD.HI.U32 R23, R4, R24, RZ ;  /* 0x0000001804177227 */ /* 0x000fe200078e00ff */
[----:B------:R-:W-:Y:S03]  /*a1c0*/  STL [R1+0x100], R19 ;  /* 0x0001001301007387 */ /* 0x000fe60000100800 */
[----:B------:R-:W-:Y:S01]  /*a1d0*/  IMAD.MOV R23, RZ, RZ, -R23 ;  /* 0x000000ffff177224 */ /* 0x000fe200078e0a17 */
[----:B------:R1:W-:Y:S01]  /*a1e0*/  STL [R1+0xfc], R0 ;  /* 0x0000fc0001007387 */ /* 0x0003e20000100800 */
[--C-:B------:R-:W-:Y:S01]  /*a1f0*/  @!P1 IMAD.IADD R6, R6, 0x1, -R11.reuse ;  /* 0x0000000106069824 */ /* 0x100fe200078e0a0b */
[----:B------:R-:W-:Y:S01]  /*a200*/  ISETP.GE.AND P1, PT, R18, RZ, PT ;  /* 0x000000ff1200720c */ /* 0x000fe20003f26270 */
[----:B------:R-:W-:Y:S02]  /*a210*/  @!P2 IMAD.IADD R7, R7, 0x1, -R11 ;  /* 0x000000010707a824 */ /* 0x000fe400078e0a0b */
[----:B0-----:R-:W-:-:S02]  /*a220*/  IMAD.MOV.U32 R20, RZ, RZ, R14 ;  /* 0x000000ffff147224 */ /* 0x001fc400078e000e */
[----:B------:R-:W-:Y:S02]  /*a230*/  IMAD R24, R11, R23, R24 ;  /* 0x000000170b187224 */ /* 0x000fe400078e0218 */
[--C-:B------:R-:W-:Y:S02]  /*a240*/  @!P5 IMAD.IADD R13, R13, 0x1, -R11.reuse ;  /* 0x000000010d0dd824 */ /* 0x100fe400078e0a0b */
[C---:B-1----:R-:W-:Y:S01]  /*a250*/  IMAD R0, R8.reuse, R17, R16 ;  /* 0x0000001108007224 */ /* 0x042fe200078e0210 */
[----:B------:R-:W-:Y:S01]  /*a260*/  ISETP.GT.U32.AND P5, PT, R11, R24, PT ;  /* 0x000000180b00720c */ /* 0x000fe20003fa4070 */
[----:B------:R-:W-:Y:S02]  /*a270*/  VIADD R16, R27, 0x3d ;  /* 0x0000003d1b107836 */ /* 0x000fe40000000000 */
[--C-:B------:R-:W-:Y:S01]  /*a280*/  @!P6 IMAD.IADD R9, R9, 0x1, -R11.reuse ;  /* 0x000000010909e824 */ /* 0x100fe200078e0a0b */
[----:B------:R-:W-:Y:S01]  /*a290*/  ISETP.GT.U32.AND P2, PT, R8, R0, PT ;  /* 0x000000000800720c */ /* 0x000fe20003f44070 */
[----:B------:R-:W-:Y:S01]  /*a2a0*/  @!P4 IMAD.IADD R5, R5, 0x1, -R11 ;  /* 0x000000010505c824 */ /* 0x000fe200078e0a0b */
[----:B------:R-:W-:Y:S01]  /*a2b0*/  IABS R19, R16 ;  /* 0x0000001000137213 */ /* 0x000fe20000000000 */
[----:B------:R-:W-:Y:S01]  /*a2c0*/  @!P3 IMAD.MOV R20, RZ, RZ, -R20 ;  /* 0x000000ffff14b224 */ /* 0x000fe200078e0a14 */
[----:B------:R-:W-:Y:S01]  /*a2d0*/  ISETP.GE.AND P6, PT, R15, RZ, PT ;  /* 0x000000ff0f00720c */ /* 0x000fe20003fc6270 */
[----:B------:R-:W-:Y:S01]  /*a2e0*/  VIADD R15, R27, 0x3c ;  /* 0x0000003c1b0f7836 */ /* 0x000fe20000000000 */
[C---:B------:R-:W-:Y:S01]  /*a2f0*/  ISETP.GT.U32.AND P4, PT, R11.reuse, R6, PT ;  /* 0x000000060b00720c */ /* 0x040fe20003f84070 */
[----:B------:R-:W-:Y:S01]  /*a300*/  @!P0 IMAD.MOV R13, RZ, RZ, -R13 ;  /* 0x000000ffff0d8224 */ /* 0x000fe200078e0a0d */
[----:B------:R-:W-:Y:S01]  /*a310*/  STL [R1+0xf0], R20 ;  /* 0x0000f01401007387 */ /* 0x000fe20000100800 */
[----:B------:R-:W-:Y:S01]  /*a320*/  IMAD.MOV.U32 R18, RZ, RZ, R19 ;  /* 0x000000ffff127224 */ /* 0x000fe200078e0013 */
[----:B------:R-:W-:Y:S01]  /*a330*/  IABS R17, R15 ;  /* 0x0000000f00117213 */ /* 0x000fe20000000000 */
[----:B------:R-:W-:Y:S01]  /*a340*/  @!P5 IMAD.IADD R24, R24, 0x1, -R11 ;  /* 0x000000011818d824 */ /* 0x000fe200078e0a0b */
[----:B------:R0:W-:Y:S01]  /*a350*/  STL [R1+0xec], R13 ;  /* 0x0000ec0d01007387 */ /* 0x0001e20000100800 */
[----:B------:R-:W-:Y:S01]  /*a360*/  ISETP.GE.AND P0, PT, R10, RZ, PT ;  /* 0x000000ff0a00720c */ /* 0x000fe20003f06270 */
[----:B------:R-:W-:Y:S01]  /*a370*/  @!P2 IMAD.IADD R0, R0, 0x1, -R8 ;  /* 0x000000010000a824 */ /* 0x000fe200078e0a08 */
[C---:B------:R-:W-:Y:S01]  /*a380*/  ISETP.GT.U32.AND P3, PT, R11.reuse, R5, PT ;  /* 0x000000050b00720c */ /* 0x040fe20003f64070 */
[----:B------:R-:W-:Y:S01]  /*a390*/  IMAD.HI.U32 R10, R4, R17, RZ ;  /* 0x00000011040a7227 */ /* 0x000fe200078e00ff */
[----:B------:R-:W-:-:S02]  /*a3a0*/  ISETP.GT.U32.AND P5, PT, R11, R24, PT ;  /* 0x000000180b00720c */ /* 0x000fc40003fa4070 */
[----:B------:R-:W-:Y:S01]  /*a3b0*/  ISETP.GT.U32.AND P2, PT, R8, R0, PT ;  /* 0x000000000800720c */ /* 0x000fe20003f44070 */
[----:B------:R-:W-:Y:S01]  /*a3c0*/  @!P4 IMAD.IADD R6, R6, 0x1, -R11 ;  /* 0x000000010606c824 */ /* 0x000fe200078e0a0b */
[----:B------:R-:W-:Y:S01]  /*a3d0*/  ISETP.GE.AND P4, PT, R12, RZ, PT ;  /* 0x000000ff0c00720c */ /* 0x000fe20003f86270 */
[----:B0-----:R-:W-:-:S04]  /*a3e0*/  IMAD.HI.U32 R13, R4, R18, RZ ;  /* 0x00000012040d7227 */ /* 0x001fc800078e00ff */
[----:B------:R-:W-:Y:S02]  /*a3f0*/  IMAD.MOV R13, RZ, RZ, -R13 ;  /* 0x000000ffff0d7224 */ /* 0x000fe400078e0a0d */
[----:B------:R-:W-:Y:S02]  /*a400*/  IMAD.MOV R12, RZ, RZ, -R10 ;  /* 0x000000ffff0c7224 */ /* 0x000fe400078e0a0a */
[C---:B------:R-:W-:Y:S02]  /*a410*/  IMAD R10, R11.reuse, R13, R18 ;  /* 0x0000000d0b0a7224 */ /* 0x040fe400078e0212 */
[----:B------:R-:W-:Y:S02]  /*a420*/  IMAD.MOV.U32 R13, RZ, RZ, R7 ;  /* 0x000000ffff0d7224 */ /* 0x000fe400078e0007 */
[----:B------:R-:W-:Y:S02]  /*a430*/  @!P6 IMAD.MOV R9, RZ, RZ, -R9 ;  /* 0x000000ffff09e224 */ /* 0x000fe400078e0a09 */
[----:B------:R-:W-:Y:S01]  /*a440*/  @!P1 IMAD.MOV R13, RZ, RZ, -R13 ;  /* 0x000000ffff0d9224 */ /* 0x000fe200078e0a0d */
[----:B------:R-:W-:Y:S01]  /*a450*/  ISETP.GT.U32.AND P1, PT, R11, R10, PT ;  /* 0x0000000a0b00720c */ /* 0x000fe20003f24070 */
[----:B------:R-:W-:Y:S01]  /*a460*/  @!P3 IMAD.IADD R5, R5, 0x1, -R11 ;  /* 0x000000010505b824 */ /* 0x000fe200078e0a0b */
[----:B------:R-:W-:Y:S01]  /*a470*/  ISETP.GE.AND P3, PT, R16, RZ, PT ;  /* 0x000000ff1000720c */ /* 0x000fe20003f66270 */
[----:B------:R0:W-:Y:S01]  /*a480*/  STL [R1+0xe8], R9 ;  /* 0x0000e80901007387 */ /* 0x0001e20000100800 */
[----:B------:R-:W-:-:S02]  /*a490*/  IMAD R16, R11, R12, R17 ;  /* 0x0000000c0b107224 */ /* 0x000fc400078e0211 */
[----:B------:R-:W-:Y:S01]  /*a4a0*/  @!P2 IMAD.IADD R0, R0, 0x1, -R8 ;  /* 0x000000010000a824 */ /* 0x000fe200078e0a08 */
[----:B------:R-:W-:Y:S01]  /*a4b0*/  ISETP.GE.AND P2, PT, R28, RZ, PT ;  /* 0x000000ff1c00720c */ /* 0x000fe20003f46270 */
[C---:B------:R-:W-:Y:S01]  /*a4c0*/  VIADD R8, R27.reuse, 0x3a ;  /* 0x0000003a1b087836 */ /* 0x040fe20000000000 */
[----:B------:R-:W-:Y:S01]  /*a4d0*/  STL [R1+0xe4], R13 ;  /* 0x0000e40d01007387 */ /* 0x000fe20000100800 */
[----:B------:R-:W-:Y:S02]  /*a4e0*/  VIADD R12, R27, 0x3b ;  /* 0x0000003b1b0c7836 */ /* 0x000fe40000000000 */
[--C-:B------:R-:W-:Y:S01]  /*a4f0*/  @!P5 IMAD.IADD R24, R24, 0x1, -R11.reuse ;  /* 0x000000011818d824 */ /* 0x100fe200078e0a0b */
[----:B------:R-:W-:Y:S01]  /*a500*/  ISETP.GE.AND P5, PT, R15, RZ, PT ;  /* 0x000000ff0f00720c */ /* 0x000fe20003fa6270 */
[----:B0-----:R-:W-:Y:S01]  /*a510*/  IMAD.MOV.U32 R9, RZ, RZ, R6 ;  /* 0x000000ffff097224 */ /* 0x001fe200078e0006 */
[----:B------:R-:W-:Y:S01]  /*a520*/  IABS R7, R8 ;  /* 0x0000000800077213 */ /* 0x000fe20000000000 */
[----:B------:R-:W-:Y:S01]  /*a530*/  @!P1 IMAD.IADD R10, R10, 0x1, -R11 ;  /* 0x000000010a0a9824 */ /* 0x000fe200078e0a0b */
[----:B------:R-:W-:Y:S01]  /*a540*/  IABS R15, R12 ;  /* 0x0000000c000f7213 */ /* 0x000fe20000000000 */
[----:B------:R-:W-:Y:S01]  /*a550*/  @!P0 IMAD.MOV R9, RZ, RZ, -R9 ;  /* 0x000000ffff098224 */ /* 0x000fe200078e0a09 */
[C---:B------:R-:W-:Y:S01]  /*a560*/  ISETP.GT.U32.AND P0, PT, R11.reuse, R16, PT ;  /* 0x000000100b00720c */ /* 0x040fe20003f04070 */
[----:B------:R-:W-:Y:S01]  /*a570*/  IMAD.MOV.U32 R6, RZ, RZ, R5 ;  /* 0x000000ffff067224 */ /* 0x000fe200078e0005 */
[----:B------:R-:W-:Y:S01]  /*a580*/  ISETP.GT.U32.AND P1, PT, R11, R10, PT ;  /* 0x0000000a0b00720c */ /* 0x000fe20003f24070 */
[----:B------:R-:W-:Y:S01]  /*a590*/  IMAD.MOV.U32 R5, RZ, RZ, R7 ;  /* 0x000000ffff057224 */ /* 0x000fe200078e0007 */
[----:B------:R-:W-:Y:S01]  /*a5a0*/  ISETP.GE.AND P6, PT, R12, RZ, PT ;  /* 0x000000ff0c00720c */ /* 0x000fe20003fc6270 */
[----:B------:R-:W-:Y:S01]  /*a5b0*/  @!P4 IMAD.MOV R6, RZ, RZ, -R6 ;  /* 0x000000ffff06c224 */ /* 0x000fe200078e0a06 */
[----:B------:R-:W-:Y:S01]  /*a5c0*/  ISETP.NE.AND P4, PT, R2, RZ, PT ;  /* 0x000000ff0200720c */ /* 0x000fe20003f85270 */
[----:B------:R-:W-:Y:S01]  /*a5d0*/  IMAD.HI.U32 R7, R4, R15, RZ ;  /* 0x0000000f04077227 */ /* 0x000fe200078e00ff */
[----:B------:R-:W-:Y:S03]  /*a5e0*/  STL [R1+0xe0], R9 ;  /* 0x0000e00901007387 */ /* 0x000fe60000100800 */
[----:B------:R-:W-:Y:S01]  /*a5f0*/  IMAD.MOV R7, RZ, RZ, -R7 ;  /* 0x000000ffff077224 */ /* 0x000fe200078e0a07 */
[----:B------:R0:W-:Y:S01]  /*a600*/  STL [R1+0xd8], R6 ;  /* 0x0000d80601007387 */ /* 0x0001e20000100800 */
[----:B------:R-:W-:-:S02]  /*a610*/  VIADD R12, R27, 0x39 ;  /* 0x000000391b0c7836 */ /* 0x000fc40000000000 */
[----:B------:R-:W-:Y:S02]  /*a620*/  @!P0 IMAD.IADD R16, R16, 0x1, -R11 ;  /* 0x0000000110108824 */ /* 0x000fe400078e0a0b */
[----:B------:R-:W-:Y:S01]  /*a630*/  @!P2 IMAD.MOV R0, RZ, RZ, -R0 ;  /* 0x000000ffff00a224 */ /* 0x000fe200078e0a00 */
[----:B------:R-:W-:Y:S01]  /*a640*/  ISETP.GE.AND P2, PT, R8, RZ, PT ;  /* 0x000000ff0800720c */ /* 0x000fe20003f46270 */
[C---:B------:R-:W-:Y:S01]  /*a650*/  IMAD R15, R11.reuse, R7, R15 ;  /* 0x000000070b0f7224 */ /* 0x040fe200078e020f */
[----:B------:R-:W-:Y:S01]  /*a660*/  IABS R8, R12 ;  /* 0x0000000c00087213 */ /* 0x000fe20000000000 */
[----:B------:R-:W-:Y:S01]  /*a670*/  @!P1 IMAD.IADD R10, R10, 0x1, -R11 ;  /* 0x000000010a0a9824 */ /* 0x000fe200078e0a0b */
[C---:B------:R-:W-:Y:S01]  /*a680*/  ISETP.GT.U32.AND P0, PT, R11.reuse, R16, PT ;  /* 0x000000100b00720c */ /* 0x040fe20003f04070 */
[C---:B0-----:R-:W-:Y:S01]  /*a690*/  IMAD.HI.U32 R6, R4.reuse, R5, RZ ;  /* 0x0000000504067227 */ /* 0x041fe200078e00ff */
[----:B------:R-:W-:Y:S02]  /*a6a0*/  @!P4 LOP3.LUT R0, RZ, R2, RZ, 0x33, !PT ;  /* 0x00000002ff00c212 */ /* 0x000fe400078e33ff */
[----:B------:R-:W-:Y:S01]  /*a6b0*/  ISETP.GT.U32.AND P1, PT, R11, R15, PT ;  /* 0x0000000f0b00720c */ /* 0x000fe20003f24070 */
[----:B------:R-:W-:Y:S01]  /*a6c0*/  IMAD.MOV R6, RZ, RZ, -R6 ;  /* 0x000000ffff067224 */ /* 0x000fe200078e0a06 */
[----:B------:R-:W-:Y:S01]  /*a6d0*/  ISETP.GE.AND P4, PT, R27, RZ, PT ;  /* 0x000000ff1b00720c */ /* 0x000fe20003f86270 */
[----:B------:R-:W-:Y:S01]  /*a6e0*/  IMAD.HI.U32 R2, R4, R8, RZ ;  /* 0x0000000804027227 */ /* 0x000fe200078e00ff */
[----:B------:R-:W-:Y:S03]  /*a6f0*/  STL [R1+0x16e4], R0 ;  /* 0x0016e40001007387 */ /* 0x000fe60000100800 */
[----:B------:R-:W-:-:S02]  /*a700*/  IMAD R5, R11, R6, R5 ;  /* 0x000000060b057224 */ /* 0x000fc400078e0205 */
[----:B------:R-:W-:Y:S02]  /*a710*/  IMAD.MOV R2, RZ, RZ, -R2 ;  /* 0x000000ffff027224 */ /* 0x000fe400078e0a02 */
[----:B------:R-:W-:Y:S02]  /*a720*/  VIADD R13, R27, 0x38 ;  /* 0x000000381b0d7836 */ /* 0x000fe40000000000 */
[--C-:B------:R-:W-:Y:S01]  /*a730*/  @!P0 IMAD.IADD R16, R16, 0x1, -R11.reuse ;  /* 0x0000000110108824 */ /* 0x100fe200078e0a0b */
[C---:B------:R-:W-:Y:S01]  /*a740*/  ISETP.GT.U32.AND P0, PT, R11.reuse, R5, PT ;  /* 0x000000050b00720c */ /* 0x040fe20003f04070 */
[----:B------:R-:W-:Y:S01]  /*a750*/  IMAD R8, R11, R2, R8 ;  /* 0x000000020b087224 */ /* 0x000fe200078e0208 */
[----:B------:R-:W-:Y:S01]  /*a760*/  IABS R17, R13 ;  /* 0x0000000d00117213 */ /* 0x000fe20000000000 */
[----:B------:R-:W-:Y:S02]  /*a770*/  @!P1 IMAD.IADD R15, R15, 0x1, -R11 ;  /* 0x000000010f0f9824 */ /* 0x000fe400078e0a0b */
[----:B------:R-:W-:Y:S01]  /*a780*/  @!P4 IMAD.MOV R24, RZ, RZ, -R24 ;  /* 0x000000ffff18c224 */ /* 0x000fe200078e0a18 */
[C---:B------:R-:W-:Y:S01]  /*a790*/  ISETP.GT.U32.AND P1, PT, R11.reuse, R8, PT ;  /* 0x000000080b00720c */ /* 0x040fe20003f24070 */
[----:B------:R-:W-:Y:S01]  /*a7a0*/  IMAD.HI.U32 R19, R4, R17, RZ ;  /* 0x0000001104137227 */ /* 0x000fe200078e00ff */
[----:B------:R-:W-:-:S02]  /*a7b0*/  ISETP.GT.U32.AND P4, PT, R11, R15, PT ;  /* 0x0000000f0b00720c */ /* 0x000fc40003f84070 */
[----:B------:R0:W-:Y:S01]  /*a7c0*/  STL [R1+0x1748], R24 ;  /* 0x0017481801007387 */ /* 0x0001e20000100800 */
[----:B------:R-:W-:Y:S02]  /*a7d0*/  IMAD.MOV R19, RZ, RZ, -R19 ;  /* 0x000000ffff137224 */ /* 0x000fe400078e0a13 */
[----:B------:R-:W-:Y:S01]  /*a7e0*/  @!P0 IMAD.IADD R5, R5, 0x1, -R11 ;  /* 0x0000000105058824 */ /* 0x000fe200078e0a0b */
[----:B------:R-:W-:Y:S01]  /*a7f0*/  ISETP.GE.AND P0, PT, R12, RZ, PT ;  /* 0x000000ff0c00720c */ /* 0x000fe20003f06270 */
[----:B------:R-:W-:Y:S02]  /*a800*/  VIADD R14, R27, 0x37 ;  /* 0x000000371b0e7836 */ /* 0x000fe40000000000 */
[C---:B------:R-:W-:Y:S02]  /*a810*/  IMAD R12, R11.reuse, R19, R17 ;  /* 0x000000130b0c7224 */ /* 0x040fe400078e0211 */
[--C-:B------:R-:W-:Y:S01]  /*a820*/  @!P1 IMAD.IADD R8, R8, 0x1, -R11.reuse ;  /* 0x0000000108089824 */ /* 0x100fe200078e0a0b */
[----:B------:R-:W-:Y:S01]  /*a830*/  ISETP.GT.U32.AND P1, PT, R11, R5, PT ;  /* 0x000000050b00720c */ /* 0x000fe20003f24070 */
[----:B------:R-:W-:Y:S01]  /*a840*/  @!P4 IMAD.IADD R15, R15, 0x1, -R11 ;  /* 0x000000010f0fc824 */ /* 0x000fe200078e0a0b */
[----:B------:R-:W-:Y:S01]  /*a850*/  IABS R6, R14 ;  /* 0x0000000e00067213 */ /* 0x000fe20000000000 */
[----:B------:R-:W-:Y:S01]  /*a860*/  VIADD R7, R27, 0x35 ;  /* 0x000000351b077836 */ /* 0x000fe20000000000 */
[----:B------:R-:W-:Y:S01]  /*a870*/  ISETP.GT.U32.AND P4, PT, R11, R12, PT ;  /* 0x0000000c0b00720c */ /* 0x000fe20003f84070 */
[----:B------:R-:W-:Y:S01]  /*a880*/  IMAD.MOV.U32 R20, RZ, RZ, R10 ;  /* 0x000000ffff147224 */ /* 0x000fe200078e000a */
[----:B0-----:R-:W0:Y:S01]  /*a890*/  S2R R24, SR_TID.X ;  /* 0x0000000000187919 */ /* 0x001e220000002100 */
[----:B------:R-:W-:Y:S01]  /*a8a0*/  VIADD R9, R27, 0x36 ;  /* 0x000000361b097836 */ /* 0x000fe20000000000 */
[----:B------:R-:W-:Y:S01]  /*a8b0*/  IABS R17, R7 ;  /* 0x0000000700117213 */ /* 0x000fe20000000000 */
[----:B------:R-:W-:-:S02]  /*a8c0*/  IMAD.MOV.U32 R0, RZ, RZ, R15 ;  /* 0x000000ffff007224 */ /* 0x000fc400078e000f */
[----:B------:R-:W-:Y:S01]  /*a8d0*/  IMAD.HI.U32 R18, R4, R6, RZ ;  /* 0x0000000604127227 */ /* 0x000fe200078e00ff */
[----:B------:R-:W-:-:S03]  /*a8e0*/  IABS R2, R9 ;  /* 0x0000000900027213 */ /* 0x000fc60000000000 */
[----:B------:R-:W-:Y:S01]  /*a8f0*/  @!P3 IMAD.MOV R20, RZ, RZ, -R20 ;  /* 0x000000ffff14b224 */ /* 0x000fe200078e0a14 */
[----:B------:R-:W-:Y:S01]  /*a900*/  ISETP.GT.U32.AND P3, PT, R11, R8, PT ;  /* 0x000000080b00720c */ /* 0x000fe20003f64070 */
[----:B------:R-:W-:Y:S02]  /*a910*/  @!P5 IMAD.MOV R16, RZ, RZ, -R16 ;  /* 0x000000ffff10d224 */ /* 0x000fe400078e0a10 */
[----:B------:R-:W-:Y:S01]  /*a920*/  @!P6 IMAD.MOV R0, RZ, RZ, -R0 ;  /* 0x000000ffff00e224 */ /* 0x000fe200078e0a00 */
[----:B------:R-:W-:Y:S01]  /*a930*/  STL [R1+0xd4], R20 ;  /* 0x0000d41401007387 */ /* 0x000fe20000100800 */
[----:B------:R-:W-:Y:S01]  /*a940*/  IMAD.MOV R18, RZ, RZ, -R18 ;  /* 0x000000ffff127224 */ /* 0x000fe200078e0a12 */
[----:B------:R-:W-:Y:S01]  /*a950*/  ISETP.GE.AND P6, PT, R13, RZ, PT ;  /* 0x000000ff0d00720c */ /* 0x000fe20003fc6270 */
[----:B------:R-:W-:Y:S01]  /*a960*/  @!P1 IMAD.IADD R5, R5, 0x1, -R11 ;  /* 0x0000000105059824 */ /* 0x000fe200078e0a0b */
[----:B------:R-:W-:Y:S01]  /*a970*/  STL [R1+0xcc], R16 ;  /* 0x0000cc1001007387 */ /* 0x000fe20000100800 */
[----:B------:R-:W-:-:S02]  /*a980*/  IMAD.MOV.U32 R10, RZ, RZ, R17 ;  /* 0x000000ffff0a7224 */ /* 0x000fc400078e0011 */
[----:B------:R-:W-:Y:S01]  /*a990*/  IMAD R6, R11, R18, R6 ;  /* 0x000000120b067224 */ /* 0x000fe200078e0206 */
[----:B------:R1:W-:Y:S01]  /*a9a0*/  STL [R1+0xc8], R0 ;  /* 0x0000c80001007387 */ /* 0x0003e20000100800 */
[----:B------:R-:W-:-:S03]  /*a9b0*/  IMAD.HI.U32 R17, R4, R2, RZ ;  /* 0x0000000204117227 */ /* 0x000fc600078e00ff */
[----:B------:R-:W-:Y:S01]  /*a9c0*/  ISETP.GT.U32.AND P5, PT, R11, R6, PT ;  /* 0x000000060b00720c */ /* 0x000fe20003fa4070 */
[----:B------:R-:W-:Y:S01]  /*a9d0*/  @!P4 IMAD.IADD R12, R12, 0x1, -R11 ;  /* 0x000000010c0cc824 */ /* 0x000fe200078e0a0b */
[----:B------:R-:W-:Y:S01]  /*a9e0*/  ISETP.GE.AND P4, PT, R9, RZ, PT ;  /* 0x000000ff0900720c */ /* 0x000fe20003f86270 */
[----:B------:R-:W-:Y:S02]  /*a9f0*/  IMAD.MOV R17, RZ, RZ, -R17 ;  /* 0x000000ffff117224 */ /* 0x000fe400078e0a11 */
[----:B------:R-:W-:Y:S01]  /*aa00*/  IMAD.HI.U32 R13, R4, R10, RZ ;  /* 0x0000000a040d7227 */ /* 0x000fe200078e00ff */
[----:B0-----:R-:W-:-:S03]  /*aa10*/  SHF.R.U32.HI R24, RZ, 0x4, R24 ;  /* 0x00000004ff187819 */ /* 0x001fc60000011618 */
[----:B-1----:R-:W-:Y:S01]  /*aa20*/  IMAD.MOV.U32 R0, RZ, RZ, R5 ;  /* 0x000000ffff007224 */ /* 0x002fe200078e0005 */
[----:B------:R-:W-:Y:S01]  /*aa30*/  SGXT.U32 R24, R24, 0x3 ;  /* 0x000000031818781a */ /* 0x000fe20000000000 */
[C---:B------:R-:W-:Y:S02]  /*aa40*/  IMAD R2, R11.reuse, R17, R2 ;  /* 0x000000110b027224 */ /* 0x040fe400078e0202 */
[----:B------:R-:W-:Y:S01]  /*aa50*/  @!P2 IMAD.MOV R0, RZ, RZ, -R0 ;  /* 0x000000ffff00a224 */ /* 0x000fe200078e0a00 */
[C---:B------:R-:W-:Y:S01]  /*aa60*/  ISETP.GT.U32.AND P2, PT, R11.reuse, R12, PT ;  /* 0x0000000c0b00720c */ /* 0x040fe20003f44070 */
[----:B------:R-:W-:Y:S01]  /*aa70*/  IMAD.MOV R13, RZ, RZ, -R13 ;  /* 0x000000ffff0d7224 */ /* 0x000fe200078e0a0d */
[C---:B------:R-:W-:Y:S01]  /*aa80*/  ISETP.GT.U32.AND P1, PT, R11.reuse, R2, PT ;  /* 0x000000020b00720c */ /* 0x040fe20003f24070 */
[--C-:B------:R-:W-:Y:S01]  /*aa90*/  @!P5 IMAD.IADD R6, R6, 0x1, -R11.reuse ;  /* 0x000000010606d824 */ /* 0x100fe200078e0a0b */
[----:B------:R0:W-:Y:S01]  /*aaa0*/  STL [R1+0xc4], R0 ;  /* 0x0000c40001007387 */ /* 0x0001e20000100800 */
[C---:B------:R-:W-:Y:S01]  /*aab0*/  IMAD R5, R11.reuse, R13, R10 ;  /* 0x0000000d0b057224 */ /* 0x040fe200078e020a */
[----:B------:R-:W-:Y:S01]  /*aac0*/  LOP3.LUT R24, R24, 0xf0, RZ, 0xfc, !PT ;  /* 0x000000f018187812 */ /* 0x000fe200078efcff */
[----:B------:R-:W-:Y:S01]  /*aad0*/  @!P3 IMAD.IADD R8, R8, 0x1, -R11 ;  /* 0x000000010808b824 */ /* 0x000fe200078e0a0b */
[----:B------:R-:W-:Y:S01]  /*aae0*/  ISETP.GT.U32.AND P5, PT, R11, R6, PT ;  /* 0x000000060b00720c */ /* 0x000fe20003fa4070 */
[C---:B------:R-:W-:Y:S01]  /*aaf0*/  VIADD R9, R27.reuse, 0x34 ;  /* 0x000000341b097836 */ /* 0x040fe20000000000 */
[----:B------:R-:W-:Y:S01]  /*ab00*/  ISETP.GE.AND P3, PT, R14, RZ, PT ;  /* 0x000000ff0e00720c */ /* 0x000fe20003f66270 */
[----:B------:R-:W-:-:S02]  /*ab10*/  VIADD R10, R27, 0x33 ;  /* 0x000000331b0a7836 */ /* 0x000fc40000000000 */
[--C-:B------:R-:W-:Y:S01]  /*ab20*/  @!P2 IMAD.IADD R12, R12, 0x1, -R11.reuse ;  /* 0x000000010c0ca824 */ /* 0x100fe200078e0a0b */
[----:B------:R-:W-:Y:S01]  /*ab30*/  ISETP.GT.U32.AND P2, PT, R11, R5, PT ;  /* 0x000000050b00720c */ /* 0x000fe20003f44070 */
[----:B0-----:R-:W-:Y:S01]  /*ab40*/  IMAD.MOV.U32 R0, RZ, RZ, R8 ;  /* 0x000000ffff007224 */ /* 0x001fe200078e0008 */
[----:B------:R-:W-:Y:S01]  /*ab50*/  IABS R15, R9 ;  /* 0x00000009000f7213 */ /* 0x000fe20000000000 */
[--C-:B------:R-:W-:Y:S01]  /*ab60*/  @!P1 IMAD.IADD R2, R2, 0x1, -R11.reuse ;  /* 0x0000000102029824 */ /* 0x100fe200078e0a0b */
[----:B------:R-:W-:Y:S01]  /*ab70*/  IABS R14, R10 ;  /* 0x0000000a000e7213 */ /* 0x000fe20000000000 */
[----:B------:R-:W-:Y:S01]  /*ab80*/  @!P0 IMAD.MOV R0, RZ, RZ, -R0 ;  /* 0x000000ffff008224 */ /* 0x000fe200078e0a00 */
[----:B------:R-:W-:Y:S01]  /*ab90*/  ISETP.GE.AND P0, PT, R7, RZ, PT ;  /* 0x000000ff0700720c */ /* 0x000fe20003f06270 */
[----:B------:R-:W-:Y:S01]  /*aba0*/  IMAD.HI.U32 R7, R4, R15, RZ ;  /* 0x0000000f04077227 */ /* 0x000fe200078e00ff */
[----:B------:R-:W-:Y:S02]  /*abb0*/  ISETP.GT.U32.AND P1, PT, R11, R2, PT ;  /* 0x000000020b00720c */ /* 0x000fe40003f24070 */
[----:B------:R0:W-:Y:S01]  /*abc0*/  STL [R1+0xc0], R0 ;  /* 0x0000c00001007387 */ /* 0x0001e20000100800 */
[--C-:B------:R-:W-:Y:S01]  /*abd0*/  @!P5 IMAD.IADD R6, R6, 0x1, -R11.reuse ;  /* 0x000000010606d824 */ /* 0x100fe200078e0a0b */
[----:B------:R-:W-:Y:S01]  /*abe0*/  ISETP.GE.AND P5, PT, R9, RZ, PT ;  /* 0x000000ff0900720c */ /* 0x000fe20003fa6270 */
[----:B------:R-:W-:-:S02]  /*abf0*/  @!P2 IMAD.IADD R5, R5, 0x1, -R11 ;  /* 0x000000010505a824 */ /* 0x000fc400078e0a0b */
[----:B------:R-:W-:-:S04]  /*ac00*/  IMAD.HI.U32 R9, R4, R14, RZ ;  /* 0x0000000e04097227 */ /* 0x000fc800078e00ff */
[----:B------:R-:W-:Y:S02]  /*ac10*/  VIADD R8, R27, 0x32 ;  /* 0x000000321b087836 */ /* 0x000fe40000000000 */
[----:B0-----:R-:W-:Y:S02]  /*ac20*/  IMAD.MOV.U32 R0, RZ, RZ, R12 ;  /* 0x000000ffff007224 */ /* 0x001fe400078e000c */
[----:B------:R-:W-:Y:S01]  /*ac30*/  IMAD.MOV R12, RZ, RZ, -R7 ;  /* 0x000000ffff0c7224 */ /* 0x000fe200078e0a07 */
[----:B------:R-:W-:Y:S01]  /*ac40*/  ISETP.GE.AND P2, PT, R8, RZ, PT ;  /* 0x000000ff0800720c */ /* 0x000fe20003f46270 */
[----:B------:R-:W-:Y:S01]  /*ac50*/  @!P6 IMAD.MOV R0, RZ, RZ, -R0 ;  /* 0x000000ffff00e224 */ /* 0x000fe200078e0a00 */
[C---:B------:R-:W-:Y:S01]  /*ac60*/  ISETP.GT.U32.AND P6, PT, R11.reuse, R5, PT ;  /* 0x000000050b00720c */ /* 0x040fe20003fc4070 */
[----:B------:R-:W-:Y:S02]  /*ac70*/  IMAD.MOV R7, RZ, RZ, -R9 ;  /* 0x000000ffff077224 */ /* 0x000fe400078e0a09 */
[----:B------:R-:W-:Y:S01]  /*ac80*/  IMAD R15, R11, R12, R15 ;  /* 0x0000000c0b0f7224 */ /* 0x000fe200078e020f */
[----:B------:R0:W-:Y:S01]  /*ac90*/  STL [R1+0xbc], R0 ;  /* 0x0000bc0001007387 */ /* 0x0001e20000100800 */
[----:B------:R-:W-:-:S02]  /*aca0*/  IMAD.MOV.U32 R9, RZ, RZ, R6 ;  /* 0x000000ffff097224 */ /* 0x000fc400078e0006 */
[----:B------:R-:W-:Y:S01]  /*acb0*/  @!P1 IMAD.IADD R2, R2, 0x1, -R11 ;  /* 0x0000000102029824 */ /* 0x000fe200078e0a0b */
[----:B------:R-:W-:Y:S01]  /*acc0*/  ISETP.GE.AND P1, PT, R10, RZ, PT ;  /* 0x000000ff0a00720c */ /* 0x000fe20003f26270 */
[C---:B------:R-:W-:Y:S01]  /*acd0*/  IMAD R14, R11.reuse, R7, R14 ;  /* 0x000000070b0e7224 */ /* 0x040fe200078e020e */
[----:B------:R-:W-:Y:S01]  /*ace0*/  IABS R10, R8 ;  /* 0x00000008000a7213 */ /* 0x000fe20000000000 */
[----:B------:R-:W-:Y:S01]  /*acf0*/  @!P3 IMAD.MOV R9, RZ, RZ, -R9 ;  /* 0x000000ffff09b224 */ /* 0x000fe200078e0a09 */
[----:B------:R-:W-:Y:S01]  /*ad00*/  ISETP.GT.U32.AND P3, PT, R11, R15, PT ;  /* 0x0000000f0b00720c */ /* 0x000fe20003f64070 */
[----:B------:R-:W-:Y:S01]  /*ad10*/  @!P6 IMAD.IADD R5, R5, 0x1, -R11 ;  /* 0x000000010505e824 */ /* 0x000fe200078e0a0b */
[----:B------:R-:W-:Y:S01]  /*ad20*/  ISETP.GT.U32.AND P6, PT, R11, R14, PT ;  /* 0x0000000e0b00720c */ /* 0x000fe20003fc4070 */
[----:B------:R-:W-:Y:S01]  /*ad30*/  IMAD.HI.U32 R6, R4, R10, RZ ;  /* 0x0000000a04067227 */ /* 0x000fe200078e00ff */
[----:B------:R1:W-:Y:S03]  /*ad40*/  STL [R1+0xb8], R9 ;  /* 0x0000b80901007387 */ /* 0x0003e60000100800 */
[----:B------:R-:W-:-:S02]  /*ad50*/  IMAD.MOV R6, RZ, RZ, -R6 ;  /* 0x000000ffff067224 */ /* 0x000fc400078e0a06 */
[----:B0-----:R-:W-:Y:S02]  /*ad60*/  IMAD.MOV.U32 R0, RZ, RZ, R2 ;  /* 0x000000ffff007224 */ /* 0x001fe400078e0002 */
[----:B------:R-:W-:Y:S02]  /*ad70*/  IMAD R10, R11, R6, R10 ;  /* 0x000000060b0a7224 */ /* 0x000fe400078e020a */
[--C-:B------:R-:W-:Y:S02]  /*ad80*/  @!P3 IMAD.IADD R15, R15, 0x1, -R11.reuse ;  /* 0x000000010f0fb824 */ /* 0x100fe400078e0a0b */
[----:B------:R-:W-:Y:S01]  /*ad90*/  VIADD R2, R27, 0x30 ;  /* 0x000000301b027836 */ /* 0x000fe20000000000 */
[C---:B------:R-:W-:Y:S01]  /*ada0*/  ISETP.GT.U32.AND P3, PT, R11.reuse, R10, PT ;  /* 0x0000000a0b00720c */ /* 0x040fe20003f64070 */
[----:B------:R-:W-:Y:S01]  /*adb0*/  @!P6 IMAD.IADD R14, R14, 0x1, -R11 ;  /* 0x000000010e0ee824 */ /* 0x000fe200078e0a0b */
[----:B------:R-:W-:Y:S01]  /*adc0*/  ISETP.GT.U32.AND P6, PT, R11, R15, PT ;  /* 0x0000000f0b00720c */ /* 0x000fe20003fc4070 */
[----:B------:R-:W-:Y:S01]  /*add0*/  VIADD R7, R27, 0x31 ;  /* 0x000000311b077836 */ /* 0x000fe20000000000 */
[----:B------:R-:W-:Y:S01]  /*ade0*/  IABS R13, R2 ;  /* 0x00000002000d7213 */ /* 0x000fe20000000000 */
[----:B------:R-:W-:-:S02]  /*adf0*/  @!P4 IMAD.MOV R0, RZ, RZ, -R0 ;  /* 0x000000ffff00c224 */ /* 0x000fc400078e0a00 */
[----:B------:R-:W-:Y:S01]  /*ae00*/  VIADD R8, R27, 0x2f ;  /* 0x0000002f1b087836 */ /* 0x000fe20000000000 */
[----:B------:R-:W-:Y:S01]  /*ae10*/  ISETP.GE.AND P4, PT, R7, RZ, PT ;  /* 0x000000ff0700720c */ /* 0x000fe20003f86270 */
[----:B------:R-:W-:Y:S01]  /*ae20*/  IMAD.HI.U32 R16, R4, R13, RZ ;  /* 0x0000000d04107227 */ /* 0x000fe200078e00ff */
[----:B------:R-:W-:Y:S01]  /*ae30*/  IABS R7, R7 ;  /* 0x0000000700077213 */ /* 0x000fe20000000000 */
[----:B------:R0:W-:Y:S01]  /*ae40*/  STL [R1+0xb4], R0 ;  /* 0x0000b40001007387 */ /* 0x0001e20000100800 */
[----:B------:R-:W-:Y:S01]  /*ae50*/  IABS R12, R8 ;  /* 0x00000008000c7213 */ /* 0x000fe20000000000 */
[----:B------:R-:W-:Y:S01]  /*ae60*/  @!P3 IMAD.IADD R10, R10, 0x1, -R11 ;  /* 0x000000010a0ab824 */ /* 0x000fe200078e0a0b */
[----:B------:R-:W-:Y:S01]  /*ae70*/  ISETP.GT.U32.AND P3, PT, R11, R14, PT ;  /* 0x0000000e0b00720c */ /* 0x000fe20003f64070 */
[----:B-1----:R-:W-:-:S04]  /*ae80*/  IMAD.HI.U32 R9, R4, R7, RZ ;  /* 0x0000000704097227 */ /* 0x002fc800078e00ff */
[----:B------:R-:W-:Y:S02]  /*ae90*/  IMAD.MOV R16, RZ, RZ, -R16 ;  /* 0x000000ffff107224 */ /* 0x000fe400078e0a10 */
[----:B0-----:R-:W-:Y:S02]  /*aea0*/  IMAD.MOV.U32 R0, RZ, RZ, R5 ;  /* 0x000000ffff007224 */ /* 0x001fe400078e0005 */
[----:B------:R-:W-:-:S04]  /*aeb0*/  IMAD.HI.U32 R5, R4, R12, RZ ;  /* 0x0000000c04057227 */ /* 0x000fc800078e00ff */
[----:B------:R-:W-:Y:S01]  /*aec0*/  @!P0 IMAD.MOV R0, RZ, RZ, -R0 ;  /* 0x000000ffff008224 */ /* 0x000fe200078e0a00 */
[----:B------:R-:W-:Y:S01]  /*aed0*/  ISETP.GT.U32.AND P0, PT, R11, R10, PT ;  /* 0x0000000a0b00720c */ /* 0x000fe20003f04070 */
[----:B------:R-:W-:Y:S02]  /*aee0*/  @!P6 IMAD.IADD R15, R15, 0x1, -R11 ;  /* 0x000000010f0fe824 */ /* 0x000fe400078e0a0b */
[----:B------:R-:W-:Y:S01]  /*aef0*/  IMAD.MOV R9, RZ, RZ, -R9 ;  /* 0x000000ffff097224 */ /* 0x000fe200078e0a09 */
[----:B------:R0:W-:Y:S01]  /*af00*/  STL [R1+0xb0], R0 ;  /* 0x0000b00001007387 */ /* 0x0001e20000100800 */
[----:B------:R-:W-:Y:S02]  /*af10*/  IMAD.MOV R5, RZ, RZ, -R5 ;  /* 0x000000ffff057224 */ /* 0x000fe400078e0a05 */
[C---:B------:R-:W-:Y:S02]  /*af20*/  IMAD R13, R11.reuse, R16, R13 ;  /* 0x000000100b0d7224 */ /* 0x040fe400078e020d */
[----:B------:R-:W-:-:S02]  /*af30*/  IMAD R7, R11, R9, R7 ;  /* 0x000000090b077224 */ /* 0x000fc400078e0207 */
[----:B------:R-:W-:Y:S02]  /*af40*/  VIADD R6, R27, 0x2e ;  /* 0x0000002e1b067836 */ /* 0x000fe40000000000 */
[C---:B------:R-:W-:Y:S01]  /*af50*/  IMAD R12, R11.reuse, R5, R12 ;  /* 0x000000050b0c7224 */ /* 0x040fe200078e020c */
[C---:B------:R-:W-:Y:S01]  /*af60*/  ISETP.GT.U32.AND P6, PT, R11.reuse, R7, PT ;  /* 0x000000070b00720c */ /* 0x040fe20003fc4070 */
[----:B0-----:R-:W-:Y:S01]  /*af70*/  IMAD.MOV.U32 R0, RZ, RZ, R15 ;  /* 0x000000ffff007224 */ /* 0x001fe200078e000f */
[----:B------:R-:W-:Y:S01]  /*af80*/  IABS R9, R6 ;  /* 0x0000000600097213 */ /* 0x000fe20000000000 */
[----:B------:R-:W-:Y:S01]  /*af90*/  @!P3 IMAD.IADD R14, R14, 0x1, -R11 ;  /* 0x000000010e0eb824 */ /* 0x000fe200078e0a0b */
[C---:B------:R-:W-:Y:S01]  /*afa0*/  ISETP.GT.U32.AND P3, PT, R11.reuse, R12, PT ;  /* 0x0000000c0b00720c */ /* 0x040fe20003f64070 */
[----:B------:R-:W-:Y:S01]  /*afb0*/  @!P5 IMAD.MOV R0, RZ, RZ, -R0 ;  /* 0x000000ffff00d224 */ /* 0x000fe200078e0a00 */
[----:B------:R-:W-:Y:S01]  /*afc0*/  ISETP.GT.U32.AND P5, PT, R11, R13, PT ;  /* 0x0000000d0b00720c */ /* 0x000fe20003fa4070 */
[----:B------:R-:W-:-:S02]  /*afd0*/  VIADD R15, R27, 0x2d ;  /* 0x0000002d1b0f7836 */ /* 0x000fc40000000000 */
[----:B------:R-:W-:Y:S01]  /*afe0*/  IMAD.HI.U32 R16, R4, R9, RZ ;  /* 0x0000000904107227 */ /* 0x000fe200078e00ff */
[----:B------:R0:W-:Y:S02]  /*aff0*/  STL [R1+0xac], R0 ;  /* 0x0000ac0001007387 */ /* 0x0001e40000100800 */
[----:B------:R-:W-:Y:S01]  /*b000*/  IABS R5, R15 ;  /* 0x0000000f00057213 */ /* 0x000fe20000000000 */
[--C-:B------:R-:W-:Y:S01]  /*b010*/  @!P0 IMAD.IADD R10, R10, 0x1, -R11.reuse ;  /* 0x000000010a0a8824 */ /* 0x100fe200078e0a0b */
[----:B------:R-:W-:Y:S01]  /*b020*/  ISETP.GE.AND P0, PT, R2, RZ, PT ;  /* 0x000000ff0200720c */ /* 0x000fe20003f06270 */
[----:B------:R-:W-:Y:S02]  /*b030*/  IMAD.MOV R16, RZ, RZ, -R16 ;  /* 0x000000ffff107224 */ /* 0x000fe400078e0a10 */
[--C-:B------:R-:W-:Y:S01]  /*b040*/  @!P6 IMAD.IADD R7, R7, 0x1, -R11.reuse ;  /* 0x000000010707e824 */ /* 0x100fe200078e0a0b */
[----:B------:R-:W-:Y:S01]  /*b050*/  ISETP.GE.AND P6, PT, R8, RZ, PT ;  /* 0x000000ff0800720c */ /* 0x000fe20003fc6270 */
[----:B------:R-:W-:-:S02]  /*b060*/  @!P5 IMAD.IADD R13, R13, 0x1, -R11 ;  /* 0x000000010d0dd824 */ /* 0x000fc400078e0a0b */
[----:B0-----:R-:W-:Y:S01]  /*b070*/  IMAD.MOV.U32 R0, RZ, RZ, R14 ;  /* 0x000000ffff007224 */ /* 0x001fe200078e000e */
[C---:B------:R-:W-:Y:S01]  /*b080*/  ISETP.GT.U32.AND P5, PT, R11.reuse, R7, PT ;  /* 0x000000070b00720c */ /* 0x040fe20003fa4070 */
[C---:B------:R-:W-:Y:S02]  /*b090*/  IMAD R9, R11.reuse, R16, R9 ;  /* 0x000000100b097224 */ /* 0x040fe400078e0209 */
[----:B------:R-:W-:Y:S02]  /*b0a0*/  @!P1 IMAD.MOV R0, RZ, RZ, -R0 ;  /* 0x000000ffff009224 */ /* 0x000fe400078e0a00 */
[----:B------:R-:W-:Y:S01]  /*b0b0*/  @!P3 IMAD.IADD R12, R12, 0x1, -R11 ;  /* 0x000000010c0cb824 */ /* 0x000fe200078e0a0b */
[C---:B------:R-:W-:Y:S01]  /*b0c0*/  ISETP.GT.U32.AND P3, PT, R11.reuse, R13, PT ;  /* 0x0000000d0b00720c */ /* 0x040fe20003f64070 */
[----:B------:R-:W-:Y:S01]  /*b0d0*/  IMAD.HI.U32 R14, R4, R5, RZ ;  /* 0x00000005040e7227 */ /* 0x000fe200078e00ff */
[----:B------:R0:W-:Y:S02]  /*b0e0*/  STL [R1+0xa8], R0 ;  /* 0x0000a80001007387 */ /* 0x0001e40000100800 */
[----:B------:R-:W-:Y:S01]  /*b0f0*/  ISETP.GT.U32.AND P1, PT, R11, R12, PT ;  /* 0x0000000c0b00720c */ /* 0x000fe20003f24070 */
[----:B------:R-:W-:-:S02]  /*b100*/  VIADD R2, R27, 0x2c ;  /* 0x0000002c1b027836 */ /* 0x000fc40000000000 */
[----:B------:R-:W-:Y:S02]  /*b110*/  IMAD.MOV R14, RZ, RZ, -R14 ;  /* 0x000000ffff0e7224 */ /* 0x000fe400078e0a0e */
[----:B------:R-:W-:Y:S01]  /*b120*/  @!P5 IMAD.IADD R7, R7, 0x1, -R11 ;  /* 0x000000010707d824 */ /* 0x000fe200078e0a0b */
[----:B------:R-:W-:Y:S01]  /*b130*/  IABS R8, R2 ;  /* 0x0000000200087213 */ /* 0x000fe20000000000 */
[----:B------:R-:W-:Y:S01]  /*b140*/  IMAD R5, R11, R14, R5 ;  /* 0x0000000e0b057224 */ /* 0x000fe200078e0205 */
[----:B------:R-:W-:Y:S01]  /*b150*/  ISETP.GE.AND P5, PT, R6, RZ, PT ;  /* 0x000000ff0600720c */ /* 0x000fe20003fa6270 */
[----:B0-----:R-:W-:Y:S02]  /*b160*/  IMAD.MOV.U32 R0, RZ, RZ, R10 ;  /* 0x000000ffff007224 */ /* 0x001fe400078e000a */
[----:B------:R-:W-:-:S04]  /*b170*/  IMAD.HI.U32 R14, R4, R8, RZ ;  /* 0x00000008040e7227 */ /* 0x000fc800078e00ff */
[----:B------:R-:W-:Y:S01]  /*b180*/  @!P2 IMAD.MOV R0, RZ, RZ, -R0 ;  /* 0x000000ffff00a224 */ /* 0x000fe200078e0a00 */
[----:B------:R-:W-:Y:S01]  /*b190*/  ISETP.GT.U32.AND P2, PT, R11, R9, PT ;  /* 0x000000090b00720c */ /* 0x000fe20003f44070 */
[--C-:B------:R-:W-:Y:S01]  /*b1a0*/  @!P3 IMAD.IADD R13, R13, 0x1, -R11.reuse ;  /* 0x000000010d0db824 */ /* 0x100fe200078e0a0b */
[----:B------:R-:W-:Y:S01]  /*b1b0*/  ISETP.GT.U32.AND P3, PT, R11, R5, PT ;  /* 0x000000050b00720c */ /* 0x000fe20003f64070 */
[----:B------:R-:W-:Y:S01]  /*b1c0*/  IMAD.MOV R14, RZ, RZ, -R14 ;  /* 0x000000ffff0e7224 */ /* 0x000fe200078e0a0e */
[----:B------:R0:W-:Y:S01]  /*b1d0*/  STL [R1+0xa4], R0 ;  /* 0x0000a40001007387 */ /* 0x0001e20000100800 */
[----:B------:R-:W-:Y:S02]  /*b1e0*/  VIADD R10, R27, 0x2b ;  /* 0x0000002b1b0a7836 */ /* 0x000fe40000000000 */
[C---:B------:R-:W-:Y:S02]  /*b1f0*/  IMAD R8, R11.reuse, R14, R8 ;  /* 0x0000000e0b087224 */ /* 0x040fe400078e0208 */
[----:B------:R-:W-:Y:S01]  /*b200*/  @!P1 IMAD.IADD R12, R12, 0x1, -R11 ;  /* 0x000000010c0c9824 */ /* 0x000fe200078e0a0b */
[----:B------:R-:W-:Y:S01]  /*b210*/  IABS R6, R10 ;  /* 0x0000000a00067213 */ /* 0x000fe20000000000 */
[----:B------:R-:W-:Y:S01]  /*b220*/  @!P0 IMAD.MOV R13, RZ, RZ, -R13 ;  /* 0x000000ffff0d8224 */ /* 0x000fe200078e0a0d */
[----:B------:R-:W-:Y:S01]  /*b230*/  ISETP.GT.U32.AND P0, PT, R11, R8, PT ;  /* 0x000000080b00720c */ /* 0x000fe20003f04070 */
[----:B------:R-:W-:Y:S01]  /*b240*/  @!P2 IMAD.IADD R9, R9, 0x1, -R11 ;  /* 0x000000010909a824 */ /* 0x000fe200078e0a0b */
[----:B------:R-:W-:Y:S01]  /*b250*/  ISETP.GE.AND P1, PT, R15, RZ, PT ;  /* 0x000000ff0f00720c */ /* 0x000fe20003f26270 */
[----:B0-----:R-:W-:-:S02]  /*b260*/  IMAD.MOV.U32 R0, RZ, RZ, R7 ;  /* 0x000000ffff007224 */ /* 0x001fc400078e0007 */
[----:B------:R-:W-:Y:S01]  /*b270*/  @!P3 IMAD.IADD R5, R5, 0x1, -R11 ;  /* 0x000000010505b824 */ /* 0x000fe200078e0a0b */
[C---:B------:R-:W-:Y:S01]  /*b280*/  ISETP.GT.U32.AND P2, PT, R11.reuse, R9, PT ;  /* 0x000000090b00720c */ /* 0x040fe20003f44070 */
[----:B------:R-:W-:Y:S01]  /*b290*/  @!P4 IMAD.MOV R0, RZ, RZ, -R0 ;  /* 0x000000ffff00c224 */ /* 0x000fe200078e0a00 */
[----:B------:R-:W-:Y:S01]  /*b2a0*/  ISETP.GE.AND P4, PT, R2, RZ, PT ;  /* 0x000000ff0200720c */ /* 0x000fe20003f86270 */
[----:B------:R-:W-:Y:S01]  /*b2b0*/  IMAD.HI.U32 R7, R4, R6, RZ ;  /* 0x0000000604077227 */ /* 0x000fe200078e00ff */
[C---:B------:R-:W-:Y:S02]  /*b2c0*/  ISETP.GT.U32.AND P3, PT, R11.reuse, R5, PT ;  /* 0x000000050b00720c */ /* 0x040fe40003f64070 */
[----:B------:R0:W-:Y:S01]  /*b2d0*/  STL [R1+0xa0], R0 ;  /* 0x0000a00001007387 */ /* 0x0001e20000100800 */
[----:B------:R-:W-:Y:S02]  /*b2e0*/  IMAD.MOV R7, RZ, RZ, -R7 ;  /* 0x000000ffff077224 */ /* 0x000fe400078e0a07 */
[----:B------:R-:W-:Y:S01]  /*b2f0*/  @!P0 IMAD.IADD R8, R8, 0x1, -R11 ;  /* 0x0000000108088824 */ /* 0x000fe200078e0a0b */
[----:B------:R1:W-:Y:S01]  /*b300*/  STL [R1+0x9c], R13 ;  /* 0x00009c0d01007387 */ /* 0x0003e20000100800 */
[----:B------:R-:W-:-:S02]  /*b310*/  IMAD R6, R11, R7, R6 ;  /* 0x000000070b067224 */ /* 0x000fc400078e0206 */
[--C-:B------:R-:W-:Y:S02]  /*b320*/  @!P2 IMAD.IADD R9, R9, 0x1, -R11.reuse ;  /* 0x000000010909a824 */ /* 0x100fe400078e0a0b */
[----:B------:R-:W-:Y:S02]  /*b330*/  VIADD R2, R27, 0x2a ;  /* 0x0000002a1b027836 */ /* 0x000fe40000000000 */
[----:B0-----:R-:W-:Y:S02]  /*b340*/  IMAD.MOV.U32 R0, RZ, RZ, R12 ;  /* 0x000000ffff007224 */ /* 0x001fe400078e000c */
[----:B------:R-:W-:Y:S01]  /*b350*/  @!P3 IMAD.IADD R5, R5, 0x1, -R11 ;  /* 0x000000010505b824 */ /* 0x000fe200078e0a0b */
[----:B------:R-:W-:Y:S01]  /*b360*/  ISETP.GT.U32.AND P3, PT, R11, R6, PT ;  /* 0x000000060b00720c */ /* 0x000fe20003f64070 */
[----:B------:R-:W-:Y:S01]  /*b370*/  @!P6 IMAD.MOV R0, RZ, RZ, -R0 ;  /* 0x000000ffff00e224 */ /* 0x000fe200078e0a00 */
[----:B------:R-:W-:Y:S01]  /*b380*/  IABS R18, R2 ;  /* 0x0000000200127213 */ /* 0x000fe20000000000 */
[C---:B------:R-:W-:Y:S01]  /*b390*/  VIADD R7, R27.reuse, 0x29 ;  /* 0x000000291b077836 */ /* 0x040fe20000000000 */
[----:B------:R-:W-:Y:S01]  /*b3a0*/  ISETP.GE.AND P2, PT, R2, RZ, PT ;  /* 0x000000ff0200720c */ /* 0x000fe20003f46270 */
[----:B-1----:R-:W-:Y:S01]  /*b3b0*/  VIADD R13, R27, 0x28 ;  /* 0x000000281b0d7836 */ /* 0x002fe20000000000 */
[----:B------:R0:W-:Y:S01]  /*b3c0*/  STL [R1+0x98], R0 ;  /* 0x0000980001007387 */ /* 0x0001e20000100800 */
[----:B------:R-:W-:Y:S01]  /*b3d0*/  IMAD.HI.U32 R2, R4, R18, RZ ;  /* 0x0000001204027227 */ /* 0x000fe200078e00ff */
[----:B------:R-:W-:-:S02]  /*b3e0*/  ISETP.GE.AND P0, PT, R7, RZ, PT ;  /* 0x000000ff0700720c */ /* 0x000fc40003f06270 */
[----:B------:R-:W-:Y:S01]  /*b3f0*/  IABS R7, R7 ;  /* 0x0000000700077213 */ /* 0x000fe20000000000 */
[----:B------:R-:W-:Y:S01]  /*b400*/  IMAD.MOV R2, RZ, RZ, -R2 ;  /* 0x000000ffff027224 */ /* 0x000fe200078e0a02 */
[----:B------:R-:W-:Y:S01]  /*b410*/  ISETP.GE.AND P6, PT, R10, RZ, PT ;  /* 0x000000ff0a00720c */ /* 0x000fe20003fc6270 */
[----:B------:R-:W-:Y:S02]  /*b420*/  @!P3 IMAD.IADD R6, R6, 0x1, -R11 ;  /* 0x000000010606b824 */ /* 0x000fe400078e0a0b */
[C---:B------:R-:W-:Y:S02]  /*b430*/  IMAD R18, R11.reuse, R2, R18 ;  /* 0x000000020b127224 */ /* 0x040fe400078e0212 */
[----:B0-----:R-:W-:Y:S01]  /*b440*/  IMAD.MOV.U32 R0, RZ, RZ, R9 ;  /* 0x000000ffff007224 */ /* 0x001fe200078e0009 */
[----:B------:R-:W-:Y:S01]  /*b450*/  ISETP.GT.U32.AND P3, PT, R11, R6, PT ;  /* 0x000000060b00720c */ /* 0x000fe20003f64070 */
[----:B------:R-:W-:Y:S02]  /*b460*/  VIADD R12, R27, 0x27 ;  /* 0x000000271b0c7836 */ /* 0x000fe40000000000 */
[----:B------:R-:W-:Y:S01]  /*b470*/  @!P5 IMAD.MOV R0, RZ, RZ, -R0 ;  /* 0x000000ffff00d224 */ /* 0x000fe200078e0a00 */
[----:B------:R-:W-:Y:S01]  /*b480*/  ISETP.GT.U32.AND P5, PT, R11, R8, PT ;  /* 0x000000080b00720c */ /* 0x000fe20003fa4070 */
[----:B------:R-:W-:-:S02]  /*b490*/  VIADD R14, R27, 0x25 ;  /* 0x000000251b0e7836 */ /* 0x000fc40000000000 */
[C---:B------:R-:W-:Y:S01]  /*b4a0*/  VIADD R10, R27.reuse, 0x24 ;  /* 0x000000241b0a7836 */ /* 0x040fe20000000000 */
[----:B------:R0:W-:Y:S01]  /*b4b0*/  STL [R1+0x94], R0 ;  /* 0x0000940001007387 */ /* 0x0001e20000100800 */
[C---:B------:R-:W-:Y:S01]  /*b4c0*/  VIADD R19, R27.reuse, 0x19 ;  /* 0x000000191b137836 */ /* 0x040fe20000000000 */
[----:B------:R-:W-:Y:S01]  /*b4d0*/  IABS R9, R14 ;  /* 0x0000000e00097213 */ /* 0x000fe20000000000 */
[----:B------:R-:W-:Y:S01]  /*b4e0*/  VIADD R25, R27, 0x8 ;  /* 0x000000081b197836 */ /* 0x000fe20000000000 */
[----:B------:R-:W-:Y:S01]  /*b4f0*/  IABS R15, R10 ;  /* 0x0000000a000f7213 */ /* 0x000fe20000000000 */
[----:B------:R-:W-:Y:S02]  /*b500*/  @!P3 IMAD.IADD R6, R6, 0x1, -R11 ;  /* 0x000000010606b824 */ /* 0x000fe400078e0a0b */
[----:B------:R-:W-:-:S04]  /*b510*/  IMAD.HI.U32 R16, R4, R9, RZ ;  /* 0x0000000904107227 */ /* 0x000fc800078e00ff */
[----:B0-----:R-:W-:Y:S02]  /*b520*/  IMAD.MOV.U32 R0, RZ, RZ, R5 ;  /* 0x000000ffff007224 */ /* 0x001fe400078e0005 */
[----:B------:R-:W-:Y:S01]  /*b530*/  @!P5 IMAD.IADD R8, R8, 0x1, -R11 ;  /* 0x000000010808d824 */ /* 0x000fe200078e0a0b */
[----:B------:R-:W-:Y:S01]  /*b540*/  ISETP.GE.AND P5, PT, R12, RZ, PT ;  /* 0x000000ff0c00720c */ /* 0x000fe20003fa6270 */
[----:B------:R-:W-:Y:S01]  /*b550*/  @!P1 IMAD.MOV R0, RZ, RZ, -R0 ;  /* 0x000000ffff009224 */ /* 0x000fe200078e0a00 */
[----:B------:R-:W-:Y:S01]  /*b560*/  ISETP.GE.AND P1, PT, R13, RZ, PT ;  /* 0x000000ff0d00720c */ /* 0x000fe20003f26270 */
[C---:B------:R-:W-:Y:S01]  /*b570*/  IMAD.HI.U32 R5, R4.reuse, R7, RZ ;  /* 0x0000000704057227 */ /* 0x040fe200078e00ff */
[----:B------:R-:W-:Y:S02]  /*b580*/  IABS R13, R13 ;  /* 0x0000000d000d7213 */ /* 0x000fe40000000000 */
[----:B------:R0:W-:Y:S01]  /*b590*/  STL [R1+0x90], R0 ;  /* 0x0000900001007387 */ /* 0x0001e20000100800 */
[----:B------:R-:W-:Y:S01]  /*b5a0*/  IMAD.MOV R5, RZ, RZ, -R5 ;  /* 0x000000ffff057224 */ /* 0x000fe200078e0a05 */
[----:B------:R-:W-:Y:S01]  /*b5b0*/  IABS R12, R12 ;  /* 0x0000000c000c7213 */ /* 0x000fe20000000000 */
[----:B------:R-:W-:-:S04]  /*b5c0*/  IMAD.HI.U32 R2, R4, R13, RZ ;  /* 0x0000000d04027227 */ /* 0x000fc800078e00ff */
[----:B------:R-:W-:Y:S02]  /*b5d0*/  IMAD.MOV R2, RZ, RZ, -R2 ;  /* 0x000000ffff027224 */ /* 0x000fe400078e0a02 */
[C---:B------:R-:W-:Y:S02]  /*b5e0*/  IMAD R7, R11.reuse, R5, R7 ;  /* 0x000000050b077224 */ /* 0x040fe400078e0207 */
[----:B0-----:R-:W-:Y:S02]  /*b5f0*/  IMAD.MOV.U32 R0, RZ, RZ, R8 ;  /* 0x000000ffff007224 */ /* 0x001fe400078e0008 */
[C---:B------:R-:W-:Y:S01]  /*b600*/  IMAD R13, R11.reuse, R2, R13 ;  /* 0x000000020b0d7224 */ /* 0x040fe200078e020d */
[C---:B------:R-:W-:Y:S01]  /*b610*/  ISETP.GT.U32.AND P3, PT, R11.reuse, R7, PT ;  /* 0x000000070b00720c */ /* 0x040fe20003f64070 */
[----:B------:R-:W-:Y:S01]  /*b620*/  @!P4 IMAD.MOV R0, RZ, RZ, -R0 ;  /* 0x000000ffff00c224 */ /* 0x000fe200078e0a00 */
[----:B------:R-:W-:Y:S01]  /*b630*/  ISETP.GT.U32.AND P4, PT, R11, R18, PT ;  /* 0x000000120b00720c */ /* 0x000fe20003f84070 */
[----:B------:R-:W-:-:S03]  /*b640*/  IMAD.HI.U32 R5, R4, R12, RZ ;  /* 0x0000000c04057227 */ /* 0x000fc600078e00ff */
[----:B------:R0:W-:Y:S01]  /*b650*/  STL [R1+0x8c], R0 ;  /* 0x00008c0001007387 */ /* 0x0001e20000100800 */
[----:B------:R-:W-:Y:S02]  /*b660*/  IMAD.MOV R5, RZ, RZ, -R5 ;  /* 0x000000ffff057224 */ /* 0x000fe400078e0a05 */
[----:B------:R-:W-:Y:S02]  /*b670*/  VIADD R2, R27, 0x26 ;  /* 0x000000261b027836 */ /* 0x000fe40000000000 */
[----:B------:R-:W-:Y:S02]  /*b680*/  IMAD R12, R11, R5, R12 ;  /* 0x000000050b0c7224 */ /* 0x000fe400078e020c */
[--C-:B------:R-:W-:Y:S01]  /*b690*/  @!P3 IMAD.IADD R7, R7, 0x1, -R11.reuse ;  /* 0x000000010707b824 */ /* 0x100fe200078e0a0b */
[----:B------:R-:W-:Y:S01]  /*b6a0*/  IABS R8, R2 ;  /* 0x0000000200087213 */ /* 0x000fe20000000000 */
[----:B------:R-:W-:Y:S02]  /*b6b0*/  @!P4 IMAD.IADD R18, R18, 0x1, -R11 ;  /* 0x000000011212c824 */ /* 0x000fe400078e0a0b */
[----:B0-----:R-:W-:Y:S01]  /*b6c0*/  IMAD.MOV.U32 R0, RZ, RZ, R6 ;  /* 0x000000ffff007224 */ /* 0x001fe200078e0006 */
[C---:B------:R-:W-:Y:S01]  /*b6d0*/  ISETP.GT.U32.AND P3, PT, R11.reuse, R7, PT ;  /* 0x000000070b00720c */ /* 0x040fe20003f64070 */
[----:B------:R-:W-:Y:S01]  /*b6e0*/  IMAD.HI.U32 R17, R4, R8, RZ ;  /* 0x0000000804117227 */ /* 0x000fe200078e00ff */
[----:B------:R-:W-:-:S03]  /*b6f0*/  ISETP.GT.U32.AND P4, PT, R11, R18, PT ;  /* 0x000000120b00720c */ /* 0x000fc60003f84070 */
[----:B------:R-:W-:Y:S01]  /*b700*/  @!P6 IMAD.MOV R0, RZ, RZ, -R0 ;  /* 0x000000ffff00e224 */ /* 0x000fe200078e0a00 */
[C---:B------:R-:W-:Y:S01]  /*b710*/  ISETP.GT.U32.AND P6, PT, R11.reuse, R13, PT ;  /* 0x0000000d0b00720c */ /* 0x040fe20003fc4070 */
[----:B------:R-:W-:Y:S02]  /*b720*/  IMAD.MOV R17, RZ, RZ, -R17 ;  /* 0x000000ffff117224 */ /* 0x000fe400078e0a11 */
[----:B------:R-:W-:Y:S01]  /*b730*/  IMAD.MOV R16, RZ, RZ, -R16 ;  /* 0x000000ffff107224 */ /* 0x000fe200078e0a10 */
[----:B------:R0:W-:Y:S01]  /*b740*/  STL [R1+0x88], R0 ;  /* 0x0000880001007387 */ /* 0x0001e20000100800 */
[----:B------:R-:W-:Y:S02]  /*b750*/  IMAD R8, R11, R17, R8 ;  /* 0x000000110b087224 */ /* 0x000fe400078e0208 */
[--C-:B------:R-:W-:Y:S02]  /*b760*/  @!P3 IMAD.IADD R7, R7, 0x1, -R11.reuse ;  /* 0x000000010707b824 */ /* 0x100fe400078e0a0b */
[----:B------:R-:W-:Y:S01]  /*b770*/  @!P4 IMAD.IADD R18, R18, 0x1, -R11 ;  /* 0x000000011212c824 */ /* 0x000fe200078e0a0b */
[C---:B------:R-:W-:Y:S01]  /*b780*/  ISETP.GT.U32.AND P4, PT, R11.reuse, R12, PT ;  /* 0x0000000c0b00720c */ /* 0x040fe20003f84070 */
[C---:B------:R-:W-:Y:S01]  /*b790*/  IMAD R9, R11.reuse, R16, R9 ;  /* 0x000000100b097224 */ /* 0x040fe200078e0209 */
[----:B------:R-:W-:Y:S01]  /*b7a0*/  ISETP.GT.U32.AND P3, PT, R11, R8, PT ;  /* 0x000000080b00720c */ /* 0x000fe20003f64070 */
[----:B------:R-:W-:-:S02]  /*b7b0*/  @!P6 IMAD.IADD R13, R13, 0x1, -R11 ;  /* 0x000000010d0de824 */ /* 0x000fc400078e0a0b */
[----:B0-----:R-:W-:Y:S02]  /*b7c0*/  IMAD.MOV.U32 R0, RZ, RZ, R18 ;  /* 0x000000ffff007224 */ /* 0x001fe400078e0012 */
[----:B------:R-:W-:Y:S01]  /*b7d0*/  VIADD R5, R27, 0x23 ;  /* 0x000000231b057836 */ /* 0x000fe20000000000 */
[----:B------:R-:W-:Y:S01]  /*b7e0*/  ISETP.GT.U32.AND P6, PT, R11, R13, PT ;  /* 0x0000000d0b00720c */ /* 0x000fe20003fc4070 */
[----:B------:R-:W-:Y:S01]  /*b7f0*/  @!P2 IMAD.MOV R0, RZ, RZ, -R0 ;  /* 0x000000ffff00a224 */ /* 0x000fe200078e0a00 */
[----:B------:R-:W-:Y:S01]  /*b800*/  ISETP.GE.AND P2, PT, R2, RZ, PT ;  /* 0x000000ff0200720c */ /* 0x000fe20003f46270 */
[----:B------:R-:W-:Y:S01]  /*b810*/  IMAD.HI.U32 R16, R4, R15, RZ ;  /* 0x0000000f04107227 */ /* 0x000fe200078e00ff */
[----:B------:R-:W-:Y:S02]  /*b820*/  IABS R6, R5 ;  /* 0x0000000500067213 */ /* 0x000fe40000000000 */
[----:B------:R0:W-:Y:S01]  /*b830*/  STL [R1+0x80], R0 ;  /* 0x0000800001007387 */ /* 0x0001e20000100800 */
[----:B------:R-:W-:-:S02]  /*b840*/  @!P4 IMAD.IADD R12, R12, 0x1, -R11 ;  /* 0x000000010c0cc824 */ /* 0x000fc400078e0a0b */
[----:B------:R-:W-:-:S03]  /*b850*/  IMAD.HI.U32 R17, R4, R6, RZ ;  /* 0x0000000604117227 */ /* 0x000fc600078e00ff */
[----:B------:R-:W-:Y:S01]  /*b860*/  ISETP.GT.U32.AND P4, PT, R11, R12, PT ;  /* 0x0000000c0b00720c */ /* 0x000fe20003f84070 */
[--C-:B------:R-:W-:Y:S01]  /*b870*/  @!P6 IMAD.IADD R13, R13, 0x1, -R11.reuse ;  /* 0x000000010d0de824 */ /* 0x100fe200078e0a0b */
[C---:B------:R-:W-:Y:S01]  /*b880*/  ISETP.GT.U32.AND P6, PT, R11.reuse, R9, PT ;  /* 0x000000090b00720c */ /* 0x040fe20003fc4070 */
[----:B------:R-:W-:Y:S01]  /*b890*/  @!P3 IMAD.IADD R8, R8, 0x1, -R11 ;  /* 0x000000010808b824 */ /* 0x000fe200078e0a0b */
[----:B------:R-:W-:Y:S01]  /*b8a0*/  ISETP.GE.AND P3, PT, R14, RZ, PT ;  /* 0x000000ff0e00720c */ /* 0x000fe20003f66270 */
[----:B0-----:R-:W-:Y:S02]  /*b8b0*/  IMAD.MOV.U32 R0, RZ, RZ, R7 ;  /* 0x000000ffff007224 */ /* 0x001fe400078e0007 */
[----:B------:R-:W-:Y:S02]  /*b8c0*/  IMAD.MOV R17, RZ, RZ, -R17 ;  /* 0x000000ffff117224 */ /* 0x000fe400078e0a11 */
[----:B------:R-:W-:Y:S02]  /*b8d0*/  @!P0 IMAD.MOV R0, RZ, RZ, -R0 ;  /* 0x000000ffff008224 */ /* 0x000fe400078e0a00 */
[----:B------:R-:W-:-:S02]  /*b8e0*/  IMAD R6, R11, R17, R6 ;  /* 0x000000110b067224 */ /* 0x000fc400078e0206 */
[--C-:B------:R-:W-:Y:S01]  /*b8f0*/  @!P4 IMAD.IADD R12, R12, 0x1, -R11.reuse ;  /* 0x000000010c0cc824 */ /* 0x100fe200078e0a0b */
[----:B------:R0:W-:Y:S01]  /*b900*/  STL [R1+0x7c], R0 ;  /* 0x00007c0001007387 */ /* 0x0001e20000100800 */
[----:B------:R-:W-:Y:S01]  /*b910*/  @!P6 IMAD.IADD R9, R9, 0x1, -R11 ;  /* 0x000000010909e824 */ /* 0x000fe200078e0a0b */
[----:B------:R-:W-:Y:S01]  /*b920*/  ISETP.GT.U32.AND P6, PT, R11, R8, PT ;  /* 0x000000080b00720c */ /* 0x000fe20003fc4070 */
[----:B------:R-:W-:Y:S02]  /*b930*/  VIADD R7, R27, 0x22 ;  /* 0x000000221b077836 */ /* 0x000fe40000000000 */
[----:B------:R-:W-:Y:S01]  /*b940*/  IMAD.MOV R16, RZ, RZ, -R16 ;  /* 0x000000ffff107224 */ /* 0x000fe200078e0a10 */
[C---:B------:R-:W-:Y:S01]  /*b950*/  ISETP.GT.U32.AND P0, PT, R11.reuse, R9, PT ;  /* 0x000000090b00720c */ /* 0x040fe20003f04070 */
[----:B------:R-:W-:Y:S01]  /*b960*/  @!P1 IMAD.MOV R13, RZ, RZ, -R13 ;  /* 0x000000ffff0d9224 */ /* 0x000fe200078e0a0d */
[----:B------:R-:W-:Y:S01]  /*b970*/  IABS R18, R7 ;  /* 0x0000000700127213 */ /* 0x000fe20000000000 */
[C---:B------:R-:W-:Y:S01]  /*b980*/  IMAD R2, R11.reuse, R16, R15 ;  /* 0x000000100b027224 */ /* 0x040fe200078e020f */
[----:B------:R-:W-:Y:S01]  /*b990*/  ISETP.GE.AND P1, PT, R10, RZ, PT ;  /* 0x000000ff0a00720c */ /* 0x000fe20003f26270 */
[----:B0-----:R-:W-:Y:S01]  /*b9a0*/  IMAD.MOV.U32 R0, RZ, RZ, R12 ;  /* 0x000000ffff007224 */ /* 0x001fe200078e000c */
[----:B------:R-:W-:Y:S01]  /*b9b0*/  STL [R1+0x78], R13 ;  /* 0x0000780d01007387 */ /* 0x000fe20000100800 */
[----:B------:R-:W-:Y:S01]  /*b9c0*/  IMAD.HI.U32 R10, R4, R18, RZ ;  /* 0x00000012040a7227 */ /* 0x000fe200078e00ff */
[----:B------:R-:W-:-:S03]  /*b9d0*/  ISETP.GT.U32.AND P4, PT, R11, R2, PT ;  /* 0x000000020b00720c */ /* 0x000fc60003f84070 */
[----:B------:R-:W-:Y:S01]  /*b9e0*/  @!P5 IMAD.MOV R0, RZ, RZ, -R0 ;  /* 0x000000ffff00d224 */ /* 0x000fe200078e0a00 */
[----:B------:R-:W-:Y:S01]  /*b9f0*/  ISETP.GT.U32.AND P5, PT, R11, R6, PT ;  /* 0x000000060b00720c */ /* 0x000fe20003fa4070 */
[----:B------:R-:W-:Y:S01]  /*ba00*/  @!P6 IMAD.IADD R8, R8, 0x1, -R11 ;  /* 0x000000010808e824 */ /* 0x000fe200078e0a0b */
[----:B------:R-:W-:Y:S01]  /*ba10*/  ISETP.GE.AND P6, PT, R5, RZ, PT ;  /* 0x000000ff0500720c */ /* 0x000fe20003fc6270 */
[----:B------:R-:W-:Y:S01]  /*ba20*/  VIADD R5, R27, 0x21 ;  /* 0x000000211b057836 */ /* 0x000fe20000000000 */
[----:B------:R0:W-:Y:S01]  /*ba30*/  STL [R1+0x74], R0 ;  /* 0x0000740001007387 */ /* 0x0001e20000100800 */
[----:B------:R-:W-:Y:S02]  /*ba40*/  IMAD.MOV R10, RZ, RZ, -R10 ;  /* 0x000000ffff0a7224 */ /* 0x000fe400078e0a0a */
[----:B------:R-:W-:Y:S01]  /*ba50*/  IMAD.MOV.U32 R12, RZ, RZ, R8 ;  /* 0x000000ffff0c7224 */ /* 0x000fe200078e0008 */
[----:B------:R-:W-:Y:S01]  /*ba60*/  IABS R17, R5 ;  /* 0x0000000500117213 */ /* 0x000fe20000000000 */
[----:B------:R-:W-:-:S02]  /*ba70*/  IMAD R18, R11, R10, R18 ;  /* 0x0000000a0b127224 */ /* 0x000fc400078e0212 */
[--C-:B------:R-:W-:Y:S01]  /*ba80*/  @!P0 IMAD.IADD R9, R9, 0x1, -R11.reuse ;  /* 0x0000000109098824 */ /* 0x100fe200078e0a0b */
[----:B------:R-:W-:Y:S01]  /*ba90*/  ISETP.GE.AND P0, PT, R7, RZ, PT ;  /* 0x000000ff0700720c */ /* 0x000fe20003f06270 */
[----:B------:R-:W-:Y:S02]  /*baa0*/  @!P5 IMAD.IADD R6, R6, 0x1, -R11 ;  /* 0x000000010606d824 */ /* 0x000fe400078e0a0b */
[----:B------:R-:W-:-:S03]  /*bab0*/  IMAD.HI.U32 R8, R4, R17, RZ ;  /* 0x0000001104087227 */ /* 0x000fc600078e00ff */
[C---:B------:R-:W-:Y:S01]  /*bac0*/  ISETP.GT.U32.AND P5, PT, R11.reuse, R6, PT ;  /* 0x000000060b00720c */ /* 0x040fe20003fa4070 */
[----:B------:R-:W-:Y:S02]  /*bad0*/  IMAD.MOV R8, RZ, RZ, -R8 ;  /* 0x000000ffff087224 */ /* 0x000fe400078e0a08 */
[----:B------:R-:W-:Y:S01]  /*bae0*/  @!P2 IMAD.MOV R12, RZ, RZ, -R12 ;  /* 0x000000ffff0ca224 */ /* 0x000fe200078e0a0c */
[C---:B------:R-:W-:Y:S01]  /*baf0*/  ISETP.GT.U32.AND P2, PT, R11.reuse, R18, PT ;  /* 0x000000120b00720c */ /* 0x040fe20003f44070 */
[----:B------:R-:W-:Y:S02]  /*bb00*/  IMAD R17, R11, R8, R17 ;  /* 0x000000080b117224 */ /* 0x000fe400078e0211 */
[----:B------:R-:W-:Y:S01]  /*bb10*/  VIADD R7, R27, 0x20 ;  /* 0x000000201b077836 */ /* 0x000fe20000000000 */
[----:B------:R-:W-:Y:S01]  /*bb20*/  STL [R1+0x70], R12 ;  /* 0x0000700c01007387 */ /* 0x000fe20000100800 */
[----:B------:R-:W-:Y:S02]  /*bb30*/  @!P4 IMAD.IADD R2, R2, 0x1, -R11 ;  /* 0x000000010202c824 */ /* 0x000fe400078e0a0b */
[----:B0-----:R-:W-:Y:S01]  /*bb40*/  IMAD.MOV.U32 R0, RZ, RZ, R9 ;  /* 0x000000ffff007224 */ /* 0x001fe200078e0009 */
[----:B------:R-:W-:Y:S01]  /*bb50*/  IABS R15, R7 ;  /* 0x00000007000f7213 */ /* 0x000fe20000000000 */
[--C-:B------:R-:W-:Y:S01]  /*bb60*/  @!P5 IMAD.IADD R6, R6, 0x1, -R11.reuse ;  /* 0x000000010606d824 */ /* 0x100fe200078e0a0b */
[C---:B------:R-:W-:Y:S01]  /*bb70*/  ISETP.GT.U32.AND P5, PT, R11.reuse, R17, PT ;  /* 0x000000110b00720c */ /* 0x040fe20003fa4070 */
[----:B------:R-:W-:Y:S01]  /*bb80*/  @!P3 IMAD.MOV R0, RZ, RZ, -R0 ;  /* 0x000000ffff00b224 */ /* 0x000fe200078e0a00 */
[----:B------:R-:W-:Y:S01]  /*bb90*/  ISETP.GT.U32.AND P4, PT, R11, R2, PT ;  /* 0x000000020b00720c */ /* 0x000fe20003f84070 */
[----:B------:R-:W-:Y:S01]  /*bba0*/  VIADD R10, R27, 0x1f ;  /* 0x0000001f1b0a7836 */ /* 0x000fe20000000000 */
[----:B------:R-:W-:Y:S01]  /*bbb0*/  ISETP.GE.AND P3, PT, R5, RZ, PT ;  /* 0x000000ff0500720c */ /* 0x000fe20003f66270 */
[----:B------:R-:W-:Y:S01]  /*bbc0*/  IMAD.HI.U32 R5, R4, R15, RZ ;  /* 0x0000000f04057227 */ /* 0x000fe200078e00ff */
[----:B------:R0:W-:Y:S03]  /*bbd0*/  STL [R1+0x6c], R0 ;  /* 0x00006c0001007387 */ /* 0x0001e60000100800 */
[----:B------:R-:W-:Y:S01]  /*bbe0*/  @!P2 IMAD.IADD R18, R18, 0x1, -R11 ;  /* 0x000000011212a824 */ /* 0x000fe200078e0a0b */
[----:B------:R-:W-:Y:S01]  /*bbf0*/  ISETP.GE.AND P2, PT, R10, RZ, PT ;  /* 0x000000ff0a00720c */ /* 0x000fe20003f46270 */
[----:B------:R-:W-:Y:S01]  /*bc00*/  IMAD.MOV R5, RZ, RZ, -R5 ;  /* 0x000000ffff057224 */ /* 0x000fe200078e0a05 */
[----:B------:R-:W-:Y:S01]  /*bc10*/  IABS R10, R10 ;  /* 0x0000000a000a7213 */ /* 0x000fe20000000000 */
[----:B------:R-:W-:Y:S01]  /*bc20*/  @!P5 IMAD.IADD R17, R17, 0x1, -R11 ;  /* 0x000000011111d824 */ /* 0x000fe200078e0a0b */
[C---:B------:R-:W-:Y:S01]  /*bc30*/  ISETP.GT.U32.AND P5, PT, R11.reuse, R18, PT ;  /* 0x000000120b00720c */ /* 0x040fe20003fa4070 */
[----:B------:R-:W-:-:S02]  /*bc40*/  IMAD R15, R11, R5, R15 ;  /* 0x000000050b0f7224 */ /* 0x000fc400078e020f */
[----:B------:R-:W-:-:S04]  /*bc50*/  IMAD.HI.U32 R5, R4, R10, RZ ;  /* 0x0000000a04057227 */ /* 0x000fc800078e00ff */
[----:B------:R-:W-:Y:S01]  /*bc60*/  @!P4 IMAD.IADD R2, R2, 0x1, -R11 ;  /* 0x000000010202c824 */ /* 0x000fe200078e0a0b */
[----:B------:R-:W-:Y:S01]  /*bc70*/  ISETP.GE.AND P4, PT, R7, RZ, PT ;  /* 0x000000ff0700720c */ /* 0x000fe20003f86270 */
[----:B------:R-:W-:Y:S02]  /*bc80*/  IMAD.MOV R5, RZ, RZ, -R5 ;  /* 0x000000ffff057224 */ /* 0x000fe400078e0a05 */
[----:B0-----:R-:W-:Y:S02]  /*bc90*/  IMAD.MOV.U32 R0, RZ, RZ, R2 ;  /* 0x000000ffff007224 */ /* 0x001fe400078e0002 */
[----:B------:R-:W-:Y:S02]  /*bca0*/  VIADD R7, R27, 0x1e ;  /* 0x0000001e1b077836 */ /* 0x000fe40000000000 */
[C---:B------:R-:W-:Y:S02]  /*bcb0*/  IMAD R10, R11.reuse, R5, R10 ;  /* 0x000000050b0a7224 */ /* 0x040fe400078e020a */
[----:B------:R-:W-:Y:S01]  /*bcc0*/  @!P1 IMAD.MOV R0, RZ, RZ, -R0 ;  /* 0x000000ffff009224 */ /* 0x000fe200078e0a00 */
[----:B------:R-:W-:Y:S01]  /*bcd0*/  IABS R9, R7 ;  /* 0x0000000700097213 */ /* 0x000fe20000000000 */
[----:B------:R-:W-:Y:S01]  /*bce0*/  @!P5 IMAD.IADD R18, R18, 0x1, -R11 ;  /* 0x000000011212d824 */ /* 0x000fe200078e0a0b */
[----:B------:R-:W-:Y:S01]  /*bcf0*/  ISETP.GT.U32.AND P5, PT, R11, R10, PT ;  /* 0x0000000a0b00720c */ /* 0x000fe20003fa4070 */
[----:B------:R-:W-:Y:S01]  /*bd00*/  VIADD R13, R27, 0x1d ;  /* 0x0000001d1b0d7836 */ /* 0x000fe20000000000 */
[----:B------:R0:W-:Y:S01]  /*bd10*/  STL [R1+0x68], R0 ;  /* 0x0000680001007387 */ /* 0x0001e20000100800 */
[----:B------:R-:W-:Y:S01]  /*bd20*/  IMAD.HI.U32 R2, R4, R9, RZ ;  /* 0x0000000904027227 */ /* 0x000fe200078e00ff */
[----:B------:R-:W-:-:S02]  /*bd30*/  ISETP.GT.U32.AND P1, PT, R11, R17, PT ;  /* 0x000000110b00720c */ /* 0x000fc40003f24070 */
[----:B------:R-:W-:Y:S01]  /*bd40*/  IABS R8, R13 ;  /* 0x0000000d00087213 */ /* 0x000fe20000000000 */
[----:B------:R-:W-:Y:S02]  /*bd50*/  VIADD R16, R27, 0x1c ;  /* 0x0000001c1b107836 */ /* 0x000fe40000000000 */
[----:B------:R-:W-:Y:S02]  /*bd60*/  IMAD.MOV R2, RZ, RZ, -R2 ;  /* 0x000000ffff027224 */ /* 0x000fe400078e0a02 */
[----:B------:R-:W-:-:S04]  /*bd70*/  IMAD.HI.U32 R12, R4, R8, RZ ;  /* 0x00000008040c7227 */ /* 0x000fc800078e00ff */
[----:B0-----:R-:W-:Y:S02]  /*bd80*/  IMAD.MOV.U32 R0, RZ, RZ, R6 ;  /* 0x000000ffff007224 */ /* 0x001fe400078e0006 */
[C---:B------:R-:W-:Y:S01]  /*bd90*/  IMAD R9, R11.reuse, R2, R9 ;  /* 0x000000020b097224 */ /* 0x040fe200078e0209 */
[----:B------:R-:W-:Y:S01]  /*bda0*/  IABS R2, R16 ;  /* 0x0000001000027213 */ /* 0x000fe20000000000 */
[----:B------:R-:W-:Y:S01]  /*bdb0*/  @!P6 IMAD.MOV R0, RZ, RZ, -R0 ;  /* 0x000000ffff00e224 */ /* 0x000fe200078e0a00 */
[----:B------:R-:W-:Y:S01]  /*bdc0*/  ISETP.GT.U32.AND P6, PT, R11, R15, PT ;  /* 0x0000000f0b00720c */ /* 0x000fe20003fc4070 */
[--C-:B------:R-:W-:Y:S02]  /*bdd0*/  @!P5 IMAD.IADD R10, R10, 0x1, -R11.reuse ;  /* 0x000000010a0ad824 */ /* 0x100fe400078e0a0b */
[----:B------:R-:W-:Y:S01]  /*bde0*/  VIADD R5, R27, 0x1b ;  /* 0x0000001b1b057836 */ /* 0x000fe20000000000 */
[----:B------:R0:W-:Y:S01]  /*bdf0*/  STL [R1+0x64], R0 ;  /* 0x0000640001007387 */ /* 0x0001e20000100800 */
[----:B------:R-:W-:Y:S01]  /*be00*/  @!P1 IMAD.IADD R17, R17, 0x1, -R11 ;  /* 0x0000000111119824 */ /* 0x000fe200078e0a0b */
[----:B------:R-:W-:Y:S01]  /*be10*/  ISETP.GT.U32.AND P1, PT, R11, R9, PT ;  /* 0x000000090b00720c */ /* 0x000fe20003f24070 */
[----:B------:R-:W-:-:S02]  /*be20*/  IMAD.MOV R12, RZ, RZ, -R12 ;  /* 0x000000ffff0c7224 */ /* 0x000fc400078e0a0c */
[----:B------:R-:W-:-:S04]  /*be30*/  IMAD.HI.U32 R14, R4, R2, RZ ;  /* 0x00000002040e7227 */ /* 0x000fc800078e00ff */
[--C-:B------:R-:W-:Y:S01]  /*be40*/  @!P6 IMAD.IADD R15, R15, 0x1, -R11.reuse ;  /* 0x000000010f0fe824 */ /* 0x100fe200078e0a0b */
[----:B------:R-:W-:Y:S01]  /*be50*/  ISETP.GE.AND P6, PT, R7, RZ, PT ;  /* 0x000000ff0700720c */ /* 0x000fe20003fc6270 */
[----:B0-----:R-:W-:Y:S02]  /*be60*/  IMAD.MOV.U32 R0, RZ, RZ, R18 ;  /* 0x000000ffff007224 */ /* 0x001fe400078e0012 */
[C---:B------:R-:W-:Y:S01]  /*be70*/  IMAD R7, R11.reuse, R12, R8 ;  /* 0x0000000c0b077224 */ /* 0x040fe200078e0208 */
[----:B------:R-:W-:Y:S01]  /*be80*/  IABS R12, R5 ;  /* 0x00000005000c7213 */ /* 0x000fe20000000000 */
[----:B------:R-:W-:Y:S01]  /*be90*/  @!P0 IMAD.MOV R0, RZ, RZ, -R0 ;  /* 0x000000ffff008224 */ /* 0x000fe200078e0a00 */
[C---:B------:R-:W-:Y:S01]  /*bea0*/  ISETP.GT.U32.AND P0, PT, R11.reuse, R10, PT ;  /* 0x0000000a0b00720c */ /* 0x040fe20003f04070 */
[----:B------:R-:W-:Y:S01]  /*beb0*/  IMAD.MOV R14, RZ, RZ, -R14 ;  /* 0x000000ffff0e7224 */ /* 0x000fe200078e0a0e */
[----:B------:R-:W-:Y:S01]  /*bec0*/  ISETP.GT.U32.AND P5, PT, R11, R15, PT ;  /* 0x0000000f0b00720c */ /* 0x000fe20003fa4070 */
[----:B------:R-:W-:Y:S01]  /*bed0*/  @!P1 IMAD.IADD R9, R9, 0x1, -R11 ;  /* 0x0000000109099824 */ /* 0x000fe200078e0a0b */
[----:B------:R0:W-:Y:S01]  /*bee0*/  STL [R1+0x60], R0 ;  /* 0x0000600001007387 */ /* 0x0001e20000100800 */
[----:B------:R-:W-:-:S02]  /*bef0*/  IMAD R2, R11, R14, R2 ;  /* 0x0000000e0b027224 */ /* 0x000fc400078e0202 */
[----:B------:R-:W-:Y:S01]  /*bf00*/  IMAD.HI.U32 R14, R4, R12, RZ ;  /* 0x0000000c040e7227 */ /* 0x000fe200078e00ff */
[----:B------:R-:W-:-:S03]  /*bf10*/  ISETP.GT.U32.AND P1, PT, R11, R9, PT ;  /* 0x000000090b00720c */ /* 0x000fc60003f24070 */
[----:B------:R-:W-:Y:S02]  /*bf20*/  IMAD.MOV R14, RZ, RZ, -R14 ;  /* 0x000000ffff0e7224 */ /* 0x000fe400078e0a0e */
[----:B------:R-:W-:Y:S01]  /*bf30*/  @!P0 IMAD.IADD R10, R10, 0x1, -R11 ;  /* 0x000000010a0a8824 */ /* 0x000fe200078e0a0b */
[C---:B------:R-:W-:Y:S01]  /*bf40*/  ISETP.GT.U32.AND P0, PT, R11.reuse, R2, PT ;  /* 0x000000020b00720c */ /* 0x040fe20003f04070 */
[----:B0-----:R-:W-:Y:S02]  /*bf50*/  IMAD.MOV.U32 R0, RZ, RZ, R17 ;  /* 0x000000ffff007224 */ /* 0x001fe400078e0011 */
[C---:B------:R-:W-:Y:S02]  /*bf60*/  IMAD R12, R11.reuse, R14, R12 ;  /* 0x0000000e0b0c7224 */ /* 0x040fe400078e020c */
[----:B------:R-:W-:Y:S01]  /*bf70*/  @!P3 IMAD.MOV R0, RZ, RZ, -R0 ;  /* 0x000000ffff00b224 */ /* 0x000fe200078e0a00 */
[----:B------:R-:W-:Y:S01]  /*bf80*/  ISETP.GT.U32.AND P3, PT, R11, R7, PT ;  /* 0x000000070b00720c */ /* 0x000fe20003f64070 */
[----:B------:R-:W-:Y:S01]  /*bf90*/  @!P5 IMAD.IADD R15, R15, 0x1, -R11 ;  /* 0x000000010f0fd824 */ /* 0x000fe200078e0a0b */
[----:B------:R-:W-:Y:S01]  /*bfa0*/  ISETP.GE.AND P5, PT, R13, RZ, PT ;  /* 0x000000ff0d00720c */ /* 0x000fe20003fa6270 */
[----:B------:R-:W-:Y:S01]  /*bfb0*/  VIADD R6, R27, 0x1a ;  /* 0x0000001a1b067836 */ /* 0x000fe20000000000 */
[----:B------:R0:W-:Y:S01]  /*bfc0*/  STL [R1+0x5c], R0 ;  /* 0x00005c0001007387 */ /* 0x0001e20000100800 */
[----:B------:R-:W-:-:S02]  /*bfd0*/  @!P2 IMAD.MOV R10, RZ, RZ, -R10 ;  /* 0x000000ffff0aa224 */ /* 0x000fc400078e0a0a */
[--C-:B------:R-:W-:Y:S01]  /*bfe0*/  @!P0 IMAD.IADD R2, R2, 0x1, -R11.reuse ;  /* 0x0000000102028824 */ /* 0x100fe200078e0a0b */
[----:B------:R-:W-:Y:S01]  /*bff0*/  IABS R8, R6 ;  /* 0x0000000600087213 */ /* 0x000fe20000000000 */
[--C-:B------:R-:W-:Y:S01]  /*c000*/  @!P1 IMAD.IADD R9, R9, 0x1, -R11.reuse ;  /* 0x0000000109099824 */ /* 0x100fe200078e0a0b */
[----:B------:R-:W-:Y:S01]  /*c010*/  ISETP.GE.AND P1, PT, R16, RZ, PT ;  /* 0x000000ff1000720c */ /* 0x000fe20003f26270 */
[----:B------:R-:W-:Y:S01]  /*c020*/  VIADD R18, R27, 0x18 ;  /* 0x000000181b127836 */ /* 0x000fe20000000000 */
[----:B------:R-:W-:Y:S01]  /*c030*/  ISETP.GT.U32.AND P2, PT, R11, R2, PT ;  /* 0x000000020b00720c */ /* 0x000fe20003f44070 */
[----:B------:R-:W-:Y:S01]  /*c040*/  @!P3 IMAD.IADD R7, R7, 0x1, -R11 ;  /* 0x000000010707b824 */ /* 0x000fe200078e0a0b */
[----:B------:R-:W-:Y:S01]  /*c050*/  ISETP.GT.U32.AND P3, PT, R11, R12, PT ;  /* 0x0000000c0b00720c */ /* 0x000fe20003f64070 */
[----:B0-----:R-:W-:Y:S01]  /*c060*/  IMAD.MOV.U32 R0, RZ, RZ, R15 ;  /* 0x000000ffff007224 */ /* 0x001fe200078e000f */
[----:B------:R-:W-:Y:S01]  /*c070*/  ISETP.GE.AND P0, PT, R5, RZ, PT ;  /* 0x000000ff0500720c */ /* 0x000fe20003f06270 */
[----:B------:R-:W-:-:S04]  /*c080*/  IMAD.HI.U32 R13, R4, R8, RZ ;  /* 0x00000008040d7227 */ /* 0x000fc800078e00ff */
[----:B------:R-:W-:Y:S01]  /*c090*/  @!P4 IMAD.MOV R0, RZ, RZ, -R0 ;  /* 0x000000ffff00c224 */ /* 0x000fe200078e0a00 */
[C---:B------:R-:W-:Y:S01]  /*c0a0*/  ISETP.GT.U32.AND P4, PT, R11.reuse, R7, PT ;  /* 0x000000070b00720c */ /* 0x040fe20003f84070 */
[----:B------:R-:W-:Y:S02]  /*c0b0*/  IMAD.MOV R13, RZ, RZ, -R13 ;  /* 0x000000ffff0d7224 */ /* 0x000fe400078e0a0d */
[--C-:B------:R-:W-:Y:S01]  /*c0c0*/  @!P2 IMAD.IADD R2, R2, 0x1, -R11.reuse ;  /* 0x000000010202a824 */ /* 0x100fe200078e0a0b */
[----:B------:R0:W-:Y:S01]  /*c0d0*/  STL [R1+0x58], R0 ;  /* 0x0000580001007387 */ /* 0x0001e20000100800 */
[--C-:B------:R-:W-:Y:S01]  /*c0e0*/  @!P3 IMAD.IADD R12, R12, 0x1, -R11.reuse ;  /* 0x000000010c0cb824 */ /* 0x100fe200078e0a0b */
[----:B------:R-:W-:Y:S01]  /*c0f0*/  ISETP.GE.AND P2, PT, R18, RZ, PT ;  /* 0x000000ff1200720c */ /* 0x000fe20003f46270 */
[----:B------:R-:W-:Y:S01]  /*c100*/  IMAD R5, R11, R13, R8 ;  /* 0x0000000d0b057224 */ /* 0x000fe200078e0208 */
[----:B------:R1:W-:Y:S01]  /*c110*/  STL [R1+0x54], R10 ;  /* 0x0000540a01007387 */ /* 0x0003e20000100800 */
[----:B------:R-:W-:Y:S01]  /*c120*/  VIADD R8, R27, 0x17 ;  /* 0x000000171b087836 */ /* 0x000fe20000000000 */
[----:B------:R-:W-:Y:S01]  /*c130*/  ISETP.GT.U32.AND P3, PT, R11, R12, PT ;  /* 0x0000000c0b00720c */ /* 0x000fe20003f64070 */
[----:B------:R-:W-:Y:S01]  /*c140*/  VIADD R14, R27, 0x16 ;  /* 0x000000161b0e7836 */ /* 0x000fe20000000000 */
[----:B------:R-:W-:Y:S01]  /*c150*/  IABS R18, R18 ;  /* 0x0000001200127213 */ /* 0x000fe20000000000 */
[----:B------:R-:W-:Y:S01]  /*c160*/  @!P4 IMAD.IADD R7, R7, 0x1, -R11 ;  /* 0x000000010707c824 */ /* 0x000fe200078e0a0b */
[----:B------:R-:W-:Y:S01]  /*c170*/  ISETP.GE.AND P4, PT, R19, RZ, PT ;  /* 0x000000ff1300720c */ /* 0x000fe20003f86270 */
[----:B0-----:R-:W-:Y:S01]  /*c180*/  IMAD.MOV.U32 R0, RZ, RZ, R9 ;  /* 0x000000ffff007224 */ /* 0x001fe200078e0009 */
[----:B------:R-:W-:Y:S01]  /*c190*/  IABS R19, R19 ;  /* 0x0000001300137213 */ /* 0x000fe20000000000 */
[----:B------:R-:W-:-:S02]  /*c1a0*/  IMAD.MOV.U32 R9, RZ, RZ, R7 ;  /* 0x000000ffff097224 */ /* 0x000fc400078e0007 */
[----:B------:R-:W-:Y:S01]  /*c1b0*/  @!P6 IMAD.MOV R0, RZ, RZ, -R0 ;  /* 0x000000ffff00e224 */ /* 0x000fe200078e0a00 */
[----:B------:R-:W-:Y:S01]  /*c1c0*/  ISETP.GE.AND P6, PT, R6, RZ, PT ;  /* 0x000000ff0600720c */ /* 0x000fe20003fc6270 */
[----:B------:R-:W-:Y:S01]  /*c1d0*/  @!P5 IMAD.MOV R9, RZ, RZ, -R9 ;  /* 0x000000ffff09d224 */ /* 0x000fe200078e0a09 */
[----:B------:R-:W-:Y:S01]  /*c1e0*/  ISETP.GE.AND P5, PT, R8, RZ, PT ;  /* 0x000000ff0800720c */ /* 0x000fe20003fa6270 */
[----:B------:R-:W-:Y:S01]  /*c1f0*/  @!P3 IMAD.IADD R12, R12, 0x1, -R11 ;  /* 0x000000010c0cb824 */ /* 0x000fe200078e0a0b */
[----:B------:R0:W-:Y:S01]  /*c200*/  STL [R1+0x50], R0 ;  /* 0x0000500001007387 */ /* 0x0001e20000100800 */
[----:B------:R-:W-:Y:S01]  /*c210*/  IABS R8, R8 ;  /* 0x0000000800087213 */ /* 0x000fe20000000000 */
[----:B-1----:R-:W-:Y:S01]  /*c220*/  IMAD.HI.U32 R10, R4, R18, RZ ;  /* 0x00000012040a7227 */ /* 0x002fe200078e00ff */
[----:B------:R-:W-:Y:S01]  /*c230*/  ISETP.GE.AND P3, PT, R14, RZ, PT ;  /* 0x000000ff0e00720c */ /* 0x000fe20003f66270 */
[----:B------:R1:W-:Y:S01]  /*c240*/  STL [R1+0x4c], R9 ;  /* 0x00004c0901007387 */ /* 0x0003e20000100800 */
[----:B------:R-:W-:Y:S01]  /*c250*/  IABS R14, R14 ;  /* 0x0000000e000e7213 */ /* 0x000fe20000000000 */
[----:B------:R-:W-:-:S02]  /*c260*/  IMAD.MOV R10, RZ, RZ, -R10 ;  /* 0x000000ffff0a7224 */ /* 0x000fc400078e0a0a */
[----:B------:R-:W-:Y:S02]  /*c270*/  VIADD R6, R27, 0x15 ;  /* 0x000000151b067836 */ /* 0x000fe40000000000 */
[----:B0-----:R-:W-:Y:S02]  /*c280*/  IMAD.MOV.U32 R0, RZ, RZ, R2 ;  /* 0x000000ffff007224 */ /* 0x001fe400078e0002 */
[----:B------:R-:W-:Y:S01]  /*c290*/  IMAD.HI.U32 R2, R4, R19, RZ ;  /* 0x0000001304027227 */ /* 0x000fe200078e00ff */
[----:B------:R-:W-:-:S03]  /*c2a0*/  IABS R13, R6 ;  /* 0x00000006000d7213 */ /* 0x000fc60000000000 */
[----:B------:R-:W-:Y:S01]  /*c2b0*/  @!P1 IMAD.MOV R0, RZ, RZ, -R0 ;  /* 0x000000ffff009224 */ /* 0x000fe200078e0a00 */
[C---:B------:R-:W-:Y:S01]  /*c2c0*/  ISETP.GT.U32.AND P1, PT, R11.reuse, R5, PT ;  /* 0x000000050b00720c */ /* 0x040fe20003f24070 */
[----:B------:R-:W-:Y:S02]  /*c2d0*/  IMAD.MOV R2, RZ, RZ, -R2 ;  /* 0x000000ffff027224 */ /* 0x000fe400078e0a02 */
[----:B-1----:R-:W-:Y:S01]  /*c2e0*/  IMAD.HI.U32 R9, R4, R8, RZ ;  /* 0x0000000804097227 */ /* 0x002fe200078e00ff */
[----:B------:R0:W-:Y:S03]  /*c2f0*/  STL [R1+0x44], R0 ;  /* 0x0000440001007387 */ /* 0x0001e60000100800 */
[----:B------:R-:W-:Y:S02]  /*c300*/  IMAD R19, R11, R2, R19 ;  /* 0x000000020b137224 */ /* 0x000fe400078e0213 */
[----:B------:R-:W-:-:S02]  /*c310*/  IMAD.MOV R9, RZ, RZ, -R9 ;  /* 0x000000ffff097224 */ /* 0x000fc400078e0a09 */
[----:B------:R-:W-:Y:S02]  /*c320*/  IMAD R18, R11, R10, R18 ;  /* 0x0000000a0b127224 */ /* 0x000fe400078e0212 */
[----:B------:R-:W-:Y:S02]  /*c330*/  @!P1 IMAD.IADD R5, R5, 0x1, -R11 ;  /* 0x0000000105059824 */ /* 0x000fe400078e0a0b */
[----:B0-----:R-:W-:Y:S02]  /*c340*/  IMAD.MOV.U32 R0, RZ, RZ, R12 ;  /* 0x000000ffff007224 */ /* 0x001fe400078e000c */
[C---:B------:R-:W-:Y:S01]  /*c350*/  IMAD R8, R11.reuse, R9, R8 ;  /* 0x000000090b087224 */ /* 0x040fe200078e0208 */
[C---:B------:R-:W-:Y:S01]  /*c360*/  ISETP.GT.U32.AND P1, PT, R11.reuse, R5, PT ;  /* 0x000000050b00720c */ /* 0x040fe20003f24070 */
[----:B------:R-:W-:Y:S01]  /*c370*/  @!P0 IMAD.MOV R0, RZ, RZ, -R0 ;  /* 0x000000ffff008224 */ /* 0x000fe200078e0a00 */
[----:B------:R-:W-:Y:S01]  /*c380*/  ISETP.GT.U32.AND P0, PT, R11, R19, PT ;  /* 0x000000130b00720c */ /* 0x000fe20003f04070 */
[----:B------:R-:W-:-:S02]  /*c390*/  VIADD R16, R27, 0x14 ;  /* 0x000000141b107836 */ /* 0x000fc40000000000 */
[C---:B------:R-:W-:Y:S01]  /*c3a0*/  IMAD.HI.U32 R2, R4.reuse, R13, RZ ;  /* 0x0000000d04027227 */ /* 0x040fe200078e00ff */
[----:B------:R0:W-:Y:S02]  /*c3b0*/  STL [R1+0x40], R0 ;  /* 0x0000400001007387 */ /* 0x0001e40000100800 */
[----:B------:R-:W-:Y:S01]  /*c3c0*/  IABS R12, R16 ;  /* 0x00000010000c7213 */ /* 0x000fe20000000000 */
[----:B------:R-:W-:Y:S02]  /*c3d0*/  IMAD.MOV R2, RZ, RZ, -R2 ;  /* 0x000000ffff027224 */ /* 0x000fe400078e0a02 */
[----:B------:R-:W-:-:S04]  /*c3e0*/  IMAD.HI.U32 R7, R4, R14, RZ ;  /* 0x0000000e04077227 */ /* 0x000fc800078e00ff */
[--C-:B------:R-:W-:Y:S01]  /*c3f0*/  @!P0 IMAD.IADD R19, R19, 0x1, -R11.reuse ;  /* 0x0000000113138824 */ /* 0x100fe200078e0a0b */
[----:B------:R-:W-:Y:S01]  /*c400*/  ISETP.GT.U32.AND P0, PT, R11, R8, PT ;  /* 0x000000080b00720c */ /* 0x000fe20003f04070 */
[----:B------:R-:W-:Y:S01]  /*c410*/  @!P1 IMAD.IADD R5, R5, 0x1, -R11 ;  /* 0x0000000105059824 */ /* 0x000fe200078e0a0b */
[----:B------:R-:W-:Y:S01]  /*c420*/  ISETP.GT.U32.AND P1, PT, R11, R18, PT ;  /* 0x000000120b00720c */ /* 0x000fe20003f24070 */
[----:B------:R-:W-:-:S04]  /*c430*/  IMAD.HI.U32 R20, R4, R12, RZ ;  /* 0x0000000c04147227 */ /* 0x000fc800078e00ff */
[----:B0-----:R-:W-:Y:S02]  /*c440*/  IMAD.MOV.U32 R0, RZ, RZ, R5 ;  /* 0x000000ffff007224 */ /* 0x001fe400078e0005 */
[C---:B------:R-:W-:Y:S02]  /*c450*/  IMAD R13, R11.reuse, R2, R13 ;  /* 0x000000020b0d7224 */ /* 0x040fe400078e020d */
[----:B------:R-:W-:Y:S01]  /*c460*/  @!P6 IMAD.MOV R0, RZ, RZ, -R0 ;  /* 0x000000ffff00e224 */ /* 0x000fe200078e0a00 */
[----:B------:R-:W-:Y:S01]  /*c470*/  ISETP.GT.U32.AND P6, PT, R11, R19, PT ;  /* 0x000000130b00720c */ /* 0x000fe20003fc4070 */
[----:B------:R-:W-:Y:S02]  /*c480*/  @!P0 IMAD.IADD R8, R8, 0x1, -R11 ;  /* 0x0000000108088824 */ /* 0x000fe400078e0a0b */
[----:B------:R-:W-:Y:S01]  /*c490*/  IMAD.MOV R7, RZ, RZ, -R7 ;  /* 0x000000ffff077224 */ /* 0x000fe200078e0a07 */
[----:B------:R0:W-:Y:S01]  /*c4a0*/  STL [R1+0x30], R0 ;  /* 0x0000300001007387 */ /* 0x0001e20000100800 */
[----:B------:R-:W-:Y:S01]  /*c4b0*/  VIADD R2, R27, 0x13 ;  /* 0x000000131b027836 */ /* 0x000fe20000000000 */
[----:B------:R-:W-:Y:S01]  /*c4c0*/  ISETP.GT.U32.AND P0, PT, R11, R8, PT ;  /* 0x000000080b00720c */ /* 0x000fe20003f04070 */
[----:B------:R-:W-:-:S02]  /*c4d0*/  @!P1 IMAD.IADD R18, R18, 0x1, -R11 ;  /* 0x0000000112129824 */ /* 0x000fc400078e0a0b */
[----:B------:R-:W-:Y:S01]  /*c4e0*/  IMAD.MOV R20, RZ, RZ, -R20 ;  /* 0x000000ffff147224 */ /* 0x000fe200078e0a14 */
[----:B------:R-:W-:Y:S01]  /*c4f0*/  IABS R10, R2 ;  /* 0x00000002000a7213 */ /* 0x000fe20000000000 */
[C---:B------:R-:W-:Y:S01]  /*c500*/  IMAD R14, R11.reuse, R7, R14 ;  /* 0x000000070b0e7224 */ /* 0x040fe200078e020e */
[C---:B------:R-:W-:Y:S01]  /*c510*/  ISETP.GT.U32.AND P1, PT, R11.reuse, R18, PT ;  /* 0x000000120b00720c */ /* 0x040fe20003f24070 */
[----:B------:R-:W-:Y:S02]  /*c520*/  IMAD R12, R11, R20, R12 ;  /* 0x000000140b0c7224 */ /* 0x000fe400078e020c */
[----:B------:R-:W-:Y:S01]  /*c530*/  @!P6 IMAD.IADD R19, R19, 0x1, -R11 ;  /* 0x000000011313e824 */ /* 0x000fe200078e0a0b */
[----:B------:R-:W-:Y:S01]  /*c540*/  ISETP.GT.U32.AND P6, PT, R11, R14, PT ;  /* 0x0000000e0b00720c */ /* 0x000fe20003fc4070 */
[----:B------:R-:W-:-:S04]  /*c550*/  IMAD.HI.U32 R7, R4, R10, RZ ;  /* 0x0000000a04077227 */ /* 0x000fc800078e00ff */
[----:B------:R-:W-:Y:S01]  /*c560*/  @!P0 IMAD.IADD R8, R8, 0x1, -R11 ;  /* 0x0000000108088824 */ /* 0x000fe200078e0a0b */
[----:B------:R-:W-:Y:S01]  /*c570*/  ISETP.GT.U32.AND P0, PT, R11, R12, PT ;  /* 0x0000000c0b00720c */ /* 0x000fe20003f04070 */
[----:B------:R-:W-:Y:S02]  /*c580*/  IMAD.MOV R7, RZ, RZ, -R7 ;  /* 0x000000ffff077224 */ /* 0x000fe400078e0a07 */
[----:B0-----:R-:W-:Y:S02]  /*c590*/  IMAD.MOV.U32 R0, RZ, RZ, R19 ;  /* 0x000000ffff007224 */ /* 0x001fe400078e0013 */
[----:B------:R-:W-:Y:S02]  /*c5a0*/  VIADD R15, R27, 0x12 ;  /* 0x000000121b0f7836 */ /* 0x000fe40000000000 */
[----:B------:R-:W-:Y:S01]  /*c5b0*/  @!P1 IMAD.IADD R18, R18, 0x1, -R11 ;  /* 0x0000000112129824 */ /* 0x000fe200078e0a0b */
[C---:B------:R-:W-:Y:S01]  /*c5c0*/  ISETP.GT.U32.AND P1, PT, R11.reuse, R13, PT ;  /* 0x0000000d0b00720c */ /* 0x040fe20003f24070 */
[----:B------:R-:W-:Y:S01]  /*c5d0*/  IMAD R10, R11, R7, R10 ;  /* 0x000000070b0a7224 */ /* 0x000fe200078e020a */
[----:B------:R-:W-:Y:S01]  /*c5e0*/  IABS R21, R15 ;  /* 0x0000000f00157213 */ /* 0x000fe20000000000 */
[----:B------:R-:W-:-:S02]  /*c5f0*/  @!P4 IMAD.MOV R0, RZ, RZ, -R0 ;  /* 0x000000ffff00c224 */ /* 0x000fc400078e0a00 */
[----:B------:R-:W-:Y:S02]  /*c600*/  VIADD R9, R27, 0x10 ;  /* 0x000000101b097836 */ /* 0x000fe40000000000 */
[--C-:B------:R-:W-:Y:S01]  /*c610*/  @!P6 IMAD.IADD R14, R14, 0x1, -R11.reuse ;  /* 0x000000010e0ee824 */ /* 0x100fe200078e0a0b */
[----:B------:R-:W-:Y:S01]  /*c620*/  ISETP.GT.U32.AND P6, PT, R11, R10, PT ;  /* 0x0000000a0b00720c */ /* 0x000fe20003fc4070 */
[----:B------:R0:W-:Y:S01]  /*c630*/  STL [R1+0x2c], R0 ;  /* 0x00002c0001007387 */ /* 0x0001e20000100800 */
[----:B------:R-:W-:Y:S01]  /*c640*/  @!P0 IMAD.IADD R12, R12, 0x1, -R11 ;  /* 0x000000010c0c8824 */ /* 0x000fe200078e0a0b */
[----:B------:R-:W-:Y:S01]  /*c650*/  IABS R29, R9 ;  /* 0x00000009001d7213 */ /* 0x000fe20000000000 */
[----:B------:R-:W-:Y:S01]  /*c660*/  VIADD R17, R27, 0x11 ;  /* 0x000000111b117836 */ /* 0x000fe20000000000 */
[----:B------:R-:W-:Y:S01]  /*c670*/  ISETP.GT.U32.AND P0, PT, R11, R14, PT ;  /* 0x0000000e0b00720c */ /* 0x000fe20003f04070 */
[----:B------:R-:W-:-:S03]  /*c680*/  IMAD.HI.U32 R22, R4, R21, RZ ;  /* 0x0000001504167227 */ /* 0x000fc600078e00ff */
[----:B------:R-:W-:Y:S01]  /*c690*/  IABS R5, R17 ;  /* 0x0000001100057213 */ /* 0x000fe20000000000 */
[----:B------:R-:W-:-:S04]  /*c6a0*/  IMAD.HI.U32 R7, R4, R29, RZ ;  /* 0x0000001d04077227 */ /* 0x000fc800078e00ff */
[----:B0-----:R-:W-:Y:S02]  /*c6b0*/  IMAD.MOV.U32 R0, RZ, RZ, R18 ;  /* 0x000000ffff007224 */ /* 0x001fe400078e0012 */
[----:B------:R-:W-:Y:S02]  /*c6c0*/  IMAD.MOV R22, RZ, RZ, -R22 ;  /* 0x000000ffff167224 */ /* 0x000fe400078e0a16 */
[----:B------:R-:W-:Y:S01]  /*c6d0*/  @!P2 IMAD.MOV R0, RZ, RZ, -R0 ;  /* 0x000000ffff00a224 */ /* 0x000fe200078e0a00 */
[----:B------:R-:W-:Y:S01]  /*c6e0*/  ISETP.GT.U32.AND P2, PT, R11, R12, PT ;  /* 0x0000000c0b00720c */ /* 0x000fe20003f44070 */
[----:B------:R-:W-:Y:S01]  /*c6f0*/  @!P1 IMAD.IADD R13, R13, 0x1, -R11 ;  /* 0x000000010d0d9824 */ /* 0x000fe200078e0a0b */
[----:B------:R-:W-:Y:S01]  /*c700*/  ISETP.GE.AND P1, PT, R6, RZ, PT ;  /* 0x000000ff0600720c */ /* 0x000fe20003f26270 */
[----:B------:R-:W-:Y:S01]  /*c710*/  IMAD.MOV R7, RZ, RZ, -R7 ;  /* 0x000000ffff077224 */ /* 0x000fe200078e0a07 */
[----:B------:R0:W-:Y:S01]  /*c720*/  STL [R1+0x28], R0 ;  /* 0x0000280001007387 */ /* 0x0001e20000100800 */
[C---:B------:R-:W-:Y:S01]  /*c730*/  IMAD R6, R11.reuse, R22, R21 ;  /* 0x000000160b067224 */ /* 0x040fe200078e0215 */
[----:B------:R-:W-:Y:S01]  /*c740*/  ISETP.GT.U32.AND P4, PT, R11, R13, PT ;  /* 0x0000000d0b00720c */ /* 0x000fe20003f84070 */
[----:B------:R-:W-:-:S04]  /*c750*/  IMAD.HI.U32 R20, R4, R5, RZ ;  /* 0x0000000504147227 */ /* 0x000fc800078e00ff */
[----:B------:R-:W-:Y:S02]  /*c760*/  @!P6 IMAD.IADD R10, R10, 0x1, -R11 ;  /* 0x000000010a0ae824 */ /* 0x000fe400078e0a0b */
[C---:B------:R-:W-:Y:S02]  /*c770*/  IMAD R29, R11.reuse, R7, R29 ;  /* 0x000000070b1d7224 */ /* 0x040fe400078e021d */
[----:B0-----:R-:W-:Y:S01]  /*c780*/  IMAD.MOV.U32 R0, RZ, RZ, R8 ;  /* 0x000000ffff007224 */ /* 0x001fe200078e0008 */
[C---:B------:R-:W-:Y:S01]  /*c790*/  ISETP.GT.U32.AND P6, PT, R11.reuse, R10, PT ;  /* 0x0000000a0b00720c */ /* 0x040fe20003fc4070 */
[----:B------:R-:W-:Y:S02]  /*c7a0*/  IMAD.MOV R20, RZ, RZ, -R20 ;  /* 0x000000ffff147224 */ /* 0x000fe400078e0a14 */
[----:B------:R-:W-:Y:S01]  /*c7b0*/  @!P5 IMAD.MOV R0, RZ, RZ, -R0 ;  /* 0x000000ffff00d224 */ /* 0x000fe200078e0a00 */
[C---:B------:R-:W-:Y:S01]  /*c7c0*/  ISETP.GT.U32.AND P5, PT, R11.reuse, R6, PT ;  /* 0x000000060b00720c */ /* 0x040fe20003fa4070 */
[----:B------:R-:W-:Y:S01]  /*c7d0*/  @!P2 IMAD.IADD R12, R12, 0x1, -R11 ;  /* 0x000000010c0ca824 */ /* 0x000fe200078e0a0b */
[C---:B------:R-:W-:Y:S01]  /*c7e0*/  ISETP.GT.U32.AND P2, PT, R11.reuse, R29, PT ;  /* 0x0000001d0b00720c */ /* 0x040fe20003f44070 */
[----:B------:R-:W-:Y:S01]  /*c7f0*/  IMAD R5, R11, R20, R5 ;  /* 0x000000140b057224 */ /* 0x000fe200078e0205 */
[----:B------:R0:W-:Y:S01]  /*c800*/  STL [R1+0x24], R0 ;  /* 0x0000240001007387 */ /* 0x0001e20000100800 */
[----:B------:R-:W-:-:S02]  /*c810*/  @!P0 IMAD.IADD R14, R14, 0x1, -R11 ;  /* 0x000000010e0e8824 */ /* 0x000fc400078e0a0b */
[----:B------:R-:W-:Y:S01]  /*c820*/  VIADD R7, R27, 0xf ;  /* 0x0000000f1b077836 */ /* 0x000fe20000000000 */
[----:B------:R-:W-:Y:S01]  /*c830*/  ISETP.GT.U32.AND P0, PT, R11, R5, PT ;  /* 0x000000050b00720c */ /* 0x000fe20003f04070 */
        /* <DEDUP_REMOVED lines=8> */
[----:B0-----:R-:W-:-:S02]  /*c8c0*/  IMAD.MOV.U32 R0, RZ, RZ, R13 ;  /* 0x000000ffff007224 */ /* 0x001fc400078e000d */
[--C-:B------:R-:W-:Y:S01]  /*c8d0*/  @!P2 IMAD.IADD R29, R29, 0x1, -R11.reuse ;  /* 0x000000011d1da824 */ /* 0x100fe200078e0a0b */
[----:B------:R-:W-:Y:S01]  /*c8e0*/  ISETP.GT.U32.AND P2, PT, R11, R6, PT ;  /* 0x000000060b00720c */ /* 0x000fe20003f44070 */
[----:B------:R-:W-:Y:S02]  /*c8f0*/  @!P3 IMAD.MOV R20, RZ, RZ, -R20 ;  /* 0x000000ffff14b224 */ /* 0x000fe400078e0a14 */
[----:B------:R-:W-:Y:S01]  /*c900*/  VIADD R8, R27, 0xe ;  /* 0x0000000e1b087836 */ /* 0x000fe20000000000 */
[----:B------:R-:W-:Y:S01]  /*c910*/  ISETP.GT.U32.AND P3, PT, R11, R29, PT ;  /* 0x0000001d0b00720c */ /* 0x000fe20003f64070 */
[----:B------:R-:W-:Y:S01]  /*c920*/  @!P1 IMAD.MOV R0, RZ, RZ, -R0 ;  /* 0x000000ffff009224 */ /* 0x000fe200078e0a00 */
[----:B------:R-:W-:Y:S01]  /*c930*/  STL [R1+0x14], R20 ;  /* 0x0000141401007387 */ /* 0x000fe20000100800 */
[----:B------:R-:W-:Y:S01]  /*c940*/  IMAD.HI.U32 R19, R4, R18, RZ ;  /* 0x0000001204137227 */ /* 0x000fe200078e00ff */
[----:B------:R-:W-:Y:S02]  /*c950*/  IABS R16, R8 ;  /* 0x0000000800107213 */ /* 0x000fe40000000000 */
[----:B------:R0:W-:Y:S01]  /*c960*/  STL [R1+0x10], R0 ;  /* 0x0000100001007387 */ /* 0x0001e20000100800 */
[----:B------:R-:W-:Y:S01]  /*c970*/  @!P0 IMAD.IADD R5, R5, 0x1, -R11 ;  /* 0x0000000105058824 */ /* 0x000fe200078e0a0b */
[----:B------:R-:W-:Y:S01]  /*c980*/  ISETP.GE.AND P0, PT, R17, RZ, PT ;  /* 0x000000ff1100720c */ /* 0x000fe20003f06270 */
[----:B------:R-:W-:-:S02]  /*c990*/  IMAD.MOV R19, RZ, RZ, -R19 ;  /* 0x000000ffff137224 */ /* 0x000fc400078e0a13 */
[----:B------:R-:W-:Y:S01]  /*c9a0*/  @!P4 IMAD.MOV R12, RZ, RZ, -R12 ;  /* 0x000000ffff0cc224 */ /* 0x000fe200078e0a0c */
[C---:B------:R-:W-:Y:S01]  /*c9b0*/  ISETP.GT.U32.AND P1, PT, R11.reuse, R5, PT ;  /* 0x000000050b00720c */ /* 0x040fe20003f24070 */
[----:B------:R-:W-:Y:S01]  /*c9c0*/  IMAD R2, R11, R19, R18 ;  /* 0x000000130b027224 */ /* 0x000fe200078e0212 */
[----:B------:R-:W-:Y:S01]  /*c9d0*/  ISETP.GE.AND P4, PT, R9, RZ, PT ;  /* 0x000000ff0900720c */ /* 0x000fe20003f86270 */
[----:B------:R-:W-:Y:S01]  /*c9e0*/  IMAD.HI.U32 R15, R4, R16, RZ ;  /* 0x00000010040f7227 */ /* 0x000fe200078e00ff */
[----:B------:R-:W-:Y:S03]  /*c9f0*/  STL [R1+0xc], R12 ;  /* 0x00000c0c01007387 */ /* 0x000fe60000100800 */
[----:B0-----:R-:W-:Y:S02]  /*ca00*/  IMAD.MOV.U32 R0, RZ, RZ, R10 ;  /* 0x000000ffff007224 */ /* 0x001fe400078e000a */
[----:B------:R-:W-:Y:S01]  /*ca10*/  @!P2 IMAD.IADD R6, R6, 0x1, -R11 ;  /* 0x000000010606a824 */ /* 0x000fe200078e0a0b */
[----:B------:R-:W-:Y:S01]  /*ca20*/  ISETP.GE.AND P2, PT, R7, RZ, PT ;  /* 0x000000ff0700720c */ /* 0x000fe20003f46270 */
[----:B------:R-:W-:Y:S01]  /*ca30*/  @!P6 IMAD.MOV R0, RZ, RZ, -R0 ;  /* 0x000000ffff00e224 */ /* 0x000fe200078e0a00 */
[----:B------:R-:W-:Y:S01]  /*ca40*/  ISETP.GT.U32.AND P6, PT, R11, R2, PT ;  /* 0x000000020b00720c */ /* 0x000fe20003fc4070 */
[----:B------:R-:W-:-:S02]  /*ca50*/  IMAD.MOV R14, RZ, RZ, -R15 ;  /* 0x000000ffff0e7224 */ /* 0x000fc400078e0a0f */
[--C-:B------:R-:W-:Y:S01]  /*ca60*/  @!P1 IMAD.IADD R5, R5, 0x1, -R11.reuse ;  /* 0x0000000105059824 */ /* 0x100fe200078e0a0b */
[----:B------:R0:W-:Y:S01]  /*ca70*/  STL [R1+0x8], R0 ;  /* 0x0000080001007387 */ /* 0x0001e20000100800 */
[----:B------:R-:W-:Y:S02]  /*ca80*/  IMAD R16, R11, R14, R16 ;  /* 0x0000000e0b107224 */ /* 0x000fe400078e0210 */
[C---:B------:R-:W-:Y:S02]  /*ca90*/  VIADD R9, R27.reuse, 0xd ;  /* 0x0000000d1b097836 */ /* 0x040fe40000000000 */
[----:B------:R-:W-:Y:S01]  /*caa0*/  VIADD R7, R27, 0xc ;  /* 0x0000000c1b077836 */ /* 0x000fe20000000000 */
[----:B------:R-:W-:Y:S01]  /*cab0*/  ISETP.GT.U32.AND P1, PT, R11, R16, PT ;  /* 0x000000100b00720c */ /* 0x000fe20003f24070 */
[--C-:B------:R-:W-:Y:S01]  /*cac0*/  @!P3 IMAD.IADD R29, R29, 0x1, -R11.reuse ;  /* 0x000000011d1db824 */ /* 0x100fe200078e0a0b */
[----:B------:R-:W-:Y:S01]  /*cad0*/  IABS R19, R9 ;  /* 0x0000000900137213 */ /* 0x000fe20000000000 */
[----:B------:R-:W-:Y:S01]  /*cae0*/  @!P6 IMAD.IADD R2, R2, 0x1, -R11 ;  /* 0x000000010202e824 */ /* 0x000fe200078e0a0b */
[----:B------:R-:W-:Y:S01]  /*caf0*/  ISETP.GE.AND P6, PT, R9, RZ, PT ;  /* 0x000000ff0900720c */ /* 0x000fe20003fc6270 */
[----:B0-----:R-:W-:Y:S01]  /*cb00*/  IMAD.MOV.U32 R0, RZ, RZ, R6 ;  /* 0x000000ffff007224 */ /* 0x001fe200078e0006 */
[----:B------:R-:W-:Y:S01]  /*cb10*/  IABS R23, R7 ;  /* 0x0000000700177213 */ /* 0x000fe20000000000 */
[----:B------:R-:W-:Y:S01]  /*cb20*/  IMAD.HI.U32 R6, R4, R19, RZ ;  /* 0x0000001304067227 */ /* 0x000fe200078e00ff */
[----:B------:R-:W-:-:S03]  /*cb30*/  ISETP.GE.AND P3, PT, R8, RZ, PT ;  /* 0x000000ff0800720c */ /* 0x000fc60003f66270 */
[----:B------:R-:W-:Y:S01]  /*cb40*/  @!P5 IMAD.MOV R0, RZ, RZ, -R0 ;  /* 0x000000ffff00d224 */ /* 0x000fe200078e0a00 */
[C---:B------:R-:W-:Y:S01]  /*cb50*/  ISETP.GT.U32.AND P5, PT, R11.reuse, R2, PT ;  /* 0x000000020b00720c */ /* 0x040fe20003fa4070 */
[----:B------:R-:W-:Y:S02]  /*cb60*/  @!P1 IMAD.IADD R16, R16, 0x1, -R11 ;  /* 0x0000000110109824 */ /* 0x000fe400078e0a0b */
[----:B------:R-:W-:Y:S01]  /*cb70*/  IMAD.HI.U32 R8, R4, R23, RZ ;  /* 0x0000001704087227 */ /* 0x000fe200078e00ff */
[----:B------:R0:W-:Y:S02]  /*cb80*/  STL [R1+0x4], R0 ;  /* 0x0000040001007387 */ /* 0x0001e40000100800 */
[----:B------:R-:W-:Y:S01]  /*cb90*/  ISETP.GT.U32.AND P1, PT, R11, R16, PT ;  /* 0x000000100b00720c */ /* 0x000fe20003f24070 */
[----:B------:R-:W-:Y:S02]  /*cba0*/  IMAD.MOV R8, RZ, RZ, -R8 ;  /* 0x000000ffff087224 */ /* 0x000fe400078e0a08 */
[----:B------:R-:W-:-:S02]  /*cbb0*/  IMAD.MOV R6, RZ, RZ, -R6 ;  /* 0x000000ffff067224 */ /* 0x000fc400078e0a06 */
[----:B------:R-:W-:Y:S02]  /*cbc0*/  IMAD R23, R11, R8, R23 ;  /* 0x000000080b177224 */ /* 0x000fe400078e0217 */
[----:B------:R-:W-:Y:S02]  /*cbd0*/  @!P5 IMAD.IADD R2, R2, 0x1, -R11 ;  /* 0x000000010202d824 */ /* 0x000fe400078e0a0b */
[----:B0-----:R-:W-:Y:S02]  /*cbe0*/  IMAD.MOV.U32 R0, RZ, RZ, R5 ;  /* 0x000000ffff007224 */ /* 0x001fe400078e0005 */
[----:B------:R-:W-:Y:S02]  /*cbf0*/  VIADD R5, R27, 0xb ;  /* 0x0000000b1b057836 */ /* 0x000fe40000000000 */
[----:B------:R-:W-:Y:S02]  /*cc00*/  @!P2 IMAD.MOV R2, RZ, RZ, -R2 ;  /* 0x000000ffff02a224 */ /* 0x000fe400078e0a02 */
[----:B------:R-:W-:Y:S01]  /*cc10*/  @!P1 IMAD.IADD R16, R16, 0x1, -R11 ;  /* 0x0000000110109824 */ /* 0x000fe200078e0a0b */
[----:B------:R-:W-:Y:S01]  /*cc20*/  IABS R26, R5 ;  /* 0x00000005001a7213 */ /* 0x000fe20000000000 */
[C---:B------:R-:W-:Y:S01]  /*cc30*/  IMAD R19, R11.reuse, R6, R19 ;  /* 0x000000060b137224 */ /* 0x040fe200078e0213 */
[----:B------:R-:W-:Y:S01]  /*cc40*/  ISETP.GT.U32.AND P1, PT, R11, R23, PT ;  /* 0x000000170b00720c */ /* 0x000fe20003f24070 */
[----:B------:R-:W-:-:S02]  /*cc50*/  VIADD R6, R27, 0xa ;  /* 0x0000000a1b067836 */ /* 0x000fc40000000000 */
[C---:B------:R-:W-:Y:S01]  /*cc60*/  IMAD.HI.U32 R9, R4.reuse, R26, RZ ;  /* 0x0000001a04097227 */ /* 0x040fe200078e00ff */
[----:B------:R-:W-:Y:S02]  /*cc70*/  ISETP.GT.U32.AND P5, PT, R11, R19, PT ;  /* 0x000000130b00720c */ /* 0x000fe40003fa4070 */
[----:B------:R-:W-:Y:S01]  /*cc80*/  IABS R15, R6 ;  /* 0x00000006000f7213 */ /* 0x000fe20000000000 */
[----:B------:R-:W-:Y:S02]  /*cc90*/  IMAD.MOV R9, RZ, RZ, -R9 ;  /* 0x000000ffff097224 */ /* 0x000fe400078e0a09 */
[----:B------:R-:W-:Y:S01]  /*cca0*/  @!P0 IMAD.MOV R0, RZ, RZ, -R0 ;  /* 0x000000ffff008224 */ /* 0x000fe200078e0a00 */
[----:B------:R-:W-:Y:S01]  /*ccb0*/  ISETP.GE.AND P0, PT, R7, RZ, PT ;  /* 0x000000ff0700720c */ /* 0x000fe20003f06270 */
[----:B------:R-:W-:Y:S02]  /*ccc0*/  IMAD R26, R11, R9, R26 ;  /* 0x000000090b1a7224 */ /* 0x000fe400078e021a */
[----:B------:R-:W-:Y:S01]  /*ccd0*/  VIADD R7, R27, 0x9 ;  /* 0x000000091b077836 */ /* 0x000fe20000000000 */
[----:B------:R-:W-:Y:S01]  /*cce0*/  STL [R1+0x16e8], R0 ;  /* 0x0016e80001007387 */ /* 0x000fe20000100800 */
[----:B------:R-:W-:Y:S01]  /*ccf0*/  @!P1 IMAD.IADD R23, R23, 0x1, -R11 ;  /* 0x0000000117179824 */ /* 0x000fe200078e0a0b */
[----:B------:R-:W-:Y:S01]  /*cd00*/  ISETP.GT.U32.AND P2, PT, R11, R26, PT ;  /* 0x0000001a0b00720c */ /* 0x000fe20003f44070 */
[----:B------:R-:W-:Y:S01]  /*cd10*/  IMAD.HI.U32 R8, R4, R15, RZ ;  /* 0x0000000f04087227 */ /* 0x000fe200078e00ff */
[----:B------:R-:W-:-:S02]  /*cd20*/  IABS R21, R7 ;  /* 0x0000000700157213 */ /* 0x000fc40000000000 */
[----:B------:R-:W-:Y:S01]  /*cd30*/  ISETP.GT.U32.AND P1, PT, R11, R23, PT ;  /* 0x000000170b00720c */ /* 0x000fe20003f24070 */
[----:B------:R-:W-:Y:S02]  /*cd40*/  IMAD.MOV R8, RZ, RZ, -R8 ;  /* 0x000000ffff087224 */ /* 0x000fe400078e0a08 */
[----:B------:R-:W-:Y:S01]  /*cd50*/  @!P5 IMAD.IADD R19, R19, 0x1, -R11 ;  /* 0x000000011313d824 */ /* 0x000fe200078e0a0b */
[----:B------:R-:W-:Y:S01]  /*cd60*/  ISETP.GE.AND P5, PT, R5, RZ, PT ;  /* 0x000000ff0500720c */ /* 0x000fe20003fa6270 */
[----:B------:R-:W-:Y:S02]  /*cd70*/  IMAD R15, R11, R8, R15 ;  /* 0x000000080b0f7224 */ /* 0x000fe400078e020f */
[----:B------:R-:W-:-:S04]  /*cd80*/  IMAD.HI.U32 R5, R4, R21, RZ ;  /* 0x0000001504057227 */ /* 0x000fc800078e00ff */
[----:B------:R-:W-:Y:S02]  /*cd90*/  @!P2 IMAD.IADD R26, R26, 0x1, -R11 ;  /* 0x000000011a1aa824 */ /* 0x000fe400078e0a0b */
[----:B------:R-:W-:Y:S02]  /*cda0*/  IMAD.MOV R5, RZ, RZ, -R5 ;  /* 0x000000ffff057224 */ /* 0x000fe400078e0a05 */
[----:B------:R-:W-:Y:S01]  /*cdb0*/  @!P4 IMAD.MOV R29, RZ, RZ, -R29 ;  /* 0x000000ffff1dc224 */ /* 0x000fe200078e0a1d */
[C---:B------:R-:W-:Y:S01]  /*cdc0*/  ISETP.GT.U32.AND P2, PT, R11.reuse, R26, PT ;  /* 0x0000001a0b00720c */ /* 0x040fe20003f44070 */
[C---:B------:R-:W-:Y:S01]  /*cdd0*/  IMAD R21, R11.reuse, R5, R21 ;  /* 0x000000050b157224 */ /* 0x040fe200078e0215 */
[----:B------:R-:W-:Y:S01]  /*cde0*/  ISETP.GT.U32.AND P4, PT, R11, R19, PT ;  /* 0x000000130b00720c */ /* 0x000fe20003f84070 */
[----:B------:R-:W-:Y:S01]  /*cdf0*/  @!P1 IMAD.IADD R23, R23, 0x1, -R11 ;  /* 0x0000000117179824 */ /* 0x000fe200078e0a0b */
[----:B------:R-:W-:Y:S01]  /*ce00*/  ISETP.GE.AND P1, PT, R25, RZ, PT ;  /* 0x000000ff1900720c */ /* 0x000fe20003f26270 */
[----:B------:R-:W-:Y:S01]  /*ce10*/  VIADD R13, R27, 0x7 ;  /* 0x000000071b0d7836 */ /* 0x000fe20000000000 */
[----:B------:R-:W-:Y:S01]  /*ce20*/  IABS R25, R25 ;  /* 0x0000001900197213 */ /* 0x000fe20000000000 */
[----:B------:R-:W-:Y:S01]  /*ce30*/  @!P0 IMAD.MOV R23, RZ, RZ, -R23 ;  /* 0x000000ffff178224 */ /* 0x000fe200078e0a17 */
[----:B------:R-:W-:Y:S01]  /*ce40*/  ISETP.GT.U32.AND P0, PT, R11, R21, PT ;  /* 0x000000150b00720c */ /* 0x000fe20003f04070 */
[----:B------:R-:W-:Y:S01]  /*ce50*/  VIADD R28, R27, 0x5 ;  /* 0x000000051b1c7836 */ /* 0x000fe20000000000 */
[----:B------:R-:W-:Y:S01]  /*ce60*/  STL [R1+0x16ec], R29 ;  /* 0x0016ec1d01007387 */ /* 0x000fe20000100800 */
[----:B------:R-:W-:-:S03]  /*ce70*/  IMAD.HI.U32 R8, R4, R25, RZ ;  /* 0x0000001904087227 */ /* 0x000fc600078e00ff */
[----:B------:R0:W-:Y:S01]  /*ce80*/  STL [R1+0x16f0], R2 ;  /* 0x0016f00201007387 */ /* 0x0001e20000100800 */
[--C-:B------:R-:W-:Y:S01]  /*ce90*/  @!P2 IMAD.IADD R26, R26, 0x1, -R11.reuse ;  /* 0x000000011a1aa824 */ /* 0x100fe200078e0a0b */
[----:B------:R-:W-:Y:S01]  /*cea0*/  ISETP.GT.U32.AND P2, PT, R11, R15, PT ;  /* 0x0000000f0b00720c */ /* 0x000fe20003f44070 */
[----:B------:R-:W-:Y:S01]  /*ceb0*/  @!P4 IMAD.IADD R19, R19, 0x1, -R11 ;  /* 0x000000011313c824 */ /* 0x000fe200078e0a0b */
[----:B------:R-:W-:Y:S01]  /*cec0*/  ISETP.GE.AND P4, PT, R7, RZ, PT ;  /* 0x000000ff0700720c */ /* 0x000fe20003f86270 */
[----:B------:R-:W-:Y:S01]  /*ced0*/  IMAD.MOV R8, RZ, RZ, -R8 ;  /* 0x000000ffff087224 */ /* 0x000fe200078e0a08 */
[----:B------:R-:W-:Y:S01]  /*cee0*/  IABS R18, R28 ;  /* 0x0000001c00127213 */ /* 0x000fe20000000000 */
[----:B------:R-:W-:Y:S01]  /*cef0*/  @!P6 IMAD.MOV R19, RZ, RZ, -R19 ;  /* 0x000000ffff13e224 */ /* 0x000fe200078e0a13 */
[----:B------:R-:W-:Y:S01]  /*cf00*/  ISETP.GE.AND P6, PT, R13, RZ, PT ;  /* 0x000000ff0d00720c */ /* 0x000fe20003fc6270 */
[----:B------:R-:W-:Y:S01]  /*cf10*/  @!P0 IMAD.IADD R21, R21, 0x1, -R11 ;  /* 0x0000000115158824 */ /* 0x000fe200078e0a0b */
[----:B------:R-:W-:Y:S01]  /*cf20*/  IABS R13, R13 ;  /* 0x0000000d000d7213 */ /* 0x000fe20000000000 */
[----:B------:R-:W-:-:S02]  /*cf30*/  IMAD R25, R11, R8, R25 ;  /* 0x000000080b197224 */ /* 0x000fc400078e0219 */
[----:B------:R-:W-:Y:S01]  /*cf40*/  @!P3 IMAD.MOV R16, RZ, RZ, -R16 ;  /* 0x000000ffff10b224 */ /* 0x000fe200078e0a10 */
[----:B------:R-:W-:Y:S01]  /*cf50*/  ISETP.GT.U32.AND P0, PT, R11, R21, PT ;  /* 0x000000150b00720c */ /* 0x000fe20003f04070 */
[----:B------:R-:W-:Y:S01]  /*cf60*/  @!P2 IMAD.IADD R15, R15, 0x1, -R11 ;  /* 0x000000010f0fa824 */ /* 0x000fe200078e0a0b */
[----:B------:R-:W-:Y:S01]  /*cf70*/  ISETP.GE.AND P3, PT, R6, RZ, PT ;  /* 0x000000ff0600720c */ /* 0x000fe20003f66270 */
[----:B------:R-:W-:Y:S01]  /*cf80*/  IMAD.HI.U32 R7, R4, R13, RZ ;  /* 0x0000000d04077227 */ /* 0x000fe200078e00ff */
[----:B------:R-:W-:Y:S02]  /*cf90*/  STL [R1+0x16f4], R16 ;  /* 0x0016f41001007387 */ /* 0x000fe40000100800 */
[----:B------:R-:W-:Y:S01]  /*cfa0*/  ISETP.GT.U32.AND P2, PT, R11, R15, PT ;  /* 0x0000000f0b00720c */ /* 0x000fe20003f44070 */
[----:B------:R-:W-:Y:S01]  /*cfb0*/  IMAD.MOV R7, RZ, RZ, -R7 ;  /* 0x000000ffff077224 */ /* 0x000fe200078e0a07 */
[----:B------:R-:W-:Y:S01]  /*cfc0*/  STL [R1+0x16f8], R19 ;  /* 0x0016f81301007387 */ /* 0x000fe20000100800 */
[----:B0-----:R-:W-:-:S02]  /*cfd0*/  IMAD R2, R24, UR7, RZ ;  /* 0x0000000718027c24 */ /* 0x001fc4000f8e02ff */
[----:B------:R-:W-:Y:S01]  /*cfe0*/  IMAD R0, RZ, RZ, -UR7 ;  /* 0x80000007ff007e24 */ /* 0x000fe2000f8e02ff */
[----:B------:R-:W-:Y:S01]  /*cff0*/  STL [R1+0x16fc], R23 ;  /* 0x0016fc1701007387 */ /* 0x000fe20000100800 */
[C---:B------:R-:W-:Y:S02]  /*d000*/  VIADD R5, R27.reuse, 0x6 ;  /* 0x000000061b057836 */ /* 0x040fe40000000000 */
[----:B------:R-:W-:Y:S02]  /*d010*/  @!P5 IMAD.MOV R26, RZ, RZ, -R26 ;  /* 0x000000ffff1ad224 */ /* 0x000fe400078e0a1a */
[----:B------:R-:W-:Y:S01]  /*d020*/  VIADD R14, R27, 0x3 ;  /* 0x000000031b0e7836 */ /* 0x000fe20000000000 */
[----:B------:R-:W-:Y:S01]  /*d030*/  IABS R12, R5 ;  /* 0x00000005000c7213 */ /* 0x000fe20000000000 */
[----:B------:R-:W-:Y:S01]  /*d040*/  @!P2 IMAD.IADD R15, R15, 0x1, -R11 ;  /* 0x000000010f0fa824 */ /* 0x000fe200078e0a0b */
[----:B------:R-:W-:Y:S01]  /*d050*/  ISETP.GT.U32.AND P2, PT, R11, R25, PT ;  /* 0x000000190b00720c */ /* 0x000fe20003f44070 */
[----:B------:R-:W-:Y:S01]  /*d060*/  IMAD.HI.U32 R9, R4, R18, RZ ;  /* 0x0000001204097227 */ /* 0x000fe200078e00ff */
[----:B------:R-:W-:Y:S01]  /*d070*/  ISETP.GE.AND P5, PT, R5, RZ, PT ;  /* 0x000000ff0500720c */ /* 0x000fe20003fa6270 */
[----:B------:R-:W-:Y:S01]  /*d080*/  STL [R1+0x1700], R26 ;  /* 0x0017001a01007387 */ /* 0x000fe20000100800 */
[----:B------:R-:W-:Y:S01]  /*d090*/  IABS R17, R14 ;  /* 0x0000000e00117213 */ /* 0x000fe20000000000 */
[----:B------:R-:W-:-:S02]  /*d0a0*/  IMAD R13, R11, R7, R13 ;  /* 0x000000070b0d7224 */ /* 0x000fc400078e020d */
[----:B------:R-:W-:Y:S02]  /*d0b0*/  IMAD R2, R0, 0x8, R2 ;  /* 0x0000000800027824 */ /* 0x000fe400078e0202 */
[----:B------:R-:W-:Y:S02]  /*d0c0*/  IMAD.MOV R5, RZ, RZ, -R9 ;  /* 0x000000ffff057224 */ /* 0x000fe400078e0a09 */
[----:B------:R-:W-:Y:S01]  /*d0d0*/  @!P0 IMAD.IADD R21, R21, 0x1, -R11 ;  /* 0x0000000115158824 */ /* 0x000fe200078e0a0b */
[----:B------:R0:W-:Y:S01]  /*d0e0*/  STL [R1+0x48], R2 ;  /* 0x0000480201007387 */ /* 0x0001e20000100800 */
[C---:B------:R-:W-:Y:S01]  /*d0f0*/  ISETP.GT.U32.AND P0, PT, R11.reuse, R13, PT ;  /* 0x0000000d0b00720c */ /* 0x040fe20003f04070 */
[----:B------:R-:W-:Y:S02]  /*d100*/  IMAD R18, R11, R5, R18 ;  /* 0x000000050b127224 */ /* 0x000fe400078e0212 */
[C---:B------:R-:W-:Y:S02]  /*d110*/  VIADD R9, R27.reuse, 0x4 ;  /* 0x000000041b097836 */ /* 0x040fe40000000000 */
[----:B------:R-:W-:-:S02]  /*d120*/  VIADD R10, R27, 0x2 ;  /* 0x000000021b0a7836 */ /* 0x000fc40000000000 */
[----:B------:R-:W-:Y:S01]  /*d130*/  IMAD.HI.U32 R6, R4, R12, RZ ;  /* 0x0000000c04067227 */ /* 0x000fe200078e00ff */
[----:B------:R-:W-:Y:S02]  /*d140*/  IABS R7, R9 ;  /* 0x0000000900077213 */ /* 0x000fe40000000000 */
[----:B------:R-:W-:Y:S01]  /*d150*/  IABS R20, R10 ;  /* 0x0000000a00147213 */ /* 0x000fe20000000000 */
[----:B0-----:R-:W-:Y:S02]  /*d160*/  IMAD R2, R0, 0x8, R2 ;  /* 0x0000000800027824 */ /* 0x001fe400078e0202 */
[----:B------:R-:W-:Y:S02]  /*d170*/  VIADD R27, R27, 0x1 ;  /* 0x000000011b1b7836 */ /* 0x000fe40000000000 */
[----:B------:R-:W-:Y:S01]  /*d180*/  IMAD.HI.U32 R5, R4, R17, RZ ;  /* 0x0000001104057227 */ /* 0x000fe200078e00ff */
[----:B------:R0:W-:Y:S02]  /*d190*/  STL [R1+0x84], R2 ;  /* 0x0000840201007387 */ /* 0x0001e40000100800 */
[----:B------:R-:W-:Y:S01]  /*d1a0*/  IABS R22, R27 ;  /* 0x0000001b00167213 */ /* 0x000fe20000000000 */
[----:B------:R-:W-:-:S02]  /*d1b0*/  @!P2 IMAD.IADD R25, R25, 0x1, -R11 ;  /* 0x000000011919a824 */ /* 0x000fc400078e0a0b */
[----:B------:R-:W-:Y:S02]  /*d1c0*/  IMAD.MOV R6, RZ, RZ, -R6 ;  /* 0x000000ffff067224 */ /* 0x000fe400078e0a06 */
[----:B------:R-:W-:Y:S01]  /*d1d0*/  IMAD.MOV R5, RZ, RZ, -R5 ;  /* 0x000000ffff057224 */ /* 0x000fe200078e0a05 */
[C---:B------:R-:W-:Y:S01]  /*d1e0*/  ISETP.GT.U32.AND P2, PT, R11.reuse, R25, PT ;  /* 0x000000190b00720c */ /* 0x040fe20003f44070 */
[C---:B------:R-:W-:Y:S02]  /*d1f0*/  IMAD R12, R11.reuse, R6, R12 ;  /* 0x000000060b0c7224 */ /* 0x040fe400078e020c */
[----:B0-----:R-:W-:Y:S02]  /*d200*/  IMAD R2, R0, 0x8, R2 ;  /* 0x0000000800027824 */ /* 0x001fe400078e0202 */
[----:B------:R-:W-:Y:S02]  /*d210*/  IMAD R17, R11, R5, R17 ;  /* 0x000000050b117224 */ /* 0x000fe400078e0211 */
[C---:B------:R-:W-:Y:S01]  /*d220*/  IMAD.HI.U32 R6, R4.reuse, R7, RZ ;  /* 0x0000000704067227 */ /* 0x040fe200078e00ff */
[----:B------:R0:W-:Y:S03]  /*d230*/  STL [R1+0x20], R2 ;  /* 0x0000200201007387 */ /* 0x0001e60000100800 */
[----:B------:R-:W-:-:S04]  /*d240*/  IMAD.HI.U32 R5, R4, R20, RZ ;  /* 0x0000001404057227 */ /* 0x000fc800078e00ff */
[----:B------:R-:W-:Y:S02]  /*d250*/  @!P0 IMAD.IADD R13, R13, 0x1, -R11 ;  /* 0x000000010d0d8824 */ /* 0x000fe400078e0a0b */
[----:B------:R-:W-:-:S03]  /*d260*/  IMAD.HI.U32 R4, R4, R22, RZ ;  /* 0x0000001604047227 */ /* 0x000fc600078e00ff */
[C---:B------:R-:W-:Y:S01]  /*d270*/  ISETP.GT.U32.AND P0, PT, R11.reuse, R13, PT ;  /* 0x0000000d0b00720c */ /* 0x040fe20003f04070 */
[----:B0-----:R-:W-:Y:S02]  /*d280*/  IMAD R2, R0, 0x8, R2 ;  /* 0x0000000800027824 */ /* 0x001fe400078e0202 */
[----:B------:R-:W-:Y:S01]  /*d290*/  @!P3 IMAD.MOV R15, RZ, RZ, -R15 ;  /* 0x000000ffff0fb224 */ /* 0x000fe200078e0a0f */
[C---:B------:R-:W-:Y:S01]  /*d2a0*/  ISETP.GT.U32.AND P3, PT, R11.reuse, R12, PT ;  /* 0x0000000c0b00720c */ /* 0x040fe20003f64070 */
[----:B------:R-:W-:Y:S01]  /*d2b0*/  IMAD.MOV R4, RZ, RZ, -R4 ;  /* 0x000000ffff047224 */ /* 0x000fe200078e0a04 */
[----:B------:R0:W-:Y:S01]  /*d2c0*/  STL [R1+0x1c], R2 ;  /* 0x00001c0201007387 */ /* 0x0001e20000100800 */
[----:B------:R-:W-:Y:S01]  /*d2d0*/  @!P4 IMAD.MOV R21, RZ, RZ, -R21 ;  /* 0x000000ffff15c224 */ /* 0x000fe200078e0a15 */
[----:B------:R-:W-:Y:S01]  /*d2e0*/  ISETP.GT.U32.AND P4, PT, R11, R18, PT ;  /* 0x000000120b00720c */ /* 0x000fe20003f84070 */
[----:B------:R-:W-:Y:S01]  /*d2f0*/  IMAD.MOV R5, RZ, RZ, -R5 ;  /* 0x000000ffff057224 */ /* 0x000fe200078e0a05 */
[----:B------:R-:W-:Y:S01]  /*d300*/  STL [R1+0x1704], R15 ;  /* 0x0017040f01007387 */ /* 0x000fe20000100800 */
[----:B------:R-:W-:-:S02]  /*d310*/  @!P2 IMAD.IADD R25, R25, 0x1, -R11 ;  /* 0x000000011919a824 */ /* 0x000fc400078e0a0b */
[C---:B------:R-:W-:Y:S01]  /*d320*/  IMAD R22, R11.reuse, R4, R22 ;  /* 0x000000040b167224 */ /* 0x040fe200078e0216 */
[----:B------:R-:W-:Y:S01]  /*d330*/  STL [R1+0x1708], R21 ;  /* 0x0017081501007387 */ /* 0x000fe20000100800 */
[----:B------:R-:W-:Y:S02]  /*d340*/  IMAD.MOV R6, RZ, RZ, -R6 ;  /* 0x000000ffff067224 */ /* 0x000fe400078e0a06 */
[C---:B0-----:R-:W-:Y:S02]  /*d350*/  IMAD R2, R0.reuse, 0x8, R2 ;  /* 0x0000000800027824 */ /* 0x041fe400078e0202 */
[----:B------:R-:W-:Y:S02]  /*d360*/  IMAD R20, R11, R5, R20 ;  /* 0x000000050b147224 */ /* 0x000fe400078e0214 */
[----:B------:R-:W-:Y:S01]  /*d370*/  IMAD R4, R0, 0x8, R2 ;  /* 0x0000000800047824 */ /* 0x000fe200078e0202 */
[----:B------:R0:W-:Y:S01]  /*d380*/  STL [R1+0x18], R2 ;  /* 0x0000180201007387 */ /* 0x0001e20000100800 */
[----:B------:R-:W-:-:S02]  /*d390*/  @!P1 IMAD.MOV R25, RZ, RZ, -R25 ;  /* 0x000000ffff199224 */ /* 0x000fc400078e0a19 */
[----:B------:R-:W-:Y:S01]  /*d3a0*/  IMAD R7, R11, R6, R7 ;  /* 0x000000060b077224 */ /* 0x000fe200078e0207 */
[----:B------:R-:W-:Y:S01]  /*d3b0*/  STL [R1+0x16d0], R4 ;  /* 0x0016d00401007387 */ /* 0x000fe20000100800 */
[----:B------:R-:W-:Y:S02]  /*d3c0*/  IMAD R5, R0, 0x10, R4 ;  /* 0x0000001000057824 */ /* 0x000fe400078e0204 */
[--C-:B------:R-:W-:Y:S01]  /*d3d0*/  @!P0 IMAD.IADD R13, R13, 0x1, -R11.reuse ;  /* 0x000000010d0d8824 */ /* 0x100fe200078e0a0b */
[----:B------:R-:W-:Y:S01]  /*d3e0*/  STL [R1+0x170c], R25 ;  /* 0x00170c1901007387 */ /* 0x000fe20000100800 */
[----:B------:R-:W-:Y:S01]  /*d3f0*/  @!P3 IMAD.IADD R12, R12, 0x1, -R11 ;  /* 0x000000010c0cb824 */ /* 0x000fe200078e0a0b */
[C---:B------:R-:W-:Y:S01]  /*d400*/  ISETP.GT.U32.AND P2, PT, R11.reuse, R7, PT ;  /* 0x000000070b00720c */ /* 0x040fe20003f44070 */
[----:B------:R-:W-:Y:S01]  /*d410*/  IMAD R6, R0, 0x8, R5 ;  /* 0x0000000800067824 */ /* 0x000fe200078e0205 */
[C---:B------:R-:W-:Y:S01]  /*d420*/  ISETP.GT.U32.AND P0, PT, R11.reuse, R17, PT ;  /* 0x000000110b00720c */ /* 0x040fe20003f04070 */
[----:B------:R1:W-:Y:S01]  /*d430*/  STL [R1+0x16cc], R5 ;  /* 0x0016cc0501007387 */ /* 0x0003e20000100800 */
[C---:B------:R-:W-:Y:S01]  /*d440*/  ISETP.GT.U32.AND P3, PT, R11.reuse, R20, PT ;  /* 0x000000140b00720c */ /* 0x040fe20003f64070 */
[----:B------:R-:W-:Y:S01]  /*d450*/  @!P4 IMAD.IADD R18, R18, 0x1, -R11 ;  /* 0x000000011212c824 */ /* 0x000fe200078e0a0b */
[C---:B------:R-:W-:Y:S01]  /*d460*/  ISETP.GT.U32.AND P4, PT, R11.reuse, R22, PT ;  /* 0x000000160b00720c */ /* 0x040fe20003f84070 */
[----:B0-----:R-:W0:Y:S01]  /*d470*/  LDC R2, c[0x0][0x3ac] ;  /* 0x0000eb00ff027b82 */ /* 0x001e220000000800 */
[----:B------:R-:W-:Y:S01]  /*d480*/  @!P6 IMAD.MOV R13, RZ, RZ, -R13 ;  /* 0x000000ffff0de224 */ /* 0x000fe200078e0a0d */
[----:B------:R-:W-:Y:S01]  /*d490*/  ISETP.GT.U32.AND P1, PT, R11, R12, PT ;  /* 0x0000000c0b00720c */ /* 0x000fe20003f24070 */
[----:B------:R-:W-:Y:S01]  /*d4a0*/  IMAD R8, R0, 0x8, R6 ;  /* 0x0000000800087824 */ /* 0x000fe200078e0206 */
[----:B-1----:R-:W1:Y:S02]  /*d4b0*/  S2R R5, SR_TID.X ;  /* 0x0000000000057919 */ /* 0x002e640000002100 */
[--C-:B------:R-:W-:Y:S01]  /*d4c0*/  @!P2 IMAD.IADD R7, R7, 0x1, -R11.reuse ;  /* 0x000000010707a824 */ /* 0x100fe200078e0a0b */
[----:B------:R-:W-:Y:S01]  /*d4d0*/  ISETP.GT.U32.AND P2, PT, R11, R18, PT ;  /* 0x000000120b00720c */ /* 0x000fe20003f44070 */
[--C-:B------:R-:W-:Y:S01]  /*d4e0*/  @!P0 IMAD.IADD R17, R17, 0x1, -R11.reuse ;  /* 0x0000000111118824 */ /* 0x100fe200078e0a0b */
[----:B------:R-:W-:Y:S01]  /*d4f0*/  STL [R1+0x1710], R13 ;  /* 0x0017100d01007387 */ /* 0x000fe20000100800 */
[--C-:B------:R-:W-:Y:S01]  /*d500*/  @!P3 IMAD.IADD R20, R20, 0x1, -R11.reuse ;  /* 0x000000011414b824 */ /* 0x100fe200078e0a0b */
[C---:B------:R-:W-:Y:S01]  /*d510*/  ISETP.GT.U32.AND P0, PT, R11.reuse, R7, PT ;  /* 0x000000070b00720c */ /* 0x040fe20003f04070 */
[----:B------:R-:W-:Y:S01]  /*d520*/  @!P4 IMAD.IADD R22, R22, 0x1, -R11 ;  /* 0x000000011616c824 */ /* 0x000fe200078e0a0b */
[----:B------:R-:W-:-:S02]  /*d530*/  ISETP.GT.U32.AND P3, PT, R11, R17, PT ;  /* 0x000000110b00720c */ /* 0x000fc40003f64070 */
[--C-:B------:R-:W-:Y:S01]  /*d540*/  @!P1 IMAD.IADD R12, R12, 0x1, -R11.reuse ;  /* 0x000000010c0c9824 */ /* 0x100fe200078e0a0b */
[C---:B------:R-:W-:Y:S01]  /*d550*/  ISETP.GT.U32.AND P6, PT, R11.reuse, R20, PT ;  /* 0x000000140b00720c */ /* 0x040fe20003fc4070 */
[----:B------:R-:W-:Y:S01]  /*d560*/  STL [R1+0x16c8], R6 ;  /* 0x0016c80601007387 */ /* 0x000fe20000100800 */
[----:B------:R-:W-:Y:S02]  /*d570*/  ISETP.GT.U32.AND P4, PT, R11, R22, PT ;  /* 0x000000160b00720c */ /* 0x000fe40003f84070 */
[----:B------:R-:W-:Y:S01]  /*d580*/  ISETP.GE.AND P1, PT, R28, RZ, PT ;  /* 0x000000ff1c00720c */ /* 0x000fe20003f26270 */
[--C-:B------:R-:W-:Y:S01]  /*d590*/  @!P2 IMAD.IADD R18, R18, 0x1, -R11.reuse ;  /* 0x000000011212a824 */ /* 0x100fe200078e0a0b */
[----:B------:R-:W-:Y:S01]  /*d5a0*/  ISETP.GE.AND P2, PT, R9, RZ, PT ;  /* 0x000000ff0900720c */ /* 0x000fe20003f46270 */
[----:B------:R-:W-:Y:S01]  /*d5b0*/  IMAD R9, R0, 0x8, R8 ;  /* 0x0000000800097824 */ /* 0x000fe200078e0208 */
[----:B------:R-:W-:Y:S01]  /*d5c0*/  STL [R1+0x16c4], R8 ;  /* 0x0016c40801007387 */ /* 0x000fe20000100800 */
[--C-:B------:R-:W-:Y:S01]  /*d5d0*/  @!P0 IMAD.IADD R7, R7, 0x1, -R11.reuse ;  /* 0x0000000107078824 */ /* 0x100fe200078e0a0b */
[----:B------:R-:W-:Y:S01]  /*d5e0*/  ISETP.GE.AND P0, PT, R14, RZ, PT ;  /* 0x000000ff0e00720c */ /* 0x000fe20003f06270 */
[--C-:B------:R-:W-:Y:S01]  /*d5f0*/  @!P3 IMAD.IADD R17, R17, 0x1, -R11.reuse ;  /* 0x000000011111b824 */ /* 0x100fe200078e0a0b */
[----:B------:R-:W-:Y:S01]  /*d600*/  ISETP.GE.AND P3, PT, R10, RZ, PT ;  /* 0x000000ff0a00720c */ /* 0x000fe20003f66270 */
[----:B------:R-:W-:Y:S01]  /*d610*/  @!P6 IMAD.IADD R20, R20, 0x1, -R11 ;  /* 0x000000011414e824 */ /* 0x000fe200078e0a0b */
[----:B------:R-:W-:Y:S01]  /*d620*/  ISETP.GE.AND P6, PT, R27, RZ, PT ;  /* 0x000000ff1b00720c */ /* 0x000fe20003fc6270 */
[----:B------:R-:W-:Y:S01]  /*d630*/  IMAD R10, R0, 0x8, R9 ;  /* 0x00000008000a7824 */ /* 0x000fe200078e0209 */
[----:B------:R-:W-:Y:S01]  /*d640*/  STL [R1+0x16c0], R9 ;  /* 0x0016c00901007387 */ /* 0x000fe20000100800 */
[----:B------:R-:W-:Y:S01]  /*d650*/  @!P4 IMAD.IADD R22, R22, 0x1, -R11 ;  /* 0x000000011616c824 */ /* 0x000fe200078e0a0b */
[----:B------:R-:W-:Y:S01]  /*d660*/  ISETP.NE.AND P4, PT, R3, RZ, PT ;  /* 0x000000ff0300720c */ /* 0x000fe20003f85270 */
[----:B------:R-:W-:Y:S01]  /*d670*/  IMAD R11, R0, 0x8, R10 ;  /* 0x00000008000b7824 */ /* 0x000fe200078e020a */
[----:B------:R-:W-:Y:S01]  /*d680*/  STL [R1+0x16bc], R10 ;  /* 0x0016bc0a01007387 */ /* 0x000fe20000100800 */
[----:B------:R-:W-:-:S02]  /*d690*/  LOP3.LUT R28, RZ, R3, RZ, 0x33, !PT ;  /* 0x00000003ff1c7212 */ /* 0x000fc400078e33ff */
[----:B-1----:R-:W-:Y:S01]  /*d6a0*/  LOP3.LUT R27, R5, 0x7f, RZ, 0xc0, !PT ;  /* 0x0000007f051b7812 */ /* 0x002fe200078ec0ff */
[----:B------:R-:W-:Y:S01]  /*d6b0*/  STL [R1+0x1714], R5 ;  /* 0x0017140501007387 */ /* 0x000fe20000100800 */
[----:B------:R-:W-:-:S03]  /*d6c0*/  IMAD R14, R0, 0x8, R11 ;  /* 0x00000008000e7824 */ /* 0x000fc600078e020b */
[----:B0-----:R-:W-:Y:S01]  /*d6d0*/  IMAD R27, R27, R2, RZ ;  /* 0x000000021b1b7224 */ /* 0x001fe200078e02ff */
[----:B------:R-:W-:Y:S01]  /*d6e0*/  STL [R1+0x16b8], R11 ;  /* 0x0016b80b01007387 */ /* 0x000fe20000100800 */
[----:B------:R-:W-:-:S03]  /*d6f0*/  IMAD R3, R0, 0x10, R14 ;  /* 0x0000001000037824 */ /* 0x000fc600078e020e */
[----:B------:R0:W-:Y:S04]  /*d700*/  STL [R1+0x1718], R27 ;  /* 0x0017181b01007387 */ /* 0x0001e80000100800 */
[----:B0-----:R-:W2:Y:S04]  /*d710*/  LDL.LU R27, [R1+0x3c] ;  /* 0x00003c00011b7983 */ /* 0x001ea80000300800 */
[----:B------:R-:W2:Y:S04]  /*d720*/  LDL.LU R11, [R1+0xdc] ;  /* 0x0000dc00010b7983 */ /* 0x000ea80000300800 */
[----:B------:R-:W3:Y:S04]  /*d730*/  LDL.LU R5, [R1+0xf4] ;  /* 0x0000f40001057983 */ /* 0x000ee80000300800 */
        /* <DEDUP_REMOVED lines=17> */
[----:B------:R0:W-:Y:S04]  /*d850*/  STL [R1+0x171c], R3 ;  /* 0x00171c0301007387 */ /* 0x0001e80000100800 */
[----:B0-----:R-:W3:Y:S01]  /*d860*/  LDL.LU R3, [R1+0x38] ;  /* 0x0000380001037983 */ /* 0x001ee20000300800 */
[----:B------:R-:W-:-:S02]  /*d870*/  @!P5 IMAD.MOV R12, RZ, RZ, -R12 ;  /* 0x000000ffff0cd224 */ /* 0x000fc400078e0a0c */
[----:B------:R-:W-:Y:S01]  /*d880*/  @!P1 IMAD.MOV R18, RZ, RZ, -R18 ;  /* 0x000000ffff129224 */ /* 0x000fe200078e0a12 */
[----:B------:R-:W-:Y:S01]  /*d890*/  STL [R1+0x16b4], R14 ;  /* 0x0016b40e01007387 */ /* 0x000fe20000100800 */
[----:B------:R-:W-:Y:S02]  /*d8a0*/  @!P2 IMAD.MOV R7, RZ, RZ, -R7 ;  /* 0x000000ffff07a224 */ /* 0x000fe400078e0a07 */
[----:B------:R-:W-:Y:S01]  /*d8b0*/  @!P0 IMAD.MOV R17, RZ, RZ, -R17 ;  /* 0x000000ffff118224 */ /* 0x000fe200078e0a11 */
[----:B------:R-:W-:Y:S01]  /*d8c0*/  STL [R1+0x1720], R12 ;  /* 0x0017200c01007387 */ /* 0x000fe20000100800 */
[----:B------:R-:W-:Y:S02]  /*d8d0*/  @!P3 IMAD.MOV R20, RZ, RZ, -R20 ;  /* 0x000000ffff14b224 */ /* 0x000fe400078e0a14 */
[----:B------:R-:W-:Y:S01]  /*d8e0*/  @!P6 IMAD.MOV R22, RZ, RZ, -R22 ;  /* 0x000000ffff16e224 */ /* 0x000fe200078e0a16 */
[----:B------:R-:W-:Y:S04]  /*d8f0*/  STL [R1+0x1724], R18 ;  /* 0x0017241201007387 */ /* 0x000fe80000100800 */
[----:B------:R3:W-:Y:S04]  /*d900*/  STL [R1+0x1728], R7 ;  /* 0x0017280701007387 */ /* 0x0007e80000100800 */
[----:B------:R-:W-:Y:S04]  /*d910*/  STL [R1+0x172c], R17 ;  /* 0x00172c1101007387 */ /* 0x000fe80000100800 */
[----:B------:R-:W-:Y:S04]  /*d920*/  STL [R1+0x1730], R20 ;  /* 0x0017301401007387 */ /* 0x000fe80000100800 */
[----:B------:R-:W-:Y:S01]  /*d930*/  STL [R1+0x1734], R22 ;  /* 0x0017341601007387 */ /* 0x000fe20000100800 */
[----:B--2---:R-:W-:-:S02]  /*d940*/  SEL R11, R28, R11, !P4 ;  /* 0x0000000b1c0b7207 */ /* 0x004fc40006000000 */
[C---:B---3--:R-:W-:Y:S02]  /*d950*/  SEL R7, R28.reuse, R3, !P4 ;  /* 0x000000031c077207 */ /* 0x048fe40006000000 */
[----:B------:R-:W-:-:S03]  /*d960*/  SEL R3, R28, R27, !P4 ;  /* 0x0000001b1c037207 */ /* 0x000fc60006000000 */
[----:B------:R0:W-:Y:S04]  /*d970*/  STL [R1+0x38], R7 ;  /* 0x0000380701007387 */ /* 0x0001e80000100800 */
[----:B------:R1:W-:Y:S04]  /*d980*/  STL [R1+0x3c], R3 ;  /* 0x00003c0301007387 */ /* 0x0003e80000100800 */
[----:B------:R-:W-:Y:S01]  /*d990*/  STL [R1+0xdc], R11 ;  /* 0x0000dc0b01007387 */ /* 0x000fe20000100800 */
[C---:B0-----:R-:W-:Y:S02]  /*d9a0*/  SEL R7, R28.reuse, R5, !P4 ;  /* 0x000000051c077207 */ /* 0x041fe40006000000 */
[----:B------:R-:W-:-:S02]  /*d9b0*/  SEL R5, R28, R9, !P4 ;  /* 0x000000091c057207 */ /* 0x000fc40006000000 */
[C---:B-1----:R-:W-:Y:S01]  /*d9c0*/  SEL R3, R28.reuse, R10, !P4 ;  /* 0x0000000a1c037207 */ /* 0x042fe20006000000 */
[----:B------:R0:W-:Y:S04]  /*d9d0*/  STL [R1+0xf4], R7 ;  /* 0x0000f40701007387 */ /* 0x0001e80000100800 */
[----:B------:R1:W-:Y:S04]  /*d9e0*/  STL [R1+0xf8], R3 ;  /* 0x0000f80301007387 */ /* 0x0003e80000100800 */
[----:B------:R2:W-:Y:S01]  /*d9f0*/  STL [R1+0x10c], R5 ;  /* 0x00010c0501007387 */ /* 0x0005e20000100800 */
[----:B0-----:R-:W-:-:S02]  /*da00*/  SEL R7, R28, R8, !P4 ;  /* 0x000000081c077207 */ /* 0x001fc40006000000 */
[----:B-1----:R-:W-:-:S03]  /*da10*/  SEL R3, R28, R6, !P4 ;  /* 0x000000061c037207 */ /* 0x002fc60006000000 */
[----:B------:R-:W-:Y:S01]  /*da20*/  STL [R1+0x110], R7 ;  /* 0x0001100701007387 */ /* 0x000fe20000100800 */
[C---:B------:R-:W-:Y:S02]  /*da30*/  SEL R6, R28.reuse, R25, !P4 ;  /* 0x000000191c067207 */ /* 0x040fe40006000000 */
[C---:B--2---:R-:W-:Y:S01]  /*da40*/  SEL R5, R28.reuse, R13, !P4 ;  /* 0x0000000d1c057207 */ /* 0x044fe20006000000 */
[----:B------:R0:W-:Y:S04]  /*da50*/  STL [R1+0x114], R3 ;  /* 0x0001140301007387 */ /* 0x0001e80000100800 */
[----:B------:R1:W-:Y:S04]  /*da60*/  STL [R1+0x118], R5 ;  /* 0x0001180501007387 */ /* 0x0003e80000100800 */
[----:B------:R-:W-:Y:S01]  /*da70*/  STL [R1+0x144], R6 ;  /* 0x0001440601007387 */ /* 0x000fe20000100800 */
[----:B0-----:R-:W-:-:S02]  /*da80*/  SEL R3, R28, R4, !P4 ;  /* 0x000000041c037207 */ /* 0x001fc40006000000 */
[C---:B------:R-:W-:Y:S02]  /*da90*/  SEL R4, R28.reuse, R2, !P4 ;  /* 0x000000021c047207 */ /* 0x040fe40006000000 */
[C---:B-1----:R-:W-:Y:S01]  /*daa0*/  SEL R5, R28.reuse, R21, !P4 ;  /* 0x000000151c057207 */ /* 0x042fe20006000000 */
[----:B------:R0:W-:Y:S04]  /*dab0*/  STL [R1+0x150], R3 ;  /* 0x0001500301007387 */ /* 0x0001e80000100800 */
[----:B------:R1:W-:Y:S04]  /*dac0*/  STL [R1+0x164], R5 ;  /* 0x0001640501007387 */ /* 0x0003e80000100800 */
[----:B------:R-:W2:Y:S01]  /*dad0*/  LDL.LU R2, [R1+0x228] ;  /* 0x0002280001027983 */ /* 0x000ea20000300800 */
[----:B0-----:R-:W-:-:S03]  /*dae0*/  SEL R3, R28, R24, !P4 ;  /* 0x000000181c037207 */ /* 0x001fc60006000000 */
[----:B------:R0:W-:Y:S01]  /*daf0*/  STL [R1+0x184], R4 ;  /* 0x0001840401007387 */ /* 0x0001e20000100800 */
[----:B-1----:R-:W-:-:S03]  /*db00*/  SEL R5, R28, R15, !P4 ;  /* 0x0000000f1c057207 */ /* 0x002fc60006000000 */
[----:B------:R-:W3:Y:S01]  /*db10*/  LDL.LU R24, [R1+0x238] ;  /* 0x0002380001187983 */ /* 0x000ee20000300800 */
[----:B0-----:R-:W-:-:S03]  /*db20*/  SEL R4, R28, R26, !P4 ;  /* 0x0000001a1c047207 */ /* 0x001fc60006000000 */
[----:B------:R0:W-:Y:S04]  /*db30*/  STL [R1+0x188], R3 ;  /* 0x0001880301007387 */ /* 0x0001e80000100800 */
[----:B------:R1:W-:Y:S04]  /*db40*/  STL [R1+0x1a8], R5 ;  /* 0x0001a80501007387 */ /* 0x0003e80000100800 */
[----:B------:R4:W-:Y:S01]  /*db50*/  STL [R1+0x1ac], R4 ;  /* 0x0001ac0401007387 */ /* 0x0009e20000100800 */
[C---:B0-----:R-:W-:Y:S02]  /*db60*/  SEL R3, R28.reuse, R23, !P4 ;  /* 0x000000171c037207 */ /* 0x041fe40006000000 */
[----:B-1----:R-:W-:-:S03]  /*db70*/  SEL R5, R28, R19, !P4 ;  /* 0x000000131c057207 */ /* 0x002fc60006000000 */
[----:B------:R0:W-:Y:S01]  /*db80*/  STL [R1+0x1b4], R3 ;  /* 0x0001b40301007387 */ /* 0x0001e20000100800 */
[----:B----4-:R-:W-:-:S03]  /*db90*/  SEL R4, R28, R16, !P4 ;  /* 0x000000101c047207 */ /* 0x010fc60006000000 */
[----:B------:R-:W-:Y:S04]  /*dba0*/  STL [R1+0x1e0], R5 ;  /* 0x0001e00501007387 */ /* 0x000fe80000100800 */
[----:B------:R-:W-:Y:S04]  /*dbb0*/  STL [R1+0x1f0], R4 ;  /* 0x0001f00401007387 */ /* 0x000fe80000100800 */
[----:B------:R-:W4:Y:S01]  /*dbc0*/  LDL.LU R22, [R1+0x258] ;  /* 0x0002580001167983 */ /* 0x000f220000300800 */
[C---:B0-----:R-:W-:Y:S02]  /*dbd0*/  SEL R3, R28.reuse, R29, !P4 ;  /* 0x0000001d1c037207 */ /* 0x041fe40006000000 */
[----:B------:R-:W-:-:S03]  /*dbe0*/  SEL R0, R28, R0, !P4 ;  /* 0x000000001c007207 */ /* 0x000fc60006000000 */
[----:B------:R-:W-:Y:S04]  /*dbf0*/  STL [R1+0x1fc], R3 ;  /* 0x0001fc0301007387 */ /* 0x000fe80000100800 */
[----:B----4-:R0:W-:Y:S04]  /*dc00*/  STL [R1+0x1760], R22 ;  /* 0x0017601601007387 */ /* 0x0101e80000100800 */
[----:B------:R1:W-:Y:S04]  /*dc10*/  STL [R1+0x218], R0 ;  /* 0x0002180001007387 */ /* 0x0003e80000100800 */
[----:B0-----:R-:W4:Y:S04]  /*dc20*/  LDL.LU R22, [R1+0x250] ;  /* 0x0002500001167983 */ /* 0x001f280000300800 */
[----:B------:R-:W5:Y:S04]  /*dc30*/  LDL.LU R20, [R1+0x278] ;  /* 0x0002780001147983 */ /* 0x000f680000300800 */
        /* <DEDUP_REMOVED lines=10> */
[----:B------:R-:W5:Y:S01]  /*dce0*/  LDL.LU R9, [R1+0x338] ;  /* 0x0003380001097983 */ /* 0x000f620000300800 */
[----:B--2---:R-:W-:-:S03]  /*dcf0*/  SEL R15, R28, R2, !P4 ;  /* 0x000000021c0f7207 */ /* 0x004fc60006000000 */
[----:B------:R-:W2:Y:S04]  /*dd00*/  LDL.LU R8, [R1+0x358] ;  /* 0x0003580001087983 */ /* 0x000ea80000300800 */
[----:B------:R-:W2:Y:S01]  /*dd10*/  LDL.LU R6, [R1+0x364] ;  /* 0x0003640001067983 */ /* 0x000ea20000300800 */
[----:B---3--:R-:W-:-:S03]  /*dd20*/  SEL R2, R28, R24, !P4 ;  /* 0x000000181c027207 */ /* 0x008fc60006000000 */
[----:B------:R-:W3:Y:S04]  /*dd30*/  LDL.LU R13, [R1+0x36c] ;  /* 0x00036c00010d7983 */ /* 0x000ee80000300800 */
[----:B------:R-:W2:Y:S04]  /*dd40*/  LDL.LU R25, [R1+0x38c] ;  /* 0x00038c0001197983 */ /* 0x000ea80000300800 */
[----:B------:R-:W2:Y:S04]  /*dd50*/  LDL.LU R4, [R1+0x398] ;  /* 0x0003980001047983 */ /* 0x000ea80000300800 */
[----:B------:R-:W2:Y:S04]  /*dd60*/  LDL.LU R29, [R1+0x3b0] ;  /* 0x0003b000011d7983 */ /* 0x000ea80000300800 */
[----:B-1----:R-:W2:Y:S04]  /*dd70*/  LDL.LU R0, [R1+0x3c4] ;  /* 0x0003c40001007983 */ /* 0x002ea80000300800 */
[----:B------:R-:W2:Y:S04]  /*dd80*/  LDL.LU R21, [R1+0x3d0] ;  /* 0x0003d00001157983 */ /* 0x000ea80000300800 */
[----:B------:R0:W-:Y:S04]  /*dd90*/  STL [R1+0x228], R15 ;  /* 0x0002280f01007387 */ /* 0x0001e80000100800 */
[----:B0-----:R-:W2:Y:S04]  /*dda0*/  LDL.LU R15, [R1+0x3d8] ;  /* 0x0003d800010f7983 */ /* 0x001ea80000300800 */
[----:B------:R0:W-:Y:S04]  /*ddb0*/  STL [R1+0x238], R2 ;  /* 0x0002380201007387 */ /* 0x0001e80000100800 */
[----:B------:R-:W2:Y:S04]  /*ddc0*/  LDL.LU R26, [R1+0x3d4] ;  /* 0x0003d400011a7983 */ /* 0x000ea80000300800 */
[----:B------:R-:W2:Y:S04]  /*ddd0*/  LDL.LU R23, [R1+0x3cc] ;  /* 0x0003cc0001177983 */ /* 0x000ea80000300800 */
[----:B------:R-:W2:Y:S04]  /*dde0*/  LDL.LU R19, [R1+0x3c8] ;  /* 0x0003c80001137983 */ /* 0x000ea80000300800 */
[----:B------:R-:W2:Y:S04]  /*ddf0*/  LDL.LU R16, [R1+0x3c0] ;  /* 0x0003c00001107983 */ /* 0x000ea80000300800 */
[----:B0-----:R-:W2:Y:S04]  /*de00*/  LDL.LU R2, [R1+0x3bc] ;  /* 0x0003bc0001027983 */ /* 0x001ea80000300800 */
[----:B------:R-:W2:Y:S01]  /*de10*/  LDL.LU R24, [R1+0x3b8] ;  /* 0x0003b80001187983 */ /* 0x000ea20000300800 */
[----:B----4-:R-:W-:-:S05]  /*de20*/  SEL R22, R28, R22, !P4 ;  /* 0x000000161c167207 */ /* 0x010fca0006000000 */
[----:B------:R0:W-:Y:S04]  /*de30*/  STL [R1+0x250], R22 ;  /* 0x0002501601007387 */ /* 0x0001e80000100800 */
[----:B0-----:R-:W4:Y:S01]  /*de40*/  LDL.LU R22, [R1+0x1760] ;  /* 0x0017600001167983 */ /* 0x001f220000300800 */
[C---:B-----5:R-:W-:Y:S02]  /*de50*/  SEL R7, R28.reuse, R7, !P4 ;  /* 0x000000071c077207 */ /* 0x060fe40006000000 */
[C---:B------:R-:W-:Y:S02]  /*de60*/  SEL R12, R28.reuse, R12, !P4 ;  /* 0x0000000c1c0c7207 */ /* 0x040fe40006000000 */
[C---:B------:R-:W-:Y:S02]  /*de70*/  SEL R3, R28.reuse, R3, !P4 ;  /* 0x000000031c037207 */ /* 0x040fe40006000000 */
[----:B----4-:R-:W-:-:S05]  /*de80*/  SEL R22, R28, R22, !P4 ;  /* 0x000000161c167207 */ /* 0x010fca0006000000 */
[----:B------:R0:W-:Y:S02]  /*de90*/  STL [R1+0x258], R22 ;  /* 0x0002581601007387 */ /* 0x0001e40000100800 */
[C---:B0-----:R-:W-:Y:S02]  /*dea0*/  SEL R22, R28.reuse, R20, !P4 ;  /* 0x000000141c167207 */ /* 0x041fe40006000000 */
[C---:B------:R-:W-:Y:S02]  /*deb0*/  SEL R20, R28.reuse, R17, !P4 ;  /* 0x000000111c147207 */ /* 0x040fe40006000000 */
[C---:B------:R-:W-:Y:S01]  /*dec0*/  SEL R17, R28.reuse, R18, !P4 ;  /* 0x000000121c117207 */ /* 0x040fe20006000000 */
[----:B------:R-:W-:Y:S04]  /*ded0*/  STL [R1+0x278], R22 ;  /* 0x0002781601007387 */ /* 0x000fe80000100800 */
[----:B------:R-:W-:Y:S04]  /*dee0*/  STL [R1+0x280], R20 ;  /* 0x0002801401007387 */ /* 0x000fe80000100800 */
[----:B------:R0:W-:Y:S04]  /*def0*/  STL [R1+0x288], R7 ;  /* 0x0002880701007387 */ /* 0x0001e80000100800 */
[----:B------:R-:W-:Y:S01]  /*df00*/  STL [R1+0x2a0], R17 ;  /* 0x0002a01101007387 */ /* 0x000fe20000100800 */
[----:B0-----:R-:W-:-:S03]  /*df10*/  SEL R7, R28, R14, !P4 ;  /* 0x0000000e1c077207 */ /* 0x001fc60006000000 */
[----:B------:R0:W-:Y:S04]  /*df20*/  STL [R1+0x2bc], R12 ;  /* 0x0002bc0c01007387 */ /* 0x0001e80000100800 */
[----:B------:R1:W-:Y:S04]  /*df30*/  STL [R1+0x2d4], R7 ;  /* 0x0002d40701007387 */ /* 0x0003e80000100800 */
[----:B------:R4:W-:Y:S01]  /*df40*/  STL [R1+0x2d8], R3 ;  /* 0x0002d80301007387 */ /* 0x0009e20000100800 */
[C---:B0-----:R-:W-:Y:S02]  /*df50*/  SEL R12, R28.reuse, R27, !P4 ;  /* 0x0000001b1c0c7207 */ /* 0x041fe40006000000 */
[----:B-1----:R-:W-:-:S03]  /*df60*/  SEL R7, R28, R11, !P4 ;  /* 0x0000000b1c077207 */ /* 0x002fc60006000000 */
[----:B------:R-:W-:Y:S01]  /*df70*/  STL [R1+0x2f0], R12 ;  /* 0x0002f00c01007387 */ /* 0x000fe20000100800 */
[C---:B----4-:R-:W-:Y:S02]  /*df80*/  SEL R3, R28.reuse, R5, !P4 ;  /* 0x000000051c037207 */ /* 0x050fe40006000000 */
[C---:B------:R-:W-:Y:S01]  /*df90*/  SEL R5, R28.reuse, R10, !P4 ;  /* 0x0000000a1c057207 */ /* 0x040fe20006000000 */
[----:B------:R0:W-:Y:S04]  /*dfa0*/  STL [R1+0x2f4], R7 ;  /* 0x0002f40701007387 */ /* 0x0001e80000100800 */
[----:B------:R2:W-:Y:S04]  /*dfb0*/  STL [R1+0x314], R3 ;  /* 0x0003140301007387 */ /* 0x0005e80000100800 */
[----:B------:R1:W-:Y:S01]  /*dfc0*/  STL [R1+0x324], R5 ;  /* 0x0003240501007387 */ /* 0x0003e20000100800 */
[----:B0-----:R-:W-:-:S02]  /*dfd0*/  SEL R7, R28, R9, !P4 ;  /* 0x000000091c077207 */ /* 0x001fc40006000000 */
[----:B--2---:R-:W-:-:S03]  /*dfe0*/  SEL R3, R28, R8, !P4 ;  /* 0x000000081c037207 */ /* 0x004fc60006000000 */
[----:B------:R-:W-:Y:S01]  /*dff0*/  STL [R1+0x338], R7 ;  /* 0x0003380701007387 */ /* 0x000fe20000100800 */
[----:B-1----:R-:W-:-:S03]  /*e000*/  SEL R5, R28, R6, !P4 ;  /* 0x000000061c057207 */ /* 0x002fc60006000000 */
[----:B------:R0:W-:Y:S01]  /*e010*/  STL [R1+0x358], R3 ;  /* 0x0003580301007387 */ /* 0x0001e20000100800 */
[----:B---3--:R-:W-:-:S03]  /*e020*/  SEL R6, R28, R13, !P4 ;  /* 0x0000000d1c067207 */ /* 0x008fc60006000000 */
[----:B------:R1:W-:Y:S01]  /*e030*/  STL [R1+0x364], R5 ;  /* 0x0003640501007387 */ /* 0x0003e20000100800 */
[----:B0-----:R-:W-:-:S03]  /*e040*/  SEL R3, R28, R25, !P4 ;  /* 0x000000191c037207 */ /* 0x001fc60006000000 */
[----:B------:R-:W-:Y:S01]  /*e050*/  STL [R1+0x36c], R6 ;  /* 0x00036c0601007387 */ /* 0x000fe20000100800 */
[----:B-1----:R-:W-:-:S03]  /*e060*/  SEL R5, R28, R4, !P4 ;  /* 0x000000041c057207 */ /* 0x002fc60006000000 */
[----:B------:R0:W-:Y:S01]  /*e070*/  STL [R1+0x38c], R3 ;  /* 0x00038c0301007387 */ /* 0x0001e20000100800 */
[----:B------:R-:W-:-:S03]  /*e080*/  SEL R4, R28, R29, !P4 ;  /* 0x0000001d1c047207 */ /* 0x000fc60006000000 */
[----:B------:R1:W-:Y:S04]  /*e090*/  STL [R1+0x398], R5 ;  /* 0x0003980501007387 */ /* 0x0003e80000100800 */
[----:B------:R-:W2:Y:S01]  /*e0a0*/  LDL.LU R29, [R1+0x3b4] ;  /* 0x0003b400011d7983 */ /* 0x000ea20000300800 */
[----:B0-----:R-:W-:-:S03]  /*e0b0*/  SEL R3, R28, R0, !P4 ;  /* 0x000000001c037207 */ /* 0x001fc60006000000 */
[----:B------:R0:W-:Y:S04]  /*e0c0*/  STL [R1+0x3b0], R4 ;  /* 0x0003b00401007387 */ /* 0x0001e80000100800 */
[----:B------:R-:W3:Y:S01]  /*e0d0*/  LDL.LU R0, [R1+0x3ac] ;  /* 0x0003ac0001007983 */ /* 0x000ee20000300800 */
[----:B-1----:R-:W-:-:S03]  /*e0e0*/  SEL R5, R28, R15, !P4 ;  /* 0x0000000f1c057207 */ /* 0x002fc60006000000 */
[----:B------:R1:W-:Y:S01]  /*e0f0*/  STL [R1+0x3c4], R3 ;  /* 0x0003c40301007387 */ /* 0x0003e20000100800 */
[C---:B0-----:R-:W-:Y:S02]  /*e100*/  SEL R4, R28.reuse, R26, !P4 ;  /* 0x0000001a1c047207 */ /* 0x041fe40006000000 */
[----:B-1----:R-:W-:-:S05]  /*e110*/  SEL R3, R28, R21, !P4 ;  /* 0x000000151c037207 */ /* 0x002fca0006000000 */
        /* <DEDUP_REMOVED lines=34> */
[----:B-1----:R-:W2:Y:S04]  /*e340*/  LDL.LU R2, [R1+0x34c] ;  /* 0x00034c0001027983 */ /* 0x002ea80000300800 */
[----:B------:R-:W2:Y:S04]  /*e350*/  LDL.LU R24, [R1+0x348] ;  /* 0x0003480001187983 */ /* 0x000ea80000300800 */
[----:B------:R-:W2:Y:S04]  /*e360*/  LDL.LU R4, [R1+0x344] ;  /* 0x0003440001047983 */ /* 0x000ea80000300800 */
[----:B------:R0:W-:Y:S04]  /*e370*/  STL [R1+0x3b4], R15 ;  /* 0x0003b40f01007387 */ /* 0x0001e80000100800 */
[----:B------:R-:W3:Y:S04]  /*e380*/  LDL.LU R21, [R1+0x340] ;  /* 0x0003400001157983 */ /* 0x000ee80000300800 */
[----:B------:R1:W-:Y:S04]  /*e390*/  STL [R1+0x3ac], R0 ;  /* 0x0003ac0001007387 */ /* 0x0003e80000100800 */
[----:B0-----:R-:W3:Y:S04]  /*e3a0*/  LDL.LU R15, [R1+0x33c] ;  /* 0x00033c00010f7983 */ /* 0x001ee80000300800 */
[----:B------:R-:W3:Y:S04]  /*e3b0*/  LDL.LU R26, [R1+0x334] ;  /* 0x00033400011a7983 */ /* 0x000ee80000300800 */
[----:B------:R-:W3:Y:S04]  /*e3c0*/  LDL.LU R23, [R1+0x330] ;  /* 0x0003300001177983 */ /* 0x000ee80000300800 */
[----:B------:R-:W3:Y:S04]  /*e3d0*/  LDL.LU R19, [R1+0x32c] ;  /* 0x00032c0001137983 */ /* 0x000ee80000300800 */
[----:B------:R-:W3:Y:S04]  /*e3e0*/  LDL.LU R16, [R1+0x328] ;  /* 0x0003280001107983 */ /* 0x000ee80000300800 */
[----:B------:R-:W3:Y:S04]  /*e3f0*/  LDL.LU R29, [R1+0x320] ;  /* 0x00032000011d7983 */ /* 0x000ee80000300800 */
[----:B-1----:R-:W3:Y:S01]  /*e400*/  LDL.LU R0, [R1+0x31c] ;  /* 0x00031c0001007983 */ /* 0x002ee20000300800 */
[----:B----4-:R-:W-:-:S05]  /*e410*/  SEL R22, R28, R22, !P4 ;  /* 0x000000161c167207 */ /* 0x010fca0006000000 */
[----:B------:R0:W-:Y:S04]  /*e420*/  STL [R1+0x3a8], R22 ;  /* 0x0003a81601007387 */ /* 0x0001e80000100800 */
[----:B0-----:R-:W4:Y:S01]  /*e430*/  LDL.LU R22, [R1+0x175c] ;  /* 0x00175c0001167983 */ /* 0x001f220000300800 */
[C---:B-----5:R-:W-:Y:S02]  /*e440*/  SEL R12, R28.reuse, R12, !P4 ;  /* 0x0000000c1c0c7207 */ /* 0x060fe40006000000 */
[C---:B------:R-:W-:Y:S02]  /*e450*/  SEL R14, R28.reuse, R14, !P4 ;  /* 0x0000000e1c0e7207 */ /* 0x040fe40006000000 */
[C---:B--2---:R-:W-:Y:S02]  /*e460*/  SEL R4, R28.reuse, R4, !P4 ;  /* 0x000000041c047207 */ /* 0x044fe40006000000 */
[----:B----4-:R-:W-:-:S05]  /*e470*/  SEL R22, R28, R22, !P4 ;  /* 0x000000161c167207 */ /* 0x010fca0006000000 */
[----:B------:R0:W-:Y:S02]  /*e480*/  STL [R1+0x3a4], R22 ;  /* 0x0003a41601007387 */ /* 0x0001e40000100800 */
[C---:B0-----:R-:W-:Y:S02]  /*e490*/  SEL R22, R28.reuse, R20, !P4 ;  /* 0x000000141c167207 */ /* 0x041fe40006000000 */
[C---:B------:R-:W-:Y:S02]  /*e4a0*/  SEL R20, R28.reuse, R17, !P4 ;  /* 0x000000111c147207 */ /* 0x040fe40006000000 */
[C---:B------:R-:W-:Y:S02]  /*e4b0*/  SEL R17, R28.reuse, R7, !P4 ;  /* 0x000000071c117207 */ /* 0x040fe40006000000 */
[C---:B------:R-:W-:Y:S01]  /*e4c0*/  SEL R7, R28.reuse, R18, !P4 ;  /* 0x000000121c077207 */ /* 0x040fe20006000000 */
[----:B------:R-:W-:Y:S04]  /*e4d0*/  STL [R1+0x3a0], R22 ;  /* 0x0003a01601007387 */ /* 0x000fe80000100800 */
[----:B------:R-:W-:Y:S04]  /*e4e0*/  STL [R1+0x39c], R20 ;  /* 0x00039c1401007387 */ /* 0x000fe80000100800 */
[----:B------:R-:W-:Y:S04]  /*e4f0*/  STL [R1+0x394], R17 ;  /* 0x0003941101007387 */ /* 0x000fe80000100800 */
[----:B------:R0:W-:Y:S04]  /*e500*/  STL [R1+0x390], R7 ;  /* 0x0003900701007387 */ /* 0x0001e80000100800 */
[----:B------:R1:W-:Y:S01]  /*e510*/  STL [R1+0x388], R12 ;  /* 0x0003880c01007387 */ /* 0x0003e20000100800 */
[----:B0-----:R-:W-:-:S03]  /*e520*/  SEL R7, R28, R3, !P4 ;  /* 0x000000031c077207 */ /* 0x001fc60006000000 */
[----:B------:R-:W-:Y:S01]  /*e530*/  STL [R1+0x384], R14 ;  /* 0x0003840e01007387 */ /* 0x000fe20000100800 */
[C---:B------:R-:W-:Y:S02]  /*e540*/  SEL R3, R28.reuse, R11, !P4 ;  /* 0x0000000b1c037207 */ /* 0x040fe40006000000 */
[C---:B-1----:R-:W-:Y:S01]  /*e550*/  SEL R12, R28.reuse, R27, !P4 ;  /* 0x0000001b1c0c7207 */ /* 0x042fe20006000000 */
[----:B------:R0:W-:Y:S04]  /*e560*/  STL [R1+0x380], R7 ;  /* 0x0003800701007387 */ /* 0x0001e80000100800 */
[----:B------:R-:W-:Y:S04]  /*e570*/  STL [R1+0x37c], R12 ;  /* 0x00037c0c01007387 */ /* 0x000fe80000100800 */
[----:B------:R1:W-:Y:S01]  /*e580*/  STL [R1+0x378], R3 ;  /* 0x0003780301007387 */ /* 0x0003e20000100800 */
[----:B0-----:R-:W-:-:S02]  /*e590*/  SEL R7, R28, R5, !P4 ;  /* 0x000000051c077207 */ /* 0x001fc40006000000 */
[----:B------:R-:W-:-:S03]  /*e5a0*/  SEL R5, R28, R10, !P4 ;  /* 0x0000000a1c057207 */ /* 0x000fc60006000000 */
[----:B------:R0:W-:Y:S01]  /*e5b0*/  STL [R1+0x374], R7 ;  /* 0x0003740701007387 */ /* 0x0001e20000100800 */
[----:B-1----:R-:W-:-:S03]  /*e5c0*/  SEL R3, R28, R9, !P4 ;  /* 0x000000091c037207 */ /* 0x002fc60006000000 */
[----:B------:R3:W-:Y:S04]  /*e5d0*/  STL [R1+0x370], R5 ;  /* 0x0003700501007387 */ /* 0x0007e80000100800 */
[----:B------:R1:W-:Y:S01]  /*e5e0*/  STL [R1+0x368], R3 ;  /* 0x0003680301007387 */ /* 0x0003e20000100800 */
[C---:B0-----:R-:W-:Y:S02]  /*e5f0*/  SEL R7, R28.reuse, R8, !P4 ;  /* 0x000000081c077207 */ /* 0x041fe40006000000 */
[----:B---3--:R-:W-:-:S03]  /*e600*/  SEL R5, R28, R6, !P4 ;  /* 0x000000061c057207 */ /* 0x008fc60006000000 */
[----:B------:R-:W-:Y:S01]  /*e610*/  STL [R1+0x360], R7 ;  /* 0x0003600701007387 */ /* 0x000fe20000100800 */
[C---:B------:R-:W-:Y:S02]  /*e620*/  SEL R6, R28.reuse, R25, !P4 ;  /* 0x000000191c067207 */ /* 0x040fe40006000000 */
[C---:B-1----:R-:W-:Y:S01]  /*e630*/  SEL R3, R28.reuse, R13, !P4 ;  /* 0x0000000d1c037207 */ /* 0x042fe20006000000 */
[----:B------:R0:W-:Y:S04]  /*e640*/  STL [R1+0x35c], R5 ;  /* 0x00035c0501007387 */ /* 0x0001e80000100800 */
[----:B------:R1:W-:Y:S01]  /*e650*/  STL [R1+0x354], R3 ;  /* 0x0003540301007387 */ /* 0x0003e20000100800 */
[----:B0-----:R-:W-:-:S03]  /*e660*/  SEL R5, R28, R2, !P4 ;  /* 0x000000021c057207 */ /* 0x001fc60006000000 */
[----:B------:R-:W-:Y:S01]  /*e670*/  STL [R1+0x350], R6 ;  /* 0x0003500601007387 */ /* 0x000fe20000100800 */
[----:B-1----:R-:W-:-:S03]  /*e680*/  SEL R3, R28, R24, !P4 ;  /* 0x000000181c037207 */ /* 0x002fc60006000000 */
[----:B------:R-:W2:Y:S04]  /*e690*/  LDL.LU R2, [R1+0x318] ;  /* 0x0003180001027983 */ /* 0x000ea80000300800 */
[----:B------:R0:W-:Y:S04]  /*e6a0*/  STL [R1+0x34c], R5 ;  /* 0x00034c0501007387 */ /* 0x0001e80000100800 */
[----:B------:R-:W3:Y:S04]  /*e6b0*/  LDL.LU R24, [R1+0x310] ;  /* 0x0003100001187983 */ /* 0x000ee80000300800 */
[----:B------:R1:W-:Y:S01]  /*e6c0*/  STL [R1+0x348], R3 ;  /* 0x0003480301007387 */ /* 0x0003e20000100800 */
[----:B0-----:R-:W-:-:S03]  /*e6d0*/  SEL R5, R28, R15, !P4 ;  /* 0x0000000f1c057207 */ /* 0x001fc60006000000 */
[----:B------:R0:W-:Y:S01]  /*e6e0*/  STL [R1+0x344], R4 ;  /* 0x0003440401007387 */ /* 0x0001e20000100800 */
[C---:B-1----:R-:W-:Y:S02]  /*e6f0*/  SEL R3, R28.reuse, R21, !P4 ;  /* 0x000000151c037207 */ /* 0x042fe40006000000 */
        /* <DEDUP_REMOVED lines=40> */
[----:B------:R-:W3:Y:S04]  /*e980*/  LDL.LU R21, [R1+0x2a4] ;  /* 0x0002a40001157983 */ /* 0x000ee80000300800 */
[----:B------:R-:W3:Y:S04]  /*e990*/  LDL.LU R15, [R1+0x29c] ;  /* 0x00029c00010f7983 */ /* 0x000ee80000300800 */
[----:B------:R-:W3:Y:S04]  /*e9a0*/  LDL.LU R26, [R1+0x298] ;  /* 0x00029800011a7983 */ /* 0x000ee80000300800 */
[----:B------:R-:W3:Y:S04]  /*e9b0*/  LDL.LU R23, [R1+0x294] ;  /* 0x0002940001177983 */ /* 0x000ee80000300800 */
[----:B------:R-:W3:Y:S04]  /*e9c0*/  LDL.LU R19, [R1+0x290] ;  /* 0x0002900001137983 */ /* 0x000ee80000300800 */
[----:B------:R-:W3:Y:S04]  /*e9d0*/  LDL.LU R16, [R1+0x28c] ;  /* 0x00028c0001107983 */ /* 0x000ee80000300800 */
[----:B0-----:R-:W3:Y:S04]  /*e9e0*/  LDL.LU R2, [R1+0x284] ;  /* 0x0002840001027983 */ /* 0x001ee80000300800 */
[----:B------:R-:W3:Y:S01]  /*e9f0*/  LDL.LU R24, [R1+0x27c] ;  /* 0x00027c0001187983 */ /* 0x000ee20000300800 */
[----:B----4-:R-:W-:-:S05]  /*ea00*/  SEL R22, R28, R22, !P4 ;  /* 0x000000161c167207 */ /* 0x010fca0006000000 */
[----:B------:R0:W-:Y:S04]  /*ea10*/  STL [R1+0x30c], R22 ;  /* 0x00030c1601007387 */ /* 0x0001e80000100800 */
[----:B0-----:R-:W4:Y:S01]  /*ea20*/  LDL.LU R22, [R1+0x1758] ;  /* 0x0017580001167983 */ /* 0x001f220000300800 */
[C---:B-----5:R-:W-:Y:S02]  /*ea30*/  SEL R20, R28.reuse, R20, !P4 ;  /* 0x000000141c147207 */ /* 0x060fe40006000000 */
[C---:B------:R-:W-:Y:S02]  /*ea40*/  SEL R17, R28.reuse, R17, !P4 ;  /* 0x000000111c117207 */ /* 0x040fe40006000000 */
[C---:B------:R-:W-:Y:S02]  /*ea50*/  SEL R7, R28.reuse, R7, !P4 ;  /* 0x000000071c077207 */ /* 0x040fe40006000000 */
[----:B------:R-:W-:-:S02]  /*ea60*/  SEL R18, R28, R18, !P4 ;  /* 0x000000121c127207 */ /* 0x000fc40006000000 */
[C---:B------:R-:W-:Y:S02]  /*ea70*/  SEL R5, R28.reuse, R5, !P4 ;  /* 0x000000051c057207 */ /* 0x040fe40006000000 */
[C---:B--2---:R-:W-:Y:S02]  /*ea80*/  SEL R4, R28.reuse, R4, !P4 ;  /* 0x000000041c047207 */ /* 0x044fe40006000000 */
[----:B----4-:R-:W-:-:S05]  /*ea90*/  SEL R22, R28, R22, !P4 ;  /* 0x000000161c167207 */ /* 0x010fca0006000000 */
[----:B------:R-:W-:Y:S04]  /*eaa0*/  STL [R1+0x308], R22 ;  /* 0x0003081601007387 */ /* 0x000fe80000100800 */
[----:B------:R-:W-:Y:S04]  /*eab0*/  STL [R1+0x304], R20 ;  /* 0x0003041401007387 */ /* 0x000fe80000100800 */
[----:B------:R0:W-:Y:S04]  /*eac0*/  STL [R1+0x300], R17 ;  /* 0x0003001101007387 */ /* 0x0001e80000100800 */
[----:B------:R1:W-:Y:S01]  /*ead0*/  STL [R1+0x2fc], R7 ;  /* 0x0002fc0701007387 */ /* 0x0003e20000100800 */
[----:B0-----:R-:W-:-:S03]  /*eae0*/  SEL R17, R28, R12, !P4 ;  /* 0x0000000c1c117207 */ /* 0x001fc60006000000 */
[----:B------:R-:W-:Y:S01]  /*eaf0*/  STL [R1+0x2f8], R18 ;  /* 0x0002f81201007387 */ /* 0x000fe20000100800 */
[----:B-1----:R-:W-:-:S03]  /*eb00*/  SEL R7, R28, R14, !P4 ;  /* 0x0000000e1c077207 */ /* 0x002fc60006000000 */
[----:B------:R-:W-:Y:S01]  /*eb10*/  STL [R1+0x2ec], R17 ;  /* 0x0002ec1101007387 */ /* 0x000fe20000100800 */
[C---:B------:R-:W-:Y:S02]  /*eb20*/  SEL R12, R28.reuse, R3, !P4 ;  /* 0x000000031c0c7207 */ /* 0x040fe40006000000 */
[C---:B------:R-:W-:Y:S01]  /*eb30*/  SEL R3, R28.reuse, R27, !P4 ;  /* 0x0000001b1c037207 */ /* 0x040fe20006000000 */
        /* <DEDUP_REMOVED lines=8> */
[----:B------:R0:W-:Y:S01]  /*ebc0*/  STL [R1+0x2cc], R3 ;  /* 0x0002cc0301007387 */ /* 0x0001e20000100800 */
[----:B---3--:R-:W-:-:S03]  /*ebd0*/  SEL R5, R28, R8, !P4 ;  /* 0x000000081c057207 */ /* 0x008fc60006000000 */
[----:B------:R-:W-:Y:S04]  /*ebe0*/  STL [R1+0x2c8], R7 ;  /* 0x0002c80701007387 */ /* 0x000fe80000100800 */
[----:B------:R1:W-:Y:S01]  /*ebf0*/  STL [R1+0x2c4], R5 ;  /* 0x0002c40501007387 */ /* 0x0003e20000100800 */
[C---:B0-----:R-:W-:Y:S02]  /*ec00*/  SEL R3, R28.reuse, R6, !P4 ;  /* 0x000000061c037207 */ /* 0x041fe40006000000 */
[----:B------:R-:W-:-:S03]  /*ec10*/  SEL R6, R28, R13, !P4 ;  /* 0x0000000d1c067207 */ /* 0x000fc60006000000 */
[----:B------:R0:W-:Y:S01]  /*ec20*/  STL [R1+0x2c0], R3 ;  /* 0x0002c00301007387 */ /* 0x0001e20000100800 */
[----:B-1----:R-:W-:-:S03]  /*ec30*/  SEL R5, R28, R29, !P4 ;  /* 0x0000001d1c057207 */ /* 0x002fc60006000000 */
[----:B------:R-:W-:Y:S04]  /*ec40*/  STL [R1+0x2b8], R6 ;  /* 0x0002b80601007387 */ /* 0x000fe80000100800 */
[----:B------:R-:W2:Y:S01]  /*ec50*/  LDL.LU R29, [R1+0x274] ;  /* 0x00027400011d7983 */ /* 0x000ea20000300800 */
[----:B0-----:R-:W-:-:S03]  /*ec60*/  SEL R3, R28, R0, !P4 ;  /* 0x000000001c037207 */ /* 0x001fc60006000000 */
[----:B------:R0:W-:Y:S04]  /*ec70*/  STL [R1+0x2b4], R5 ;  /* 0x0002b40501007387 */ /* 0x0001e80000100800 */
        /* <DEDUP_REMOVED lines=40> */
[----:B-1----:R-:W3:Y:S04]  /*ef00*/  LDL.LU R2, [R1+0x21c] ;  /* 0x00021c0001027983 */ /* 0x002ee80000300800 */
[----:B------:R-:W3:Y:S04]  /*ef10*/  LDL.LU R24, [R1+0x214] ;  /* 0x0002140001187983 */ /* 0x000ee80000300800 */
[----:B------:R-:W3:Y:S04]  /*ef20*/  LDL.LU R13, [R1+0x210] ;  /* 0x00021000010d7983 */ /* 0x000ee80000300800 */
        /* <DEDUP_REMOVED lines=17> */
[C---:B------:R-:W-:Y:S02]  /*f040*/  SEL R11, R28.reuse, R11, !P4 ;  /* 0x0000000b1c0b7207 */ /* 0x040fe40006000000 */
[----:B--2---:R-:W-:-:S02]  /*f050*/  SEL R6, R28, R6, !P4 ;  /* 0x000000061c067207 */ /* 0x004fc40006000000 */
[C---:B---3--:R-:W-:Y:S02]  /*f060*/  SEL R4, R28.reuse, R4, !P4 ;  /* 0x000000041c047207 */ /* 0x048fe40006000000 */
[----:B----4-:R-:W-:-:S05]  /*f070*/  SEL R22, R28, R22, !P4 ;  /* 0x000000161c167207 */ /* 0x010fca0006000000 */
[----:B------:R0:W-:Y:S04]  /*f080*/  STL [R1+0x268], R22 ;  /* 0x0002681601007387 */ /* 0x0001e80000100800 */
[----:B------:R1:W-:Y:S01]  /*f090*/  STL [R1+0x264], R20 ;  /* 0x0002641401007387 */ /* 0x0003e20000100800 */
[C---:B0-----:R-:W-:Y:S02]  /*f0a0*/  SEL R22, R28.reuse, R17, !P4 ;  /* 0x000000111c167207 */ /* 0x041fe40006000000 */
[C---:B------:R-:W-:Y:S02]  /*f0b0*/  SEL R17, R28.reuse, R18, !P4 ;  /* 0x000000121c117207 */ /* 0x040fe40006000000 */
[C---:B-1----:R-:W-:Y:S02]  /*f0c0*/  SEL R20, R28.reuse, R7, !P4 ;  /* 0x000000071c147207 */ /* 0x042fe40006000000 */
[C---:B------:R-:W-:Y:S01]  /*f0d0*/  SEL R7, R28.reuse, R12, !P4 ;  /* 0x0000000c1c077207 */ /* 0x040fe20006000000 */
[----:B------:R-:W-:Y:S01]  /*f0e0*/  STL [R1+0x260], R22 ;  /* 0x0002601601007387 */ /* 0x000fe20000100800 */
[----:B------:R-:W-:-:S03]  /*f0f0*/  SEL R12, R28, R14, !P4 ;  /* 0x0000000e1c0c7207 */ /* 0x000fc60006000000 */
[----:B------:R-:W-:Y:S04]  /*f100*/  STL [R1+0x25c], R20 ;  /* 0x00025c1401007387 */ /* 0x000fe80000100800 */
[----:B------:R-:W-:Y:S04]  /*f110*/  STL [R1+0x254], R17 ;  /* 0x0002541101007387 */ /* 0x000fe80000100800 */
[----:B------:R0:W-:Y:S04]  /*f120*/  STL [R1+0x24c], R7 ;  /* 0x00024c0701007387 */ /* 0x0001e80000100800 */
[----:B------:R-:W-:Y:S04]  /*f130*/  STL [R1+0x248], R12 ;  /* 0x0002480c01007387 */ /* 0x000fe80000100800 */
[----:B------:R1:W-:Y:S01]  /*f140*/  STL [R1+0x244], R3 ;  /* 0x0002440301007387 */ /* 0x0003e20000100800 */
[----:B0-----:R-:W-:-:S05]  /*f150*/  SEL R7, R28, R27, !P4 ;  /* 0x0000001b1c077207 */ /* 0x001fca0006000000 */
[----:B------:R0:W-:Y:S01]  /*f160*/  STL [R1+0x240], R7 ;  /* 0x0002400701007387 */ /* 0x0001e20000100800 */
[----:B-1----:R-:W-:-:S03]  /*f170*/  SEL R3, R28, R5, !P4 ;  /* 0x000000051c037207 */ /* 0x002fc60006000000 */
[----:B------:R-:W-:Y:S01]  /*f180*/  STL [R1+0x23c], R11 ;  /* 0x00023c0b01007387 */ /* 0x000fe20000100800 */
[----:B------:R-:W-:-:S03]  /*f190*/  SEL R5, R28, R9, !P4 ;  /* 0x000000091c057207 */ /* 0x000fc60006000000 */
[----:B------:R1:W-:Y:S01]  /*f1a0*/  STL [R1+0x234], R3 ;  /* 0x0002340301007387 */ /* 0x0003e20000100800 */
[----:B0-----:R-:W-:-:S05]  /*f1b0*/  SEL R7, R28, R10, !P4 ;  /* 0x0000000a1c077207 */ /* 0x001fca0006000000 */
[----:B------:R-:W-:Y:S01]  /*f1c0*/  STL [R1+0x230], R7 ;  /* 0x0002300701007387 */ /* 0x000fe20000100800 */
[----:B-1----:R-:W-:-:S03]  /*f1d0*/  SEL R3, R28, R8, !P4 ;  /* 0x000000081c037207 */ /* 0x002fc60006000000 */
        /* <DEDUP_REMOVED lines=9> */
[----:B0-----:R-:W-:-:S02]  /*f270*/  SEL R5, R28, R25, !P4 ;  /* 0x000000191c057207 */ /* 0x001fc40006000000 */
        /* <DEDUP_REMOVED lines=42> */
[----:B------:R-:W3:Y:S04]  /*f520*/  LDL.LU R13, [R1+0x170] ;  /* 0x00017000010d7983 */ /* 0x000ee80000300800 */
[----:B------:R1:W-:Y:S04]  /*f530*/  STL [R1+0x1d4], R2 ;  /* 0x0001d40201007387 */ /* 0x0003e80000100800 */
[----:B------:R-:W3:Y:S04]  /*f540*/  LDL.LU R25, [R1+0x16c] ;  /* 0x00016c0001197983 */ /* 0x000ee80000300800 */
[----:B0-----:R-:W3:Y:S04]  /*f550*/  LDL.LU R4, [R1+0x168] ;  /* 0x0001680001047983 */ /* 0x001ee80000300800 */
[----:B------:R-:W3:Y:S04]  /*f560*/  LDL.LU R21, [R1+0x160] ;  /* 0x0001600001157983 */ /* 0x000ee80000300800 */
[----:B------:R-:W3:Y:S04]  /*f570*/  LDL.LU R15, [R1+0x15c] ;  /* 0x00015c00010f7983 */ /* 0x000ee80000300800 */
[----:B------:R-:W3:Y:S04]  /*f580*/  LDL.LU R26, [R1+0x158] ;  /* 0x00015800011a7983 */ /* 0x000ee80000300800 */
[----:B------:R-:W3:Y:S04]  /*f590*/  LDL.LU R23, [R1+0x154] ;  /* 0x0001540001177983 */ /* 0x000ee80000300800 */
[----:B------:R-:W3:Y:S04]  /*f5a0*/  LDL.LU R19, [R1+0x14c] ;  /* 0x00014c0001137983 */ /* 0x000ee80000300800 */
[----:B------:R-:W3:Y:S04]  /*f5b0*/  LDL.LU R16, [R1+0x148] ;  /* 0x0001480001107983 */ /* 0x000ee80000300800 */
[----:B-1----:R-:W3:Y:S04]  /*f5c0*/  LDL.LU R2, [R1+0x140] ;  /* 0x0001400001027983 */ /* 0x002ee80000300800 */
[----:B------:R-:W3:Y:S01]  /*f5d0*/  LDL.LU R24, [R1+0x13c] ;  /* 0x00013c0001187983 */ /* 0x000ee20000300800 */
[----:B----4-:R-:W-:-:S05]  /*f5e0*/  SEL R22, R28, R22, !P4 ;  /* 0x000000161c167207 */ /* 0x010fca0006000000 */
[----:B------:R0:W-:Y:S04]  /*f5f0*/  STL [R1+0x1d0], R22 ;  /* 0x0001d01601007387 */ /* 0x0001e80000100800 */
[----:B0-----:R-:W4:Y:S01]  /*f600*/  LDL.LU R22, [R1+0x1750] ;  /* 0x0017500001167983 */ /* 0x001f220000300800 */
[C---:B-----5:R-:W-:Y:S02]  /*f610*/  SEL R12, R28.reuse, R12, !P4 ;  /* 0x0000000c1c0c7207 */ /* 0x060fe40006000000 */
[C---:B------:R-:W-:Y:S02]  /*f620*/  SEL R14, R28.reuse, R14, !P4 ;  /* 0x0000000e1c0e7207 */ /* 0x040fe40006000000 */
[C---:B--2---:R-:W-:Y:S02]  /*f630*/  SEL R6, R28.reuse, R6, !P4 ;  /* 0x000000061c067207 */ /* 0x044fe40006000000 */
[----:B---3--:R-:W-:-:S02]  /*f640*/  SEL R4, R28, R4, !P4 ;  /* 0x000000041c047207 */ /* 0x008fc40006000000 */
        /* <DEDUP_REMOVED lines=16> */
[----:B------:R-:W-:Y:S01]  /*f750*/  STL [R1+0x1a0], R12 ;  /* 0x0001a00c01007387 */ /* 0x000fe20000100800 */
[----:B0-----:R-:W-:-:S03]  /*f760*/  SEL R7, R28, R5, !P4 ;  /* 0x000000051c077207 */ /* 0x001fc60006000000 */
[----:B------:R0:W-:Y:S01]  /*f770*/  STL [R1+0x19c], R3 ;  /* 0x00019c0301007387 */ /* 0x0001e20000100800 */
[----:B------:R-:W-:-:S03]  /*f780*/  SEL R5, R28, R10, !P4 ;  /* 0x0000000a1c057207 */ /* 0x000fc60006000000 */
[----:B------:R1:W-:Y:S01]  /*f790*/  STL [R1+0x198], R7 ;  /* 0x0001980701007387 */ /* 0x0003e20000100800 */
[----:B0-----:R-:W-:-:S03]  /*f7a0*/  SEL R3, R28, R9, !P4 ;  /* 0x000000091c037207 */ /* 0x001fc60006000000 */
[----:B------:R0:W-:Y:S01]  /*f7b0*/  STL [R1+0x194], R5 ;  /* 0x0001940501007387 */ /* 0x0001e20000100800 */
[----:B-1----:R-:W-:-:S03]  /*f7c0*/  SEL R7, R28, R8, !P4 ;  /* 0x000000081c077207 */ /* 0x002fc60006000000 */
        /* <DEDUP_REMOVED lines=9> */
[----:B------:R-:W-:Y:S01]  /*f860*/  STL [R1+0x178], R6 ;  /* 0x0001780601007387 */ /* 0x000fe20000100800 */
        /* <DEDUP_REMOVED lines=15> */
[----:B------:R-:W-:Y:S01]  /*f960*/  STL [R1+0x148], R4 ;  /* 0x0001480401007387 */ /* 0x000fe20000100800 */
[C---:B0-----:R-:W-:Y:S02]  /*f970*/  SEL R3, R28.reuse, R2, !P4 ;  /* 0x000000021c037207 */ /* 0x041fe40006000000 */
[C---:B------:R-:W-:Y:S02]  /*f980*/  SEL R2, R28.reuse, R24, !P4 ;  /* 0x000000181c027207 */ /* 0x040fe40006000000 */
[----:B------:R-:W4:Y:S04]  /*f990*/  LDL.LU R24, [R1+0x12c] ;  /* 0x00012c0001187983 */ /* 0x000f280000300800 */
        /* <DEDUP_REMOVED lines=19> */
[----:B------:R-:W2:Y:S04]  /*fad0*/  LDL.LU R8, [R1+0xd8] ;  /* 0x0000d80001087983 */ /* 0x000ea80000300800 */
[----:B------:R-:W2:Y:S04]  /*fae0*/  LDL.LU R6, [R1+0xd4] ;  /* 0x0000d40001067983 */ /* 0x000ea80000300800 */
[----:B------:R0:W-:Y:S04]  /*faf0*/  STL [R1+0x138], R2 ;  /* 0x0001380201007387 */ /* 0x0001e80000100800 */
[----:B------:R-:W2:Y:S04]  /*fb00*/  LDL.LU R13, [R1+0xcc] ;  /* 0x0000cc00010d7983 */ /* 0x000ea80000300800 */
[----:B------:R1:W-:Y:S04]  /*fb10*/  STL [R1+0x134], R0 ;  /* 0x0001340001007387 */ /* 0x0003e80000100800 */
[----:B------:R-:W2:Y:S04]  /*fb20*/  LDL.LU R25, [R1+0xc8] ;  /* 0x0000c80001197983 */ /* 0x000ea80000300800 */
[----:B------:R-:W2:Y:S04]  /*fb30*/  LDL.LU R4, [R1+0xc4] ;  /* 0x0000c40001047983 */ /* 0x000ea80000300800 */
[----:B------:R-:W2:Y:S04]  /*fb40*/  LDL.LU R21, [R1+0xc0] ;  /* 0x0000c00001157983 */ /* 0x000ea80000300800 */
[----:B------:R-:W2:Y:S04]  /*fb50*/  LDL.LU R15, [R1+0xbc] ;  /* 0x0000bc00010f7983 */ /* 0x000ea80000300800 */
[----:B------:R-:W2:Y:S04]  /*fb60*/  LDL.LU R26, [R1+0xb8] ;  /* 0x0000b800011a7983 */ /* 0x000ea80000300800 */
[----:B------:R-:W2:Y:S04]  /*fb70*/  LDL.LU R23, [R1+0xb4] ;  /* 0x0000b40001177983 */ /* 0x000ea80000300800 */
[----:B------:R-:W2:Y:S04]  /*fb80*/  LDL.LU R19, [R1+0xb0] ;  /* 0x0000b00001137983 */ /* 0x000ea80000300800 */
[----:B------:R-:W2:Y:S04]  /*fb90*/  LDL.LU R16, [R1+0xac] ;  /* 0x0000ac0001107983 */ /* 0x000ea80000300800 */
[----:B0-----:R-:W2:Y:S04]  /*fba0*/  LDL.LU R2, [R1+0xa8] ;  /* 0x0000a80001027983 */ /* 0x001ea80000300800 */
[----:B------:R-:W2:Y:S04]  /*fbb0*/  LDL.LU R29, [R1+0xa4] ;  /* 0x0000a400011d7983 */ /* 0x000ea80000300800 */
[----:B-1----:R-:W2:Y:S01]  /*fbc0*/  LDL.LU R0, [R1+0xa0] ;  /* 0x0000a00001007983 */ /* 0x002ea20000300800 */
[----:B----4-:R-:W-:-:S05]  /*fbd0*/  SEL R24, R28, R24, !P4 ;  /* 0x000000181c187207 */ /* 0x010fca0006000000 */
[----:B------:R0:W-:Y:S04]  /*fbe0*/  STL [R1+0x130], R24 ;  /* 0x0001301801007387 */ /* 0x0001e80000100800 */
[----:B0-----:R-:W4:Y:S01]  /*fbf0*/  LDL.LU R24, [R1+0x174c] ;  /* 0x00174c0001187983 */ /* 0x001f220000300800 */
[C---:B-----5:R-:W-:Y:S02]  /*fc00*/  SEL R22, R28.reuse, R22, !P4 ;  /* 0x000000161c167207 */ /* 0x060fe40006000000 */
[C---:B------:R-:W-:Y:S02]  /*fc10*/  SEL R20, R28.reuse, R20, !P4 ;  /* 0x000000141c147207 */ /* 0x040fe40006000000 */
[----:B----4-:R-:W-:-:S05]  /*fc20*/  SEL R24, R28, R24, !P4 ;  /* 0x000000181c187207 */ /* 0x010fca0006000000 */
[----:B------:R0:W-:Y:S04]  /*fc30*/  STL [R1+0x12c], R24 ;  /* 0x00012c1801007387 */ /* 0x0001e80000100800 */
[----:B0-----:R-:W4:Y:S04]  /*fc40*/  LDL.LU R24, [R1+0x1748] ;  /* 0x0017480001187983 */ /* 0x001f280000300800 */
[----:B------:R0:W-:Y:S04]  /*fc50*/  STL [R1+0x128], R22 ;  /* 0x0001281601007387 */ /* 0x0001e80000100800 */
[----:B------:R1:W-:Y:S01]  /*fc60*/  STL [R1+0x124], R20 ;  /* 0x0001241401007387 */ /* 0x0003e20000100800 */
[----:B--2---:R-:W-:-:S02]  /*fc70*/  SEL R3, R28, R3, !P4 ;  /* 0x000000031c037207 */ /* 0x004fc40006000000 */
[C---:B0-----:R-:W-:Y:S02]  /*fc80*/  SEL R22, R28.reuse, R17, !P4 ;  /* 0x000000111c167207 */ /* 0x041fe40006000000 */
[C---:B------:R-:W-:Y:S02]  /*fc90*/  SEL R17, R28.reuse, R18, !P4 ;  /* 0x000000121c117207 */ /* 0x040fe40006000000 */
[C---:B-1----:R-:W-:Y:S02]  /*fca0*/  SEL R20, R28.reuse, R7, !P4 ;  /* 0x000000071c147207 */ /* 0x042fe40006000000 */
[C---:B------:R-:W-:Y:S01]  /*fcb0*/  SEL R7, R28.reuse, R12, !P4 ;  /* 0x0000000c1c077207 */ /* 0x040fe20006000000 */
[----:B------:R-:W-:Y:S01]  /*fcc0*/  STL [R1+0x120], R22 ;  /* 0x0001201601007387 */ /* 0x000fe20000100800 */
[----:B------:R-:W-:-:S03]  /*fcd0*/  SEL R12, R28, R14, !P4 ;  /* 0x0000000e1c0c7207 */ /* 0x000fc60006000000 */
[----:B------:R-:W-:Y:S01]  /*fce0*/  STL [R1+0x11c], R20 ;  /* 0x00011c1401007387 */ /* 0x000fe20000100800 */
[----:B---3--:R-:W-:-:S03]  /*fcf0*/  SEL R11, R28, R11, !P4 ;  /* 0x0000000b1c0b7207 */ /* 0x008fc60006000000 */
        /* <DEDUP_REMOVED lines=10> */
[C---:B0-----:R-:W-:Y:S02]  /*fda0*/  SEL R7, R28.reuse, R10, !P4 ;  /* 0x0000000a1c077207 */ /* 0x041fe40006000000 */
[----:B-1----:R-:W-:-:S03]  /*fdb0*/  SEL R3, R28, R8, !P4 ;  /* 0x000000081c037207 */ /* 0x002fc60006000000 */
[----:B------:R-:W-:Y:S01]  /*fdc0*/  STL [R1+0xe4], R7 ;  /* 0x0000e40701007387 */ /* 0x000fe20000100800 */
[----:B------:R-:W-:-:S03]  /*fdd0*/  SEL R6, R28, R6, !P4 ;  /* 0x000000061c067207 */ /* 0x000fc60006000000 */
[----:B------:R0:W-:Y:S01]  /*fde0*/  STL [R1+0xe0], R5 ;  /* 0x0000e00501007387 */ /* 0x0001e20000100800 */
[C---:B------:R-:W-:Y:S02]  /*fdf0*/  SEL R4, R28.reuse, R4, !P4 ;  /* 0x000000041c047207 */ /* 0x040fe40006000000 */
[C---:B0-----:R-:W-:Y:S02]  /*fe00*/  SEL R5, R28.reuse, R25, !P4 ;  /* 0x000000191c057207 */ /* 0x041fe40006000000 */
[----:B----4-:R-:W-:-:S05]  /*fe10*/  SEL R8, R28, R24, !P4 ;  /* 0x000000181c087207 */ /* 0x010fca0006000000 */
[----:B------:R-:W-:Y:S04]  /*fe20*/  STL [R1+0x1738], R8 ;  /* 0x0017380801007387 */ /* 0x000fe80000100800 */
[----:B------:R0:W-:Y:S04]  /*fe30*/  STL [R1+0xd8], R3 ;  /* 0x0000d80301007387 */ /* 0x0001e80000100800 */
[----:B------:R-:W-:Y:S01]  /*fe40*/  STL [R1+0xd4], R6 ;  /* 0x0000d40601007387 */ /* 0x000fe20000100800 */
[----:B0-----:R-:W-:-:S05]  /*fe50*/  SEL R3, R28, R13, !P4 ;  /* 0x0000000d1c037207 */ /* 0x001fca0006000000 */
[----:B------:R0:W-:Y:S04]  /*fe60*/  STL [R1+0xcc], R3 ;  /* 0x0000cc0301007387 */ /* 0x0001e80000100800 */
[----:B------:R1:W-:Y:S01]  /*fe70*/  STL [R1+0xc8], R5 ;  /* 0x0000c80501007387 */ /* 0x0003e20000100800 */
[----:B0-----:R-:W-:-:S03]  /*fe80*/  SEL R3, R28, R21, !P4 ;  /* 0x000000151c037207 */ /* 0x001fc60006000000 */
[----:B------:R0:W-:Y:S01]  /*fe90*/  STL [R1+0xc4], R4 ;  /* 0x0000c40401007387 */ /* 0x0001e20000100800 */
[----:B-1----:R-:W-:-:S03]  /*fea0*/  SEL R5, R28, R15, !P4 ;  /* 0x0000000f1c057207 */ /* 0x002fc60006000000 */
[----:B------:R1:W-:Y:S01]  /*feb0*/  STL [R1+0xc0], R3 ;  /* 0x0000c00301007387 */ /* 0x0003e20000100800 */
[----:B0-----:R-:W-:-:S03]  /*fec0*/  SEL R4, R28, R26, !P4 ;  /* 0x0000001a1c047207 */ /* 0x001fc60006000000 */
[----:B------:R0:W-:Y:S01]  /*fed0*/  STL [R1+0xbc], R5 ;  /* 0x0000bc0501007387 */ /* 0x0001e20000100800 */
[----:B-1----:R-:W-:-:S03]  /*fee0*/  SEL R3, R28, R23, !P4 ;  /* 0x000000171c037207 */ /* 0x002fc60006000000 */
[----:B------:R1:W-:Y:S04]  /*fef0*/  STL [R1+0xb8], R4 ;  /* 0x0000b80401007387 */ /* 0x0003e80000100800 */
[----:B------:R2:W-:Y:S01]  /*ff00*/  STL [R1+0xb4], R3 ;  /* 0x0000b40301007387 */ /* 0x0005e20000100800 */
[C---:B0-----:R-:W-:Y:S02]  /*ff10*/  SEL R5, R28.reuse, R19, !P4 ;  /* 0x000000131c057207 */ /* 0x041fe40006000000 */
[----:B-1----:R-:W-:-:S03]  /*ff20*/  SEL R4, R28, R16, !P4 ;  /* 0x000000101c047207 */ /* 0x002fc60006000000 */
[----:B------:R-:W-:Y:S01]  /*ff30*/  STL [R1+0xb0], R5 ;  /* 0x0000b00501007387 */ /* 0x000fe20000100800 */
[----:B--2---:R-:W-:-:S03]  /*ff40*/  SEL R3, R28, R2, !P4 ;  /* 0x000000021c037207 */ /* 0x004fc60006000000 */
[----:B------:R-:W-:Y:S04]  /*ff50*/  STL [R1+0xac], R4 ;  /* 0x0000ac0401007387 */ /* 0x000fe80000100800 */
[----:B------:R-:W-:Y:S04]  /*ff60*/  STL [R1+0xa8], R3 ;  /* 0x0000a80301007387 */ /* 0x000fe80000100800 */
[----:B------:R-:W2:Y:S01]  /*ff70*/  LDL.LU R8, [R1+0x90] ;  /* 0x0000900001087983 */ /* 0x000ea20000300800 */
[C---:B------:R-:W-:Y:S02]  /*ff80*/  SEL R2, R28.reuse, R29, !P4 ;  /* 0x0000001d1c027207 */ /* 0x040fe40006000000 */
[----:B------:R-:W-:-:S03]  /*ff90*/  SEL R0, R28, R0, !P4 ;  /* 0x000000001c007207 */ /* 0x000fc60006000000 */
[----:B------:R-:W-:Y:S04]  /*ffa0*/  STL [R1+0xa4], R2 ;  /* 0x0000a40201007387 */ /* 0x000fe80000100800 */
[----:B--2---:R0:W-:Y:S04]  /*ffb0*/  STL [R1+0x173c], R8 ;  /* 0x00173c0801007387 */ /* 0x0041e80000100800 */
[----:B------:R-:W-:Y:S04]  /*ffc0*/  STL [R1+0xa0], R0 ;  /* 0x0000a00001007387 */ /* 0x000fe80000100800 */
[----:B0-----:R-:W2:Y:S04]  /*ffd0*/  LDL.LU R8, [R1+0x94] ;  /* 0x0000940001087983 */ /* 0x001ea80000300800 */
[----:B--2---:R0:W-:Y:S04]  /*ffe0*/  STL [R1+0x1740], R8 ;  /* 0x0017400801007387 */ /* 0x0041e80000100800 */
[----:B0-----:R-:W2:Y:S04]  /*fff0*/  LDL.LU R8, [R1+0x98] ;  /* 0x0000980001087983 */ /* 0x001ea80000300800 */
[----:B--2---:R0:W-:Y:S04]  /*10000*/  STL [R1+0x1744], R8 ;  /* 0x0017440801007387 */ /* 0x0041e80000100800 */
[----:B0-----:R-:W2:Y:S04]  /*10010*/  LDL.LU R8, [R1+0x9c] ;  /* 0x00009c0001087983 */ /* 0x001ea80000300800 */
[----:B------:R-:W3:Y:S04]  /*10020*/  LDL.LU R22, [R1+0x8c] ;  /* 0x00008c0001167983 */ /* 0x000ee80000300800 */
[----:B------:R-:W4:Y:S04]  /*10030*/  LDL.LU R20, [R1+0x88] ;  /* 0x0000880001147983 */ /* 0x000f280000300800 */
[----:B------:R-:W5:Y:S04]  /*10040*/  LDL.LU R17, [R1+0x80] ;  /* 0x0000800001117983 */ /* 0x000f680000300800 */
        /* <DEDUP_REMOVED lines=23> */
[----:B------:R-:W3:Y:S01]  /*101c0*/  LDL.LU R4, [R1+0x4] ;  /* 0x0000040001047983 */ /* 0x000ee20000300800 */
[----:B--2---:R-:W-:-:S05]  /*101d0*/  SEL R8, R28, R8, !P4 ;  /* 0x000000081c087207 */ /* 0x004fca0006000000 */
[----:B------:R0:W-:Y:S04]  /*101e0*/  STL [R1+0x9c], R8 ;  /* 0x00009c0801007387 */ /* 0x0001e80000100800 */
[----:B0-----:R-:W2:Y:S02]  /*101f0*/  LDL.LU R8, [R1+0x1744] ;  /* 0x0017440001087983 */ /* 0x001ea40000300800 */
[----:B--2---:R-:W-:-:S05]  /*10200*/  SEL R8, R28, R8, !P4 ;  /* 0x000000081c087207 */ /* 0x004fca0006000000 */
[----:B------:R0:W-:Y:S04]  /*10210*/  STL [R1+0x98], R8 ;  /* 0x0000980801007387 */ /* 0x0001e80000100800 */
[----:B0-----:R-:W2:Y:S02]  /*10220*/  LDL.LU R8, [R1+0x1740] ;  /* 0x0017400001087983 */ /* 0x001ea40000300800 */
[----:B--2---:R-:W-:-:S05]  /*10230*/  SEL R8, R28, R8, !P4 ;  /* 0x000000081c087207 */ /* 0x004fca0006000000 */
[----:B------:R0:W-:Y:S04]  /*10240*/  STL [R1+0x94], R8 ;  /* 0x0000940801007387 */ /* 0x0001e80000100800 */
[----:B0-----:R-:W2:Y:S01]  /*10250*/  LDL.LU R8, [R1+0x173c] ;  /* 0x00173c0001087983 */ /* 0x001ea20000300800 */
[C---:B---3--:R-:W-:Y:S02]  /*10260*/  SEL R22, R28.reuse, R22, !P4 ;  /* 0x000000161c167207 */ /* 0x048fe40006000000 */
[C---:B----4-:R-:W-:Y:S02]  /*10270*/  SEL R20, R28.reuse, R20, !P4 ;  /* 0x000000141c147207 */ /* 0x050fe40006000000 */
[C---:B-----5:R-:W-:Y:S02]  /*10280*/  SEL R17, R28.reuse, R17, !P4 ;  /* 0x000000111c117207 */ /* 0x060fe40006000000 */
[----:B------:R-:W-:-:S02]  /*10290*/  SEL R7, R28, R7, !P4 ;  /* 0x000000071c077207 */ /* 0x000fc40006000000 */
[C---:B------:R-:W-:Y:S02]  /*102a0*/  SEL R18, R28.reuse, R18, !P4 ;  /* 0x000000121c127207 */ /* 0x040fe40006000000 */
[C---:B------:R-:W-:Y:S02]  /*102b0*/  SEL R12, R28.reuse, R12, !P4 ;  /* 0x0000000c1c0c7207 */ /* 0x040fe40006000000 */
[C---:B------:R-:W-:Y:S02]  /*102c0*/  SEL R3, R28.reuse, R3, !P4 ;  /* 0x000000031c037207 */ /* 0x040fe40006000000 */
[C---:B------:R-:W-:Y:S02]  /*102d0*/  SEL R27, R28.reuse, R27, !P4 ;  /* 0x0000001b1c1b7207 */ /* 0x040fe40006000000 */
[C---:B------:R-:W-:Y:S02]  /*102e0*/  SEL R5, R28.reuse, R5, !P4 ;  /* 0x000000051c057207 */ /* 0x040fe40006000000 */
        /* <DEDUP_REMOVED lines=11> */
[----:B--2---:R-:W-:-:S05]  /*103a0*/  SEL R8, R28, R8, !P4 ;  /* 0x000000081c087207 */ /* 0x004fca0006000000 */
[----:B------:R0:W-:Y:S04]  /*103b0*/  STL [R1+0x90], R8 ;  /* 0x0000900801007387 */ /* 0x0001e80000100800 */
[----:B0-----:R-:W2:Y:S04]  /*103c0*/  LDL.LU R8, [R1+0x1738] ;  /* 0x0017380001087983 */ /* 0x001ea80000300800 */
[----:B------:R0:W-:Y:S04]  /*103d0*/  STL [R1+0x8c], R22 ;  /* 0x00008c1601007387 */ /* 0x0001e80000100800 */
[----:B0-----:R-:W3:Y:S04]  /*103e0*/  LDL.LU R22, [R1+0x1734] ;  /* 0x0017340001167983 */ /* 0x001ee80000300800 */
[----:B------:R0:W-:Y:S04]  /*103f0*/  STL [R1+0x88], R20 ;  /* 0x0000881401007387 */ /* 0x0001e80000100800 */
[----:B0-----:R-:W4:Y:S04]  /*10400*/  LDL.LU R20, [R1+0x1730] ;  /* 0x0017300001147983 */ /* 0x001f280000300800 */
[----:B------:R0:W-:Y:S04]  /*10410*/  STL [R1+0x80], R17 ;  /* 0x0000801101007387 */ /* 0x0001e80000100800 */
[----:B0-----:R-:W5:Y:S04]  /*10420*/  LDL.LU R17, [R1+0x172c] ;  /* 0x00172c0001117983 */ /* 0x001f680000300800 */
[----:B------:R0:W-:Y:S04]  /*10430*/  STL [R1+0x7c], R7 ;  /* 0x00007c0701007387 */ /* 0x0001e80000100800 */
[----:B0-----:R-:W2:Y:S04]  /*10440*/  LDL.LU R7, [R1+0x1728] ;  /* 0x0017280001077983 */ /* 0x001ea80000300800 */
        /* <DEDUP_REMOVED lines=21> */
[----:B0-----:R-:W3:Y:S04]  /*105a0*/  LDL.LU R23, [R1+0x16fc] ;  /* 0x0016fc0001177983 */ /* 0x001ee80000300800 */
[----:B------:R0:W-:Y:S04]  /*105b0*/  STL [R1+0x4c], R19 ;  /* 0x00004c1301007387 */ /* 0x0001e80000100800 */
[----:B0-----:R-:W3:Y:S04]  /*105c0*/  LDL.LU R19, [R1+0x16f8] ;  /* 0x0016f80001137983 */ /* 0x001ee80000300800 */
[----:B------:R0:W-:Y:S04]  /*105d0*/  STL [R1+0x44], R16 ;  /* 0x0000441001007387 */ /* 0x0001e80000100800 */
[----:B0-----:R-:W3:Y:S04]  /*105e0*/  LDL.LU R16, [R1+0x16f4] ;  /* 0x0016f40001107983 */ /* 0x001ee80000300800 */
[----:B------:R0:W-:Y:S04]  /*105f0*/  STL [R1+0x40], R2 ;  /* 0x0000400201007387 */ /* 0x0001e80000100800 */
[----:B0-----:R-:W4:Y:S04]  /*10600*/  LDL.LU R2, [R1+0x16f0] ;  /* 0x0016f00001027983 */ /* 0x001f280000300800 */
[----:B------:R0:W-:Y:S04]  /*10610*/  STL [R1+0x30], R29 ;  /* 0x0000301d01007387 */ /* 0x0001e80000100800 */
[----:B0-----:R-:W5:Y:S04]  /*10620*/  LDL.LU R29, [R1+0x16ec] ;  /* 0x0016ec00011d7983 */ /* 0x001f680000300800 */
[----:B------:R0:W-:Y:S04]  /*10630*/  STL [R1+0x2c], R0 ;  /* 0x00002c0001007387 */ /* 0x0001e80000100800 */
[----:B0-----:R-:W5:Y:S01]  /*10640*/  LDL.LU R0, [R1+0x16e8] ;  /* 0x0016e80001007983 */ /* 0x001f620000300800 */
[----:B------:R-:W-:-:S02]  /*10650*/  SEL R24, R28, R24, !P4 ;  /* 0x000000181c187207 */ /* 0x000fc40006000000 */
[C---:B------:R-:W-:Y:S02]  /*10660*/  SEL R14, R28.reuse, R14, !P4 ;  /* 0x0000000e1c0e7207 */ /* 0x040fe40006000000 */
[C---:B------:R-:W-:Y:S02]  /*10670*/  SEL R11, R28.reuse, R11, !P4 ;  /* 0x0000000b1c0b7207 */ /* 0x040fe40006000000 */
[C---:B------:R-:W-:Y:S01]  /*10680*/  SEL R10, R28.reuse, R10, !P4 ;  /* 0x0000000a1c0a7207 */ /* 0x040fe20006000000 */
[----:B------:R0:W-:Y:S01]  /*10690*/  STL [R1+0x28], R24 ;  /* 0x0000281801007387 */ /* 0x0001e20000100800 */
[C---:B------:R-:W-:Y:S02]  /*106a0*/  SEL R9, R28.reuse, R9, !P4 ;  /* 0x000000091c097207 */ /* 0x040fe40006000000 */
[C---:B------:R-:W-:Y:S01]  /*106b0*/  SEL R6, R28.reuse, R6, !P4 ;  /* 0x000000061c067207 */ /* 0x040fe20006000000 */
[----:B------:R2:W-:Y:S01]  /*106c0*/  STL [R1+0x24], R14 ;  /* 0x0000240e01007387 */ /* 0x0005e20000100800 */
[----:B------:R-:W-:-:S03]  /*106d0*/  SEL R4, R28, R4, !P4 ;  /* 0x000000041c047207 */ /* 0x000fc60006000000 */
[----:B------:R-:W-:Y:S01]  /*106e0*/  STL [R1+0x14], R11 ;  /* 0x0000140b01007387 */ /* 0x000fe20000100800 */
[----:B0-----:R-:W0:Y:S03]  /*106f0*/  LDC R24, c[0x0][0x3ac] ;  /* 0x0000eb00ff187b82 */ /* 0x001e260000000800 */
[----:B------:R-:W-:Y:S04]  /*10700*/  STL [R1+0x10], R10 ;  /* 0x0000100a01007387 */ /* 0x000fe80000100800 */
[----:B------:R-:W-:Y:S04]  /*10710*/  STL [R1+0xc], R9 ;  /* 0x00000c0901007387 */ /* 0x000fe80000100800 */
[----:B------:R3:W-:Y:S01]  /*10720*/  STL [R1+0x8], R6 ;  /* 0x0000080601007387 */ /* 0x0007e20000100800 */
[----:B--2---:R-:W-:-:S02]  /*10730*/  SEL R14, R28, R26, !P4 ;  /* 0x0000001a1c0e7207 */ /* 0x004fc40006000000 */
[C---:B---3--:R-:W-:Y:S02]  /*10740*/  SEL R6, R28.reuse, R16, !P4 ;  /* 0x000000101c067207 */ /* 0x048fe40006000000 */
[C---:B----4-:R-:W-:Y:S02]  /*10750*/  SEL R2, R28.reuse, R2, !P4 ;  /* 0x000000021c027207 */ /* 0x050fe40006000000 */
[C---:B-----5:R-:W-:Y:S02]  /*10760*/  SEL R11, R28.reuse, R0, !P4 ;  /* 0x000000001c0b7207 */ /* 0x060fe40006000000 */
[----:B------:R-:W2:Y:S04]  /*10770*/  LDL.LU R0, [R1+0x16e4] ;  /* 0x0016e40001007983 */ /* 0x000ea80000300800 */
[----:B------:R1:W-:Y:S02]  /*10780*/  STL [R1+0x3dc], R4 ;  /* 0x0003dc0401007387 */ /* 0x0003e40000100800 */
[----:B-1----:R-:W-:-:S05]  /*10790*/  SEL R4, R28, R29, !P4 ;  /* 0x0000001d1c047207 */ /* 0x002fca0006000000 */
[----:B------:R1:W-:Y:S04]  /*107a0*/  STL [R1+0x3e4], R4 ;  /* 0x0003e40401007387 */ /* 0x0003e80000100800 */
[----:B------:R3:W-:Y:S01]  /*107b0*/  STL [R1+0x3e8], R2 ;  /* 0x0003e80201007387 */ /* 0x0007e20000100800 */
[----:B-1----:R-:W-:-:S03]  /*107c0*/  SEL R4, R28, R19, !P4 ;  /* 0x000000131c047207 */ /* 0x002fc60006000000 */
[----:B------:R1:W-:Y:S01]  /*107d0*/  STL [R1+0x3ec], R6 ;  /* 0x0003ec0601007387 */ /* 0x0003e20000100800 */
[----:B---3--:R-:W-:-:S03]  /*107e0*/  SEL R2, R28, R23, !P4 ;  /* 0x000000171c027207 */ /* 0x008fc60006000000 */
[----:B------:R3:W-:Y:S01]  /*107f0*/  STL [R1+0x3f0], R4 ;  /* 0x0003f00401007387 */ /* 0x0007e20000100800 */
[----:B-1----:R-:W-:-:S03]  /*10800*/  SEL R6, R28, R15, !P4 ;  /* 0x0000000f1c067207 */ /* 0x002fc60006000000 */
[----:B------:R-:W-:Y:S01]  /*10810*/  STL [R1+0x16d4], R14 ;  /* 0x0016d40e01007387 */ /* 0x000fe20000100800 */
[----:B---3--:R-:W-:-:S03]  /*10820*/  SEL R4, R28, R21, !P4 ;  /* 0x000000151c047207 */ /* 0x008fc60006000000 */
[----:B------:R1:W-:Y:S04]  /*10830*/  STL [R1+0x3f4], R2 ;  /* 0x0003f40201007387 */ /* 0x0003e80000100800 */
[----:B------:R3:W-:Y:S04]  /*10840*/  STL [R1+0x3fc], R6 ;  /* 0x0003fc0601007387 */ /* 0x0007e80000100800 */
[----:B------:R4:W-:Y:S01]  /*10850*/  STL [R1+0x400], R4 ;  /* 0x0004000401007387 */ /* 0x0009e20000100800 */
[C---:B-1----:R-:W-:Y:S02]  /*10860*/  SEL R2, R28.reuse, R25, !P4 ;  /* 0x000000191c027207 */ /* 0x042fe40006000000 */
[----:B---3--:R-:W-:-:S03]  /*10870*/  SEL R6, R28, R20, !P4 ;  /* 0x000000141c067207 */ /* 0x008fc60006000000 */
[----:B------:R1:W-:Y:S01]  /*10880*/  STL [R1+0x404], R2 ;  /* 0x0004040201007387 */ /* 0x0003e20000100800 */
[----:B----4-:R-:W-:-:S03]  /*10890*/  SEL R4, R28, R22, !P4 ;  /* 0x000000161c047207 */ /* 0x010fc60006000000 */
[----:B------:R-:W-:Y:S01]  /*108a0*/  STL [R1+0x16d8], R6 ;  /* 0x0016d80601007387 */ /* 0x000fe20000100800 */
[----:B------:R-:W-:-:S03]  /*108b0*/  IMAD.MOV.U32 R14, RZ, RZ, R8 ;  /* 0x000000ffff0e7224 */ /* 0x000fc600078e0008 */
[----:B------:R3:W-:Y:S01]  /*108c0*/  STL [R1+0x16dc], R4 ;  /* 0x0016dc0401007387 */ /* 0x0007e20000100800 */
[----:B-1----:R-:W-:-:S03]  /*108d0*/  SEL R2, R28, R18, !P4 ;  /* 0x000000121c027207 */ /* 0x002fc60006000000 */
[----:B------:R-:W4:Y:S04]  /*108e0*/  LDL.LU R18, [R1+0x38] ;  /* 0x0000380001127983 */ /* 0x000f280000300800 */
[----:B------:R-:W5:Y:S04]  /*108f0*/  LDL.LU R26, [R1+0x3c] ;  /* 0x00003c00011a7983 */ /* 0x000f680000300800 */
[----:B------:R-:W4:Y:S01]  /*10900*/  LDL.LU R8, [R1+0x48] ;  /* 0x0000480001087983 */ /* 0x000f220000300800 */
[C---:B------:R-:W-:Y:S02]  /*10910*/  SEL R9, R28.reuse, R13, !P4 ;  /* 0x0000000d1c097207 */ /* 0x040fe40006000000 */
[----:B------:R-:W-:-:S02]  /*10920*/  SEL R10, R28, R12, !P4 ;  /* 0x0000000c1c0a7207 */ /* 0x000fc40006000000 */
[----:B------:R-:W-:Y:S01]  /*10930*/  SEL R25, R28, R17, !P4 ;  /* 0x000000111c197207 */ /* 0x000fe20006000000 */
[----:B0-----:R-:W-:Y:S02]  /*10940*/  IMAD R17, R24, 0x80, R27 ;  /* 0x0000008018117824 */ /* 0x001fe400078e021b */
[----:B------:R-:W-:Y:S02]  /*10950*/  IMAD R24, RZ, RZ, -UR7 ;  /* 0x80000007ff187e24 */ /* 0x000fe4000f8e02ff */
[----:B------:R-:W-:Y:S02]  /*10960*/  IMAD.MOV.U32 R20, RZ, RZ, R9 ;  /* 0x000000ffff147224 */ /* 0x000fe400078e0009 */
[----:B---3--:R-:W-:Y:S01]  /*10970*/  IMAD.MOV.U32 R4, RZ, RZ, R10 ;  /* 0x000000ffff047224 */ /* 0x008fe200078e000a */
[----:B------:R-:W0:Y:S01]  /*10980*/  S2R R23, SR_TID.X ;  /* 0x0000000000177919 */ /* 0x000e220000002100 */
[----:B------:R-:W-:Y:S02]  /*10990*/  LEA R16, P1, R17, UR4, 0x1 ;  /* 0x0000000411107c11 */ /* 0x000fe4000f8208ff */
[----:B------:R-:W-:-:S02]  /*109a0*/  LEA R12, P0, R27, UR4, 0x1 ;  /* 0x000000041b0c7c11 */ /* 0x000fc4000f8008ff */
[----:B------:R-:W-:Y:S01]  /*109b0*/  SEL R19, R28, R7, !P4 ;  /* 0x000000071c137207 */ /* 0x000fe20006000000 */
[----:B--2---:R-:W-:Y:S01]  /*109c0*/  IMAD R15, R0, UR6, RZ ;  /* 0x00000006000f7c24 */ /* 0x004fe2000f8e02ff */
[----:B------:R-:W1:Y:S01]  /*109d0*/  LDCU UR6, c[0x0][0x3b0] ;  /* 0x00007600ff0677ac */ /* 0x000e620008000800 */
[----:B------:R-:W-:Y:S01]  /*109e0*/  IMAD R0, R24, 0x8, R3 ;  /* 0x0000000818007824 */ /* 0x000fe200078e0203 */
[----:B------:R-:W-:Y:S02]  /*109f0*/  LEA.HI.X.SX32 R17, R17, UR5, 0x1, P1 ;  /* 0x0000000511117c11 */ /* 0x000fe400088f0eff */
[----:B------:R-:W-:Y:S01]  /*10a00*/  LEA R7, P2, R15, UR8, 0x1 ;  /* 0x000000080f077c11 */ /* 0x000fe2000f8408ff */
[----:B------:R-:W2:Y:S01]  /*10a10*/  S2R R21, SR_TID.X ;  /* 0x0000000000157919 */ /* 0x000ea20000002100 */
[----:B------:R-:W-:Y:S01]  /*10a20*/  LEA.HI.X.SX32 R13, R27, UR5, 0x1, P0 ;  /* 0x000000051b0d7c11 */ /* 0x000fe200080f0eff */
[----:B------:R-:W3:Y:S01]  /*10a30*/  LDCU UR4, c[0x0][0x3a8] ;  /* 0x00007500ff0477ac */ /* 0x000ee20008000800 */
[----:B----4-:R-:W-:Y:S04]  /*10a40*/  STL [R1+0x16e0], R8 ;  /* 0x0016e00801007387 */ /* 0x010fe80000100800 */
[----:B------:R-:W4:Y:S04]  /*10a50*/  LDL.LU R9, [R1+0x84] ;  /* 0x0000840001097983 */ /* 0x000f280000300800 */
[----:B------:R-:W3:Y:S04]  /*10a60*/  LDL.LU R10, [R1+0x20] ;  /* 0x00002000010a7983 */ /* 0x000ee80000300800 */
[----:B------:R0:W-:Y:S02]  /*10a70*/  STL [R1+0x16b0], R3 ;  /* 0x0016b00301007387 */ /* 0x0001e40000100800 */
[----:B0-----:R-:W-:-:S02]  /*10a80*/  IMAD.MOV.U32 R3, RZ, RZ, R11 ;  /* 0x000000ffff037224 */ /* 0x001fc400078e000b */
[----:B------:R-:W0:Y:S01]  /*10a90*/  S2R R11, SR_TID.X ;  /* 0x00000000000b7919 */ /* 0x000e220000002100 */
[----:B------:R-:W-:Y:S02]  /*10aa0*/  IMAD.MOV.U32 R8, RZ, RZ, R2 ;  /* 0x000000ffff087224 */ /* 0x000fe400078e0002 */
[C---:B------:R-:W-:Y:S01]  /*10ab0*/  IMAD R2, R24.reuse, 0x8, R0 ;  /* 0x0000000818027824 */ /* 0x040fe200078e0200 */
[----:B------:R1:W-:Y:S03]  /*10ac0*/  STL [R1+0x16ac], R0 ;  /* 0x0016ac0001007387 */ /* 0x0003e60000100800 */
[C---:B------:R-:W-:Y:S01]  /*10ad0*/  IMAD R22, R24.reuse, 0x8, R2 ;  /* 0x0000000818167824 */ /* 0x040fe200078e0202 */
[----:B------:R2:W-:Y:S01]  /*10ae0*/  STL [R1+0x16a8], R2 ;  /* 0x0016a80201007387 */ /* 0x0005e20000100800 */
[----:B-1----:R-:W-:Y:S02]  /*10af0*/  IMAD.MOV.U32 R0, RZ, RZ, R3 ;  /* 0x000000ffff007224 */ /* 0x002fe400078e0003 */
[----:B------:R-:W-:Y:S01]  /*10b00*/  IMAD.MOV.U32 R3, RZ, RZ, R8 ;  /* 0x000000ffff037224 */ /* 0x000fe200078e0008 */
[----:B------:R-:W-:Y:S01]  /*10b10*/  LEA.HI R8, R23, 0x38, RZ, 0x1c ;  /* 0x0000003817087811 */ /* 0x000fe200078fe0ff */
[----:B------:R-:W-:-:S02]  /*10b20*/  IMAD R23, R24, 0x8, R22 ;  /* 0x0000000818177824 */ /* 0x000fc400078e0216 */
[----:B--2---:R-:W-:Y:S01]  /*10b30*/  IMAD.MOV.U32 R2, RZ, RZ, R20 ;  /* 0x000000ffff027224 */ /* 0x004fe200078e0014 */
[----:B0-----:R-:W-:Y:S02]  /*10b40*/  LEA.HI R29, R11, 0xf8, RZ, 0x1c ;  /* 0x000000f80b1d7811 */ /* 0x001fe400078fe0ff */
[----:B------:R-:W-:-:S03]  /*10b50*/  LEA.HI R11, R5, 0xb8, RZ, 0x1c ;  /* 0x000000b8050b7811 */ /* 0x000fc600078fe0ff */
[----:B------:R-:W-:Y:S02]  /*10b60*/  IMAD R6, R29, UR7, RZ ;  /* 0x000000071d067c24 */ /* 0x000fe4000f8e02ff */
[----:B------:R-:W-:Y:S02]  /*10b70*/  IMAD R29, R11, UR7, RZ ;  /* 0x000000070b1d7c24 */ /* 0x000fe4000f8e02ff */
[----:B------:R-:W2:Y:S04]  /*10b80*/  LDL.LU R11, [R1+0x1c] ;  /* 0x00001c00010b7983 */ /* 0x000ea80000300800 */
[----:B------:R0:W-:Y:S01]  /*10b90*/  STL [R1+0x16a4], R22 ;  /* 0x0016a41601007387 */ /* 0x0001e20000100800 */
[----:B------:R-:W-:Y:S02]  /*10ba0*/  IMAD R20, R18, UR6, RZ ;  /* 0x0000000612147c24 */ /* 0x000fe4000f8e02ff */
[----:B------:R-:W-:Y:S01]  /*10bb0*/  IMAD R27, R8, UR7, RZ ;  /* 0x00000007081b7c24 */ /* 0x000fe2000f8e02ff */
[----:B------:R1:W-:Y:S01]  /*10bc0*/  STL [R1+0x16a0], R23 ;  /* 0x0016a01701007387 */ /* 0x0003e20000100800 */
[----:B------:R-:W-:-:S02]  /*10bd0*/  IMAD R24, R24, 0x8, R23 ;  /* 0x0000000818187824 */ /* 0x000fc400078e0217 */
[----:B0-----:R-:W-:Y:S02]  /*10be0*/  IMAD.MOV.U32 R22, RZ, RZ, R25 ;  /* 0x000000ffff167224 */ /* 0x001fe400078e0019 */
[----:B-----5:R-:W-:Y:S01]  /*10bf0*/  IMAD R25, R26, UR6, RZ ;  /* 0x000000061a197c24 */ /* 0x020fe2000f8e02ff */
[----:B------:R-:W-:Y:S01]  /*10c00*/  LEA R8, P4, R6, R7, 0x1 ;  /* 0x0000000706087211 */ /* 0x000fe200078808ff */
[----:B-1----:R-:W-:Y:S01]  /*10c10*/  IMAD.MOV.U32 R23, RZ, RZ, R19 ;  /* 0x000000ffff177224 */ /* 0x002fe200078e0013 */
[----:B------:R-:W-:Y:S01]  /*10c20*/  LEA.HI R5, R5, 0x78, RZ, 0x1c ;  /* 0x0000007805057811 */ /* 0x000fe200078fe0ff */
[----:B------:R-:W-:Y:S01]  /*10c30*/  IMAD.WIDE R18, R20, 0x2, R16 ;  /* 0x0000000214127825 */ /* 0x000fe200078e0210 */
[----:B------:R-:W-:Y:S04]  /*10c40*/  STL [R1+0x1694], R25 ;  /* 0x0016941901007387 */ /* 0x000fe80000100800 */
[----:B------:R0:W-:Y:S01]  /*10c50*/  STL [R1+0x169c], R16 ;  /* 0x00169c1001007387 */ /* 0x0001e20000100800 */
[----:B------:R-:W-:-:S03]  /*10c60*/  IMAD R28, R5, UR7, RZ ;  /* 0x00000007051c7c24 */ /* 0x000fc6000f8e02ff */
[----:B0-----:R-:W5:Y:S04]  /*10c70*/  LDL.LU R16, [R1+0x18] ;  /* 0x0000180001107983 */ /* 0x001f680000300800 */
[----:B------:R-:W-:Y:S04]  /*10c80*/  STL [R1+0x1698], R17 ;  /* 0x0016981101007387 */ /* 0x000fe80000100800 */
[----:B------:R0:W-:Y:S02]  /*10c90*/  STL [R1+0x1668], R8 ;  /* 0x0016680801007387 */ /* 0x0001e40000100800 */
[----:B0-----:R-:W-:-:S05]  /*10ca0*/  LEA R8, P5, R29, R7, 0x1 ;  /* 0x000000071d087211 */ /* 0x001fca00078a08ff */
[----:B------:R0:W-:Y:S02]  /*10cb0*/  STL [R1+0x1678], R8 ;  /* 0x0016780801007387 */ /* 0x0001e40000100800 */
[----:B0-----:R-:W-:-:S05]  /*10cc0*/  LEA R8, P6, R28, R7, 0x1 ;  /* 0x000000071c087211 */ /* 0x001fca00078c08ff */
[----:B------:R0:W-:Y:S02]  /*10cd0*/  STL [R1+0x167c], R8 ;  /* 0x00167c0801007387 */ /* 0x0001e40000100800 */
[----:B0-----:R-:W-:-:S05]  /*10ce0*/  LEA R8, P0, R27, R7, 0x1 ;  /* 0x000000071b087211 */ /* 0x001fca00078008ff */
[----:B------:R0:W-:Y:S04]  /*10cf0*/  STL [R1+0x1680], R8 ;  /* 0x0016800801007387 */ /* 0x0001e80000100800 */
[----:B0-----:R-:W2:Y:S01]  /*10d00*/  LDL.LU R8, [R1+0x16e0] ;  /* 0x0016e00001087983 */ /* 0x001ea20000300800 */
[----:B------:R-:W-:Y:S01]  /*10d10*/  IMAD.MOV.U32 R17, RZ, RZ, R4 ;  /* 0x000000ffff117224 */ /* 0x000fe200078e0004 */
[----:B------:R-:W-:-:S04]  /*10d20*/  SHF.R.U32.HI R4, RZ, 0x4, R21 ;  /* 0x00000004ff047819 */ /* 0x000fc80000011615 */
[----:B------:R-:W-:-:S04]  /*10d30*/  SGXT.U32 R4, R4, 0x3 ;  /* 0x000000030404781a */ /* 0x000fc80000000000 */
[----:B------:R-:W-:-:S05]  /*10d40*/  LOP3.LUT R4, R4, 0xf0, RZ, 0xfc, !PT ;  /* 0x000000f004047812 */ /* 0x000fca00078efcff */
[----:B------:R-:W-:-:S05]  /*10d50*/  IMAD R4, R4, UR10, RZ ;  /* 0x0000000a04047c24 */ /* 0x000fca000f8e02ff */
[----:B------:R-:W-:Y:S02]  /*10d60*/  LEA R4, P1, R4, R7, 0x1 ;  /* 0x0000000704047211 */ /* 0x000fe400078208ff */
[----:B------:R-:W-:-:S03]  /*10d70*/  LEA.HI.X.SX32 R15, R15, UR9, 0x1, P2 ;  /* 0x000000090f0f7c11 */ /* 0x000fc600090f0eff */
[----:B------:R2:W-:Y:S02]  /*10d80*/  STL [R1+0x166c], R4 ;  /* 0x00166c0401007387 */ /* 0x0005e40000100800 */
[----:B--2---:R-:W-:-:S05]  /*10d90*/  LEA R4, P2, R8, R7, 0x1 ;  /* 0x0000000708047211 */ /* 0x004fca00078408ff */
[----:B------:R4:W-:Y:S02]  /*10da0*/  STL [R1+0x1670], R4 ;  /* 0x0016700401007387 */ /* 0x0009e40000100800 */
[----:B----4-:R-:W-:-:S05]  /*10db0*/  LEA R4, P3, R9, R7, 0x1 ;  /* 0x0000000709047211 */ /* 0x010fca00078608ff */
[----:B------:R0:W-:Y:S04]  /*10dc0*/  STL [R1+0x1674], R4 ;  /* 0x0016740401007387 */ /* 0x0001e80000100800 */
[----:B0-----:R-:W2:Y:S01]  /*10dd0*/  LDL.LU R4, [R1+0x16dc] ;  /* 0x0016dc0001047983 */ /* 0x001ea20000300800 */
[-C--:B------:R-:W-:Y:S02]  /*10de0*/  LEA.HI.X.SX32 R6, R6, R15.reuse, 0x1, P4 ;  /* 0x0000000f06067211 */ /* 0x080fe400020f0eff */
[----:B------:R-:W-:-:S03]  /*10df0*/  LEA.HI.X.SX32 R29, R29, R15, 0x1, P5 ;  /* 0x0000000f1d1d7211 */ /* 0x000fc600028f0eff */
[----:B------:R3:W-:Y:S02]  /*10e00*/  STL [R1+0x1660], R6 ;  /* 0x0016600601007387 */ /* 0x0007e40000100800 */
[----:B---3--:R-:W-:-:S05]  /*10e10*/  LEA R6, P4, R10, R7, 0x1 ;  /* 0x000000070a067211 */ /* 0x008fca00078808ff */
[----:B------:R0:W-:Y:S01]  /*10e20*/  STL [R1+0x1664], R6 ;  /* 0x0016640601007387 */ /* 0x0001e20000100800 */
[----:B------:R-:W-:-:S03]  /*10e30*/  LEA.HI.X.SX32 R28, R28, R15, 0x1, P6 ;  /* 0x0000000f1c1c7211 */ /* 0x000fc600030f0eff */
[----:B0-----:R-:W3:Y:S04]  /*10e40*/  LDL.LU R6, [R1+0x16d8] ;  /* 0x0016d80001067983 */ /* 0x001ee80000300800 */
[----:B------:R0:W-:Y:S02]  /*10e50*/  STL [R1+0x165c], R29 ;  /* 0x00165c1d01007387 */ /* 0x0001e40000100800 */
[----:B0-----:R-:W-:Y:S01]  /*10e60*/  IMAD.MOV.U32 R29, RZ, RZ, R14 ;  /* 0x000000ffff1d7224 */ /* 0x001fe200078e000e */
[----:B------:R-:W-:-:S05]  /*10e70*/  LEA R14, P5, R11, R7, 0x1 ;  /* 0x000000070b0e7211 */ /* 0x000fca00078a08ff */
[----:B------:R0:W-:Y:S04]  /*10e80*/  STL [R1+0x1658], R14 ;  /* 0x0016580e01007387 */ /* 0x0001e80000100800 */
[----:B0-----:R-:W4:Y:S04]  /*10e90*/  LDL.LU R14, [R1+0x16d4] ;  /* 0x0016d400010e7983 */ /* 0x001f280000300800 */
[----:B------:R2:W-:Y:S02]  /*10ea0*/  STL [R1+0x1654], R28 ;  /* 0x0016541c01007387 */ /* 0x0005e40000100800 */
[----:B--2---:R-:W-:Y:S01]  /*10eb0*/  IMAD.MOV.U32 R28, RZ, RZ, R4 ;  /* 0x000000ffff1c7224 */ /* 0x004fe200078e0004 */
[----:B-----5:R-:W-:-:S05]  /*10ec0*/  LEA R4, P6, R16, R7, 0x1 ;  /* 0x0000000710047211 */ /* 0x020fca00078c08ff */
[----:B------:R0:W-:Y:S04]  /*10ed0*/  STL [R1+0x1650], R4 ;  /* 0x0016500401007387 */ /* 0x0001e80000100800 */
[----:B0-----:R-:W2:Y:S01]  /*10ee0*/  LDL.LU R4, [R1+0x16d0] ;  /* 0x0016d00001047983 */ /* 0x001ea20000300800 */
[----:B------:R-:W-:Y:S02]  /*10ef0*/  SHF.R.U32.HI R5, RZ, 0x4, R21 ;  /* 0x00000004ff057819 */ /* 0x000fe40000011615 */
[----:B------:R-:W-:Y:S02]  /*10f00*/  LEA.HI.X.SX32 R27, R27, R15, 0x1, P0 ;  /* 0x0000000f1b1b7211 */ /* 0x000fe400000f0eff */
[----:B------:R-:W-:-:S03]  /*10f10*/  SGXT.U32 R5, R5, 0x3 ;  /* 0x000000030505781a */ /* 0x000fc60000000000 */
[----:B------:R0:W-:Y:S02]  /*10f20*/  STL [R1+0x164c], R27 ;  /* 0x00164c1b01007387 */ /* 0x0001e40000100800 */
[----:B0-----:R-:W-:Y:S01]  /*10f30*/  LOP3.LUT R27, R5, 0xf0, RZ, 0xfc, !PT ;  /* 0x000000f0051b7812 */ /* 0x001fe200078efcff */
[----:B------:R-:W-:Y:S01]  /*10f40*/  IMAD R25, RZ, RZ, -UR4 ;  /* 0x80000004ff197e24 */ /* 0x000fe2000f8e02ff */
[----:B------:R-:W0:Y:S01]  /*10f50*/  LDCU UR4, c[0x0][0x3a8] ;  /* 0x00007500ff0477ac */ /* 0x000e220008000800 */
[----:B--2---:R-:W-:-:S05]  /*10f60*/  LEA R5, P0, R4, R7, 0x1 ;  /* 0x0000000704057211 */ /* 0x004fca00078008ff */
[----:B------:R1:W-:Y:S04]  /*10f70*/  STL [R1+0x1644], R5 ;  /* 0x0016440501007387 */ /* 0x0003e80000100800 */
[----:B-1----:R-:W2:Y:S01]  /*10f80*/  LDL.LU R5, [R1+0x16cc] ;  /* 0x0016cc0001057983 */ /* 0x002ea20000300800 */
[----:B0-----:R-:W-:Y:S01]  /*10f90*/  IMAD R27, R27, UR4, RZ ;  /* 0x000000041b1b7c24 */ /* 0x001fe2000f8e02ff */
[-C--:B------:R-:W-:Y:S01]  /*10fa0*/  LEA.HI.X.SX32 R8, R8, R15.reuse, 0x1, P2 ;  /* 0x0000000f08087211 */ /* 0x080fe200010f0eff */
[----:B------:R-:W0:Y:S03]  /*10fb0*/  LDCU UR4, c[0x0][0x3a8] ;  /* 0x00007500ff0477ac */ /* 0x000e260008000800 */
[----:B------:R-:W-:-:S05]  /*10fc0*/  LEA.HI.X.SX32 R27, R27, R15, 0x1, P1 ;  /* 0x0000000f1b1b7211 */ /* 0x000fca00008f0eff */
[----:B------:R3:W-:Y:S02]  /*10fd0*/  STL [R1+0x1640], R27 ;  /* 0x0016401b01007387 */ /* 0x0007e40000100800 */
[----:B---3--:R-:W-:Y:S01]  /*10fe0*/  IMAD.MOV.U32 R27, RZ, RZ, R6 ;  /* 0x000000ffff1b7224 */ /* 0x008fe200078e0006 */
[----:B--2---:R-:W-:-:S05]  /*10ff0*/  LEA R6, P1, R5, R7, 0x1 ;  /* 0x0000000705067211 */ /* 0x004fca00078208ff */
[----:B------:R1:W-:Y:S04]  /*11000*/  STL [R1+0x1648], R6 ;  /* 0x0016480601007387 */ /* 0x0003e80000100800 */
[----:B-1----:R-:W2:Y:S04]  /*11010*/  LDL.LU R6, [R1+0x16c8] ;  /* 0x0016c80001067983 */ /* 0x002ea80000300800 */
[----:B------:R2:W-:Y:S02]  /*11020*/  STL [R1+0x1638], R8 ;  /* 0x0016380801007387 */ /* 0x0005e40000100800 */
[----:B--2---:R-:W-:-:S05]  /*11030*/  LEA R8, P2, R6, R7, 0x1 ;  /* 0x0000000706087211 */ /* 0x004fca00078408ff */
[----:B------:R1:W-:Y:S04]  /*11040*/  STL [R1+0x163c], R8 ;  /* 0x00163c0801007387 */ /* 0x0003e80000100800 */
[----:B-1----:R-:W2:Y:S01]  /*11050*/  LDL.LU R8, [R1+0x16c4] ;  /* 0x0016c40001087983 */ /* 0x002ea20000300800 */
[----:B------:R-:W-:-:S05]  /*11060*/  LEA.HI.X.SX32 R9, R9, R15, 0x1, P3 ;  /* 0x0000000f09097211 */ /* 0x000fca00018f0eff */
        /* <DEDUP_REMOVED lines=16> */
[----:B----4-:R-:W-:Y:S01]  /*11170*/  IMAD.MOV.U32 R16, RZ, RZ, R14 ;  /* 0x000000ffff107224 */ /* 0x010fe200078e000e */
[----:B--2---:R-:W-:-:S05]  /*11180*/  LEA R14, P6, R11, R7, 0x1 ;  /* 0x000000070b0e7211 */ /* 0x004fca00078c08ff */
[----:B------:R1:W-:Y:S04]  /*11190*/  STL [R1+0x161c], R14 ;  /* 0x00161c0e01007387 */ /* 0x0003e80000100800 */
[----:B-1----:R-:W2:Y:S01]  /*111a0*/  LDL.LU R14, [R1+0x16b4] ;  /* 0x0016b400010e7983 */ /* 0x002ea20000300800 */
[----:B------:R-:W-:-:S05]  /*111b0*/  LEA.HI.X.SX32 R4, R4, R15, 0x1, P0 ;  /* 0x0000000f04047211 */ /* 0x000fca00000f0eff */
[----:B------:R1:W-:Y:S02]  /*111c0*/  STL [R1+0x1610], R4 ;  /* 0x0016100401007387 */ /* 0x0003e40000100800 */
[----:B-1----:R-:W-:Y:S01]  /*111d0*/  IMAD.MOV.U32 R4, RZ, RZ, R3 ;  /* 0x000000ffff047224 */ /* 0x002fe200078e0003 */
        /* <DEDUP_REMOVED lines=30> */
[-C--:B------:R-:W-:Y:S01]  /*113c0*/  LEA.HI.X.SX32 R14, R14, R15.reuse, 0x1, P0 ;  /* 0x0000000f0e0e7211 */ /* 0x080fe200000f0eff */
[----:B------:R-:W-:Y:S01]  /*113d0*/  IMAD R26, R25, 0x8, R24 ;  /* 0x00000008191a7824 */ /* 0x000fe200078e0218 */
[----:B------:R-:W-:Y:S02]  /*113e0*/  LEA.HI.X.SX32 R0, R0, R15, 0x1, P2 ;  /* 0x0000000f00007211 */ /* 0x000fe400010f0eff */
[----:B--2---:R-:W-:-:S05]  /*113f0*/  LEA R4, P5, R23, R7, 0x1 ;  /* 0x0000000717047211 */ /* 0x004fca00078a08ff */
[----:B------:R1:W-:Y:S02]  /*11400*/  STL [R1+0x15ec], R4 ;  /* 0x0015ec0401007387 */ /* 0x0003e40000100800 */
[----:B-1----:R-:W-:Y:S01]  /*11410*/  LEA.HI.X.SX32 R4, R11, R15, 0x1, P6 ;  /* 0x0000000f0b047211 */ /* 0x002fe200030f0eff */
[----:B------:R-:W-:Y:S02]  /*11420*/  IMAD.MOV.U32 R11, RZ, RZ, R17 ;  /* 0x000000ffff0b7224 */ /* 0x000fe400078e0011 */
[----:B------:R-:W1:Y:S02]  /*11430*/  S2R R17, SR_TID.X ;  /* 0x0000000000117919 */ /* 0x000e640000002100 */
[----:B------:R2:W-:Y:S02]  /*11440*/  STL [R1+0x15e0], R4 ;  /* 0x0015e00401007387 */ /* 0x0005e40000100800 */
[----:B--2---:R-:W-:-:S05]  /*11450*/  LEA R4, P6, R24, R7, 0x1 ;  /* 0x0000000718047211 */ /* 0x004fca00078c08ff */
[----:B------:R-:W-:Y:S04]  /*11460*/  STL [R1+0x15e4], R4 ;  /* 0x0015e40401007387 */ /* 0x000fe80000100800 */
[----:B------:R2:W-:Y:S01]  /*11470*/  STL [R1+0x15d8], R14 ;  /* 0x0015d80e01007387 */ /* 0x0005e20000100800 */
[----:B-1----:R-:W-:Y:S01]  /*11480*/  SHF.R.U32.HI R17, RZ, 0x4, R17 ;  /* 0x00000004ff117819 */ /* 0x002fe20000011611 */
[----:B--2---:R-:W-:Y:S02]  /*11490*/  IMAD.MOV.U32 R14, RZ, RZ, R6 ;  /* 0x000000ffff0e7224 */ /* 0x004fe400078e0006 */
[----:B------:R-:W-:Y:S01]  /*114a0*/  IMAD.MOV.U32 R6, RZ, RZ, R5 ;  /* 0x000000ffff067224 */ /* 0x000fe200078e0005 */
[----:B------:R-:W-:Y:S02]  /*114b0*/  SGXT.U32 R17, R17, 0x3 ;  /* 0x000000031111781a */ /* 0x000fe40000000000 */
[----:B------:R-:W-:-:S03]  /*114c0*/  LEA R5, P0, R26, R7, 0x1 ;  /* 0x000000071a057211 */ /* 0x000fc600078008ff */
[----:B0-----:R-:W-:Y:S02]  /*114d0*/  IMAD R17, R17, UR4, RZ ;  /* 0x0000000411117c24 */ /* 0x001fe4000f8e02ff */
[----:B------:R0:W-:Y:S02]  /*114e0*/  STL [R1+0x15dc], R5 ;  /* 0x0015dc0501007387 */ /* 0x0001e40000100800 */
[----:B0-----:R-:W-:Y:S01]  /*114f0*/  LEA.HI.X.SX32 R5, R3, R15, 0x1, P1 ;  /* 0x0000000f03057211 */ /* 0x001fe200008f0eff */
[----:B------:R-:W-:Y:S01]  /*11500*/  IMAD.MOV.U32 R3, RZ, RZ, R16 ;  /* 0x000000ffff037224 */ /* 0x000fe200078e0010 */
[----:B------:R-:W-:-:S03]  /*11510*/  LEA R16, P1, R17, R7, 0x1 ;  /* 0x0000000711107211 */ /* 0x000fc600078208ff */
[----:B------:R-:W-:Y:S04]  /*11520*/  STL [R1+0x15d0], R5 ;  /* 0x0015d00501007387 */ /* 0x000fe80000100800 */
[----:B------:R0:W-:Y:S04]  /*11530*/  STL [R1+0x15d4], R16 ;  /* 0x0015d41001007387 */ /* 0x0001e80000100800 */
[----:B0-----:R-:W2:Y:S04]  /*11540*/  LDL.LU R16, [R1+0x169c] ;  /* 0x00169c0001107983 */ /* 0x001ea80000300800 */
[----:B------:R0:W-:Y:S04]  /*11550*/  STL [R1+0x15cc], R0 ;  /* 0x0015cc0001007387 */ /* 0x0001e80000100800 */
[----:B0-----:R-:W3:Y:S01]  /*11560*/  LDL.LU R0, [R1+0x3fc] ;  /* 0x0003fc0001007983 */ /* 0x001ee20000300800 */
[----:B------:R-:W-:-:S02]  /*11570*/  LEA.HI.X.SX32 R2, R2, R15, 0x1, P3 ;  /* 0x0000000f02027211 */ /* 0x000fc400018f0eff */
[-C--:B------:R-:W-:Y:S02]  /*11580*/  LEA.HI.X.SX32 R22, R22, R15.reuse, 0x1, P4 ;  /* 0x0000000f16167211 */ /* 0x080fe400020f0eff */
[-C--:B------:R-:W-:Y:S01]  /*11590*/  LEA.HI.X.SX32 R23, R23, R15.reuse, 0x1, P5 ;  /* 0x0000000f17177211 */ /* 0x080fe200028f0eff */
[C---:B------:R-:W-:Y:S01]  /*115a0*/  IMAD R4, R25.reuse, 0x10, R26 ;  /* 0x0000001019047824 */ /* 0x040fe200078e021a */
[----:B------:R-:W-:Y:S01]  /*115b0*/  STL [R1+0x15c8], R2 ;  /* 0x0015c80201007387 */ /* 0x000fe20000100800 */
[-C--:B------:R-:W-:Y:S02]  /*115c0*/  LEA.HI.X.SX32 R24, R24, R15.reuse, 0x1, P6 ;  /* 0x0000000f18187211 */ /* 0x080fe400030f0eff */
[----:B------:R-:W-:Y:S01]  /*115d0*/  LEA.HI.X.SX32 R26, R26, R15, 0x1, P0 ;  /* 0x0000000f1a1a7211 */ /* 0x000fe200000f0eff */
[----:B------:R0:W-:Y:S01]  /*115e0*/  STL [R1+0x15c4], R22 ;  /* 0x0015c41601007387 */ /* 0x0001e20000100800 */
[----:B------:R-:W-:-:S03]  /*115f0*/  IMAD R5, R25, 0x8, R4 ;  /* 0x0000000819057824 */ /* 0x000fc600078e0204 */
[----:B0-----:R-:W4:Y:S04]  /*11600*/  LDL.LU R22, [R1+0x404] ;  /* 0x0004040001167983 */ /* 0x001f280000300800 */
[----:B------:R0:W-:Y:S04]  /*11610*/  STL [R1+0x15c0], R23 ;  /* 0x0015c01701007387 */ /* 0x0001e80000100800 */
[----:B0-----:R-:W5:Y:S04]  /*11620*/  LDL.LU R23, [R1+0x400] ;  /* 0x0004000001177983 */ /* 0x001f680000300800 */
[----:B------:R-:W-:Y:S04]  /*11630*/  STL [R1+0x15bc], R24 ;  /* 0x0015bc1801007387 */ /* 0x000fe80000100800 */
[----:B------:R0:W-:Y:S01]  /*11640*/  STL [R1+0x15a4], R26 ;  /* 0x0015a41a01007387 */ /* 0x0001e20000100800 */
[----:B------:R-:W-:Y:S01]  /*11650*/  LEA.HI.X.SX32 R17, R17, R15, 0x1, P1 ;  /* 0x0000000f11117211 */ /* 0x000fe200008f0eff */
[----:B0-----:R-:W-:Y:S01]  /*11660*/  IMAD.MOV.U32 R26, RZ, RZ, R3 ;  /* 0x000000ffff1a7224 */ /* 0x001fe200078e0003 */
[----:B------:R-:W-:-:S05]  /*11670*/  LEA R3, P0, R4, R7, 0x1 ;  /* 0x0000000704037211 */ /* 0x000fca00078008ff */
[----:B------:R0:W-:Y:S01]  /*11680*/  STL [R1+0x15ac], R3 ;  /* 0x0015ac0301007387 */ /* 0x0001e20000100800 */
[----:B------:R-:W-:Y:S02]  /*11690*/  LEA.HI.X.SX32 R4, R4, R15, 0x1, P0 ;  /* 0x0000000f04047211 */ /* 0x000fe400000f0eff */
[----:B0-----:R-:W-:-:S05]  /*116a0*/  LEA R3, P2, R5, R7, 0x1 ;  /* 0x0000000705037211 */ /* 0x001fca00078408ff */
[----:B------:R-:W-:Y:S04]  /*116b0*/  STL [R1+0x15b4], R3 ;  /* 0x0015b40301007387 */ /* 0x000fe80000100800 */
[----:B------:R0:W-:Y:S04]  /*116c0*/  STL [R1+0x15b8], R17 ;  /* 0x0015b81101007387 */ /* 0x0001e80000100800 */
[----:B0-----:R-:W2:Y:S04]  /*116d0*/  LDL.LU R17, [R1+0x1698] ;  /* 0x0016980001117983 */ /* 0x001ea80000300800 */
[----:B------:R0:W-:Y:S02]  /*116e0*/  STL [R1+0x15a8], R4 ;  /* 0x0015a80401007387 */ /* 0x0001e40000100800 */
[----:B0-----:R-:W-:-:S05]  /*116f0*/  LEA.HI.X.SX32 R4, R5, R15, 0x1, P2 ;  /* 0x0000000f05047211 */ /* 0x001fca00010f0eff */
[----:B------:R0:W-:Y:S01]  /*11700*/  STL [R1+0x15b0], R4 ;  /* 0x0015b00401007387 */ /* 0x0001e20000100800 */
[----:B---3--:R-:W-:Y:S02]  /*11710*/  IMAD.MOV.U32 R2, RZ, RZ, R0 ;  /* 0x000000ffff027224 */ /* 0x008fe400078e0000 */
[C---:B------:R-:W-:Y:S02]  /*11720*/  IMAD R0, R25.reuse, 0x8, R5 ;  /* 0x0000000819007824 */ /* 0x040fe400078e0205 */
[----:B------:R-:W-:Y:S02]  /*11730*/  IMAD.MOV.U32 R24, RZ, RZ, R2 ;  /* 0x000000ffff187224 */ /* 0x000fe400078e0002 */
[C---:B------:R-:W-:Y:S02]  /*11740*/  IMAD R2, R25.reuse, 0x8, R0 ;  /* 0x0000000819027824 */ /* 0x040fe400078e0200 */
[----:B------:R-:W-:Y:S02]  /*11750*/  IMAD.MOV.U32 R5, RZ, RZ, R6 ;  /* 0x000000ffff057224 */ /* 0x000fe400078e0006 */
[----:B------:R-:W-:Y:S01]  /*11760*/  IMAD R3, R25, 0x8, R2 ;  /* 0x0000000819037824 */ /* 0x000fe200078e0202 */
[----:B------:R-:W-:-:S03]  /*11770*/  LEA R6, P0, R0, R7, 0x1 ;  /* 0x0000000700067211 */ /* 0x000fc600078008ff */
[----:B0-----:R-:W-:Y:S01]  /*11780*/  IMAD R4, R25, 0x8, R3 ;  /* 0x0000000819047824 */ /* 0x001fe200078e0203 */
[----:B------:R-:W-:Y:S01]  /*11790*/  LEA R25, P1, R2, R7, 0x1 ;  /* 0x0000000702197211 */ /* 0x000fe200078208ff */
[----:B------:R0:W-:Y:S01]  /*117a0*/  STL [R1+0x1598], R6 ;  /* 0x0015980601007387 */ /* 0x0001e20000100800 */
[----:B------:R-:W-:-:S03]  /*117b0*/  LEA.HI.X.SX32 R0, R0, R15, 0x1, P0 ;  /* 0x0000000f00007211 */ /* 0x000fc600000f0eff */
[----:B0-----:R-:W3:Y:S04]  /*117c0*/  LDL.LU R6, [R1+0xdc] ;  /* 0x0000dc0001067983 */ /* 0x001ee80000300800 */
[----:B------:R0:W-:Y:S02]  /*117d0*/  STL [R1+0x159c], R25 ;  /* 0x00159c1901007387 */ /* 0x0001e40000100800 */
[-C--:B0-----:R-:W-:Y:S02]  /*117e0*/  LEA R25, P2, R3, R7.reuse, 0x1 ;  /* 0x0000000703197211 */ /* 0x081fe400078408ff */
[----:B------:R-:W-:-:S03]  /*117f0*/  LEA R7, P3, R4, R7, 0x1 ;  /* 0x0000000704077211 */ /* 0x000fc600078608ff */
[----:B------:R0:W-:Y:S04]  /*11800*/  STL [R1+0x15a0], R25 ;  /* 0x0015a01901007387 */ /* 0x0001e80000100800 */
[----:B0-----:R-:W2:Y:S04]  /*11810*/  LDL.LU R25, [R1+0x1694] ;  /* 0x0016940001197983 */ /* 0x001ea80000300800 */
[----:B------:R0:W-:Y:S04]  /*11820*/  STL [R1+0x1594], R7 ;  /* 0x0015940701007387 */ /* 0x0001e80000100800 */
[----:B0-----:R-:W2:Y:S04]  /*11830*/  LDL.LU R7, [R1+0x3e8] ;  /* 0x0003e80001077983 */ /* 0x001ea80000300800 */
[----:B------:R0:W-:Y:S04]  /*11840*/  STL [R1+0x1588], R0 ;  /* 0x0015880001007387 */ /* 0x0001e80000100800 */
[----:B0-----:R-:W2:Y:S01]  /*11850*/  LDL.LU R0, [R1+0x3f0] ;  /* 0x0003f00001007983 */ /* 0x001ea20000300800 */
[----:B------:R-:W-:-:S02]  /*11860*/  LEA.HI.X.SX32 R2, R2, R15, 0x1, P1 ;  /* 0x0000000f02027211 */ /* 0x000fc400008f0eff */
[----:B------:R-:W-:-:S03]  /*11870*/  LEA.HI.X.SX32 R3, R3, R15, 0x1, P2 ;  /* 0x0000000f03037211 */ /* 0x000fc600010f0eff */
[----:B------:R2:W-:Y:S01]  /*11880*/  STL [R1+0x158c], R2 ;  /* 0x00158c0201007387 */ /* 0x0005e20000100800 */
[----:B------:R-:W-:Y:S01]  /*11890*/  LEA.HI.X.SX32 R15, R4, R15, 0x1, P3 ;  /* 0x0000000f040f7211 */ /* 0x000fe200018f0eff */
[----:B--2---:R-:W-:Y:S02]  /*118a0*/  IMAD.MOV.U32 R2, RZ, RZ, R0 ;  /* 0x000000ffff027224 */ /* 0x004fe400078e0000 */
[----:B------:R-:W2:Y:S04]  /*118b0*/  LDL.LU R0, [R1+0xf4] ;  /* 0x0000f40001007983 */ /* 0x000ea80000300800 */
[----:B------:R0:W-:Y:S04]  /*118c0*/  STL [R1+0x1590], R3 ;  /* 0x0015900301007387 */ /* 0x0001e80000100800 */
[----:B0-----:R-:W2:Y:S04]  /*118d0*/  LDL.LU R3, [R1+0x3ec] ;  /* 0x0003ec0001037983 */ /* 0x001ea80000300800 */
[----:B------:R-:W3:Y:S01]  /*118e0*/  LDL.LU R4, [R1+0x3e4] ;  /* 0x0003e40001047983 */ /* 0x000ee20000300800 */
[----:B------:R-:W-:-:S03]  /*118f0*/  IMAD.WIDE R20, R20, 0x2, R12 ;  /* 0x0000000214147825 */ /* 0x000fc600078e020c */
[----:B------:R0:W-:Y:S04]  /*11900*/  STL [R1+0x1584], R15 ;  /* 0x0015840f01007387 */ /* 0x0001e80000100800 */
[----:B0-----:R-:W4:Y:S04]  /*11910*/  LDL.LU R15, [R1+0x3f4] ;  /* 0x0003f400010f7983 */ /* 0x001f280000300800 */
[----:B------:R-:W-:Y:S04]  /*11920*/  STL [R1+0x1580], R18 ;  /* 0x0015801201007387 */ /* 0x000fe80000100800 */
[----:B------:R0:W-:Y:S04]  /*11930*/  STL [R1+0x1578], R19 ;  /* 0x0015781301007387 */ /* 0x0001e80000100800 */
[----:B------:R-:W-:Y:S04]  /*11940*/  STL [R1+0x157c], R20 ;  /* 0x00157c1401007387 */ /* 0x000fe80000100800 */
[----:B------:R1:W-:Y:S01]  /*11950*/  STL [R1+0x1574], R21 ;  /* 0x0015741501007387 */ /* 0x0003e20000100800 */
[----:B0-----:R-:W-:-:S02]  /*11960*/  IMAD.MOV.U32 R19, RZ, RZ, R2 ;  /* 0x000000ffff137224 */ /* 0x001fc400078e0002 */
[----:B-1----:R-:W-:Y:S02]  /*11970*/  IMAD.MOV.U32 R21, RZ, RZ, R7 ;  /* 0x000000ffff157224 */ /* 0x002fe400078e0007 */
[----:B--2---:R-:W-:Y:S02]  /*11980*/  IMAD.MOV.U32 R18, RZ, RZ, R3 ;  /* 0x000000ffff127224 */ /* 0x004fe400078e0003 */
[----:B------:R-:W-:-:S04]  /*11990*/  IMAD.WIDE R2, R25, 0x2, R16 ;  /* 0x0000000219027825 */ /* 0x000fc800078e0210 */
[----:B---3--:R-:W-:Y:S02]  /*119a0*/  IMAD.MOV.U32 R20, RZ, RZ, R4 ;  /* 0x000000ffff147224 */ /* 0x008fe400078e0004 */
[----:B------:R-:W-:Y:S02]  /*119b0*/  IMAD R4, R6, UR6, RZ ;  /* 0x0000000606047c24 */ /* 0x000fe4000f8e02ff */
[----:B------:R-:W-:Y:S01]  /*119c0*/  IMAD.WIDE R6, R25, 0x2, R12 ;  /* 0x0000000219067825 */ /* 0x000fe200078e020c */
[----:B------:R-:W-:Y:S04]  /*119d0*/  STL [R1+0x5a0], R2 ;  /* 0x0005a00201007387 */ /* 0x000fe80000100800 */
[----:B------:R0:W-:Y:S01]  /*119e0*/  STL [R1+0x59c], R3 ;  /* 0x00059c0301007387 */ /* 0x0001e20000100800 */
[----:B------:R-:W-:-:S03]  /*119f0*/  IMAD.MOV.U32 R25, RZ, RZ, R5 ;  /* 0x000000ffff197224 */ /* 0x000fc600078e0005 */
[----:B------:R-:W-:Y:S04]  /*11a00*/  STL [R1+0x5a8], R6 ;  /* 0x0005a80601007387 */ /* 0x000fe80000100800 */
[----:B------:R1:W-:Y:S01]  /*11a10*/  STL [R1+0x5a4], R7 ;  /* 0x0005a40701007387 */ /* 0x0003e20000100800 */
[----:B0-----:R-:W-:-:S04]  /*11a20*/  IMAD.WIDE R2, R4, 0x2, R16 ;  /* 0x0000000204027825 */ /* 0x001fc800078e0210 */
[----:B------:R-:W-:Y:S01]  /*11a30*/  IMAD.WIDE R4, R4, 0x2, R12 ;  /* 0x0000000204047825 */ /* 0x000fe200078e020c */
[----:B-1----:R-:W2:Y:S04]  /*11a40*/  LDL.LU R7, [R1+0xf8] ;  /* 0x0000f80001077983 */ /* 0x002ea80000300800 */
[----:B------:R-:W-:Y:S04]  /*11a50*/  STL [R1+0x5b0], R2 ;  /* 0x0005b00201007387 */ /* 0x000fe80000100800 */
[----:B------:R-:W-:Y:S04]  /*11a60*/  STL [R1+0x5ac], R3 ;  /* 0x0005ac0301007387 */ /* 0x000fe80000100800 */
[----:B------:R-:W-:Y:S04]  /*11a70*/  STL [R1+0x5b8], R4 ;  /* 0x0005b80401007387 */ /* 0x000fe80000100800 */
[----:B------:R0:W-:Y:S04]  /*11a80*/  STL [R1+0x5b4], R5 ;  /* 0x0005b40501007387 */ /* 0x0001e80000100800 */
[----:B0-----:R-:W3:Y:S01]  /*11a90*/  LDL.LU R5, [R1+0x10c] ;  /* 0x00010c0001057983 */ /* 0x001ee20000300800 */
[----:B------:R-:W-:-:S04]  /*11aa0*/  IMAD R0, R0, UR6, RZ ;  /* 0x0000000600007c24 */ /* 0x000fc8000f8e02ff */
[----:B------:R-:W-:-:S05]  /*11ab0*/  IMAD.WIDE R2, R0, 0x2, R16 ;  /* 0x0000000200027825 */ /* 0x000fca00078e0210 */
[----:B------:R-:W-:Y:S04]  /*11ac0*/  STL [R1+0x156c], R2 ;  /* 0x00156c0201007387 */ /* 0x000fe80000100800 */
[----:B------:R0:W-:Y:S01]  /*11ad0*/  STL [R1+0x1568], R3 ;  /* 0x0015680301007387 */ /* 0x0001e20000100800 */
[----:B--2---:R-:W-:Y:S02]  /*11ae0*/  IMAD R4, R7, UR6, RZ ;  /* 0x0000000607047c24 */ /* 0x004fe4000f8e02ff */
[----:B------:R-:W-:-:S04]  /*11af0*/  IMAD.WIDE R6, R0, 0x2, R12 ;  /* 0x0000000200067825 */ /* 0x000fc800078e020c */
[----:B0-----:R-:W-:Y:S01]  /*11b00*/  IMAD.WIDE R2, R4, 0x2, R16 ;  /* 0x0000000204027825 */ /* 0x001fe200078e0210 */
[----:B------:R-:W-:Y:S04]  /*11b10*/  STL [R1+0x1570], R6 ;  /* 0x0015700601007387 */ /* 0x000fe80000100800 */
[----:B------:R0:W-:Y:S04]  /*11b20*/  STL [R1+0x1548], R7 ;  /* 0x0015480701007387 */ /* 0x0001e80000100800 */
[----:B0-----:R-:W2:Y:S01]  /*11b30*/  LDL.LU R7, [R1+0x110] ;  /* 0x0001100001077983 */ /* 0x001ea20000300800 */
[----:B---3--:R-:W-:-:S02]  /*11b40*/  IMAD R0, R5, UR6, RZ ;  /* 0x0000000605007c24 */ /* 0x008fc4000f8e02ff */
[----:B------:R-:W-:Y:S01]  /*11b50*/  IMAD.WIDE R4, R4, 0x2, R12 ;  /* 0x0000000204047825 */ /* 0x000fe200078e020c */
[----:B------:R-:W-:Y:S04]  /*11b60*/  STL [R1+0x1564], R2 ;  /* 0x0015640201007387 */ /* 0x000fe80000100800 */
[----:B------:R-:W-:Y:S04]  /*11b70*/  STL [R1+0x155c], R3 ;  /* 0x00155c0301007387 */ /* 0x000fe80000100800 */
[----:B------:R-:W-:Y:S04]  /*11b80*/  STL [R1+0x1560], R4 ;  /* 0x0015600401007387 */ /* 0x000fe80000100800 */
[----:B------:R0:W-:Y:S04]  /*11b90*/  STL [R1+0x1554], R5 ;  /* 0x0015540501007387 */ /* 0x0001e80000100800 */
[----:B0-----:R-:W3:Y:S01]  /*11ba0*/  LDL.LU R5, [R1+0x114] ;  /* 0x0001140001057983 */ /* 0x001ee20000300800 */
        /* <DEDUP_REMOVED lines=8> */
[----:B0-----:R-:W2:Y:S04]  /*11c30*/  LDL.LU R7, [R1+0x118] ;  /* 0x0001180001077983 */ /* 0x001ea80000300800 */
[----:B------:R-:W-:Y:S01]  /*11c40*/  STL [R1+0x1544], R2 ;  /* 0x0015440201007387 */ /* 0x000fe20000100800 */
[----:B---3--:R-:W-:-:S02]  /*11c50*/  IMAD R0, R5, UR6, RZ ;  /* 0x0000000605007c24 */ /* 0x008fc4000f8e02ff */
[----:B------:R-:W-:Y:S01]  /*11c60*/  IMAD.WIDE R4, R4, 0x2, R12 ;  /* 0x0000000204047825 */ /* 0x000fe200078e020c */
        /* <DEDUP_REMOVED lines=122> */
[----:B------:R0:W-:Y:S04]  /*12410*/  STL [R1+0x1450], R6 ;  /* 0x0014500601007387 */ /* 0x0001e80000100800 */
[----:B------:R1:W-:Y:S04]  /*12420*/  STL [R1+0x5bc], R7 ;  /* 0x0005bc0701007387 */ /* 0x0003e80000100800 */
[----:B0-----:R-:W2:Y:S04]  /*12430*/  LDL.LU R6, [R1+0x258] ;  /* 0x0002580001067983 */ /* 0x001ea80000300800 */
[----:B-1----:R-:W4:Y:S01]  /*12440*/  LDL.LU R7, [R1+0x278] ;  /* 0x0002780001077983 */ /* 0x002f220000300800 */
[----:B---3--:R-:W-:-:S02]  /*12450*/  IMAD R0, R5, UR6, RZ ;  /* 0x0000000605007c24 */ /* 0x008fc4000f8e02ff */
[----:B------:R-:W-:Y:S01]  /*12460*/  IMAD.WIDE R4, R4, 0x2, R12 ;  /* 0x0000000204047825 */ /* 0x000fe200078e020c */
[----:B------:R-:W-:Y:S04]  /*12470*/  STL [R1+0x1444], R2 ;  /* 0x0014440201007387 */ /* 0x000fe80000100800 */
[----:B------:R0:W-:Y:S04]  /*12480*/  STL [R1+0x143c], R3 ;  /* 0x00143c0301007387 */ /* 0x0001e80000100800 */
[----:B------:R-:W-:Y:S04]  /*12490*/  STL [R1+0x1440], R4 ;  /* 0x0014400401007387 */ /* 0x000fe80000100800 */
[----:B------:R1:W-:Y:S01]  /*124a0*/  STL [R1+0x1434], R5 ;  /* 0x0014340501007387 */ /* 0x0003e20000100800 */
[----:B0-----:R-:W-:-:S05]  /*124b0*/  IMAD.WIDE R2, R0, 0x2, R16 ;  /* 0x0000000200027825 */ /* 0x001fca00078e0210 */
[----:B------:R-:W-:Y:S01]  /*124c0*/  STL [R1+0x1438], R2 ;  /* 0x0014380201007387 */ /* 0x000fe20000100800 */
[----:B-1----:R-:W-:-:S03]  /*124d0*/  IMAD.WIDE R4, R0, 0x2, R12 ;  /* 0x0000000200047825 */ /* 0x002fc600078e020c */
[----:B------:R-:W-:Y:S04]  /*124e0*/  STL [R1+0x142c], R3 ;  /* 0x00142c0301007387 */ /* 0x000fe80000100800 */
[----:B------:R-:W-:Y:S04]  /*124f0*/  STL [R1+0x1430], R4 ;  /* 0x0014300401007387 */ /* 0x000fe80000100800 */
[----:B------:R0:W-:Y:S04]  /*12500*/  STL [R1+0x5c0], R5 ;  /* 0x0005c00501007387 */ /* 0x0001e80000100800 */
[----:B0-----:R-:W3:Y:S01]  /*12510*/  LDL.LU R5, [R1+0x280] ;  /* 0x0002800001057983 */ /* 0x001ee20000300800 */
[----:B--2---:R-:W-:-:S04]  /*12520*/  IMAD R6, R6, UR6, RZ ;  /* 0x0000000606067c24 */ /* 0x004fc8000f8e02ff */
[----:B------:R-:W-:-:S04]  /*12530*/  IMAD.WIDE R2, R6, 0x2, R16 ;  /* 0x0000000206027825 */ /* 0x000fc800078e0210 */
[----:B----4-:R-:W-:Y:S02]  /*12540*/  IMAD R0, R7, UR6, RZ ;  /* 0x0000000607007c24 */ /* 0x010fe4000f8e02ff */
[----:B------:R-:W-:Y:S01]  /*12550*/  IMAD.WIDE R6, R6, 0x2, R12 ;  /* 0x0000000206067825 */ /* 0x000fe200078e020c */
[----:B------:R-:W-:Y:S04]  /*12560*/  STL [R1+0x1428], R2 ;  /* 0x0014280201007387 */ /* 0x000fe80000100800 */
[----:B------:R0:W-:Y:S04]  /*12570*/  STL [R1+0x5c4], R3 ;  /* 0x0005c40301007387 */ /* 0x0001e80000100800 */
[----:B------:R-:W-:Y:S04]  /*12580*/  STL [R1+0x5cc], R6 ;  /* 0x0005cc0601007387 */ /* 0x000fe80000100800 */
[----:B------:R1:W-:Y:S01]  /*12590*/  STL [R1+0x5c8], R7 ;  /* 0x0005c80701007387 */ /* 0x0003e20000100800 */
[----:B0-----:R-:W-:-:S03]  /*125a0*/  IMAD.WIDE R2, R0, 0x2, R16 ;  /* 0x0000000200027825 */ /* 0x001fc600078e0210 */
[----:B-1----:R-:W2:Y:S04]  /*125b0*/  LDL.LU R7, [R1+0x288] ;  /* 0x0002880001077983 */ /* 0x002ea80000300800 */
[----:B------:R-:W-:Y:S04]  /*125c0*/  STL [R1+0x5d4], R2 ;  /* 0x0005d40201007387 */ /* 0x000fe80000100800 */
[----:B------:R-:W-:Y:S01]  /*125d0*/  STL [R1+0x5d0], R3 ;  /* 0x0005d00301007387 */ /* 0x000fe20000100800 */
[----:B---3--:R-:W-:Y:S02]  /*125e0*/  IMAD R6, R5, UR6, RZ ;  /* 0x0000000605067c24 */ /* 0x008fe4000f8e02ff */
[----:B------:R-:W-:-:S05]  /*125f0*/  IMAD.WIDE R4, R0, 0x2, R12 ;  /* 0x0000000200047825 */ /* 0x000fca00078e020c */
        /* <DEDUP_REMOVED lines=12> */
[----:B------:R-:W-:Y:S04]  /*126c0*/  STL [R1+0x5f4], R2 ;  /* 0x0005f40201007387 */ /* 0x000fe80000100800 */
[----:B------:R-:W-:Y:S01]  /*126d0*/  STL [R1+0x5f0], R3 ;  /* 0x0005f00301007387 */ /* 0x000fe20000100800 */
[----:B---3--:R-:W-:-:S02]  /*126e0*/  IMAD R6, R5, UR6, RZ ;  /* 0x0000000605067c24 */ /* 0x008fc4000f8e02ff */
        /* <DEDUP_REMOVED lines=785> */
[----:B------:R0:W-:Y:S04]  /*15800*/  STL [R1+0xc1c], R4 ;  /* 0x000c1c0401007387 */ /* 0x0001e80000100800 */
[----:B------:R1:W-:Y:S04]  /*15810*/  STL [R1+0xc18], R5 ;  /* 0x000c180501007387 */ /* 0x0003e80000100800 */
[----:B0-----:R-:W3:Y:S04]  /*15820*/  LDL.LU R4, [R1+0x22c] ;  /* 0x00022c0001047983 */ /* 0x001ee80000300800 */
[----:B-1----:R-:W4:Y:S01]  /*15830*/  LDL.LU R5, [R1+0x230] ;  /* 0x0002300001057983 */ /* 0x002f220000300800 */
        /* <DEDUP_REMOVED lines=8> */
[----:B------:R-:W-:Y:S04]  /*158c0*/  STL [R1+0xc34], R2 ;  /* 0x000c340201007387 */ /* 0x000fe80000100800 */
[----:B------:R-:W-:Y:S01]  /*158d0*/  STL [R1+0xc30], R3 ;  /* 0x000c300301007387 */ /* 0x000fe20000100800 */
[----:B---3--:R-:W-:-:S02]  /*158e0*/  IMAD.MOV.U32 R7, RZ, RZ, R4 ;  /* 0x000000ffff077224 */ /* 0x008fc400078e0004 */
[----:B----4-:R-:W-:Y:S02]  /*158f0*/  IMAD R6, R5, UR6, RZ ;  /* 0x0000000605067c24 */ /* 0x010fe4000f8e02ff */
[----:B------:R-:W-:-:S05]  /*15900*/  IMAD.WIDE R4, R0, 0x2, R12 ;  /* 0x0000000200047825 */ /* 0x000fca00078e020c */
[----:B------:R0:W-:Y:S04]  /*15910*/  STL [R1+0xc3c], R4 ;  /* 0x000c3c0401007387 */ /* 0x0001e80000100800 */
[----:B------:R1:W-:Y:S04]  /*15920*/  STL [R1+0xc38], R5 ;  /* 0x000c380501007387 */ /* 0x0003e80000100800 */
[----:B0-----:R-:W2:Y:S04]  /*15930*/  LDL.LU R4, [R1+0x220] ;  /* 0x0002200001047983 */ /* 0x001ea80000300800 */
[----:B-1----:R-:W3:Y:S01]  /*15940*/  LDL.LU R5, [R1+0x224] ;  /* 0x0002240001057983 */ /* 0x002ee20000300800 */
[----:B------:R-:W-:-:S04]  /*15950*/  IMAD.WIDE R2, R6, 0x2, R16 ;  /* 0x0000000206027825 */ /* 0x000fc800078e0210 */
[----:B------:R-:W-:Y:S02]  /*15960*/  IMAD R0, R7, UR6, RZ ;  /* 0x0000000607007c24 */ /* 0x000fe4000f8e02ff */
[----:B------:R-:W-:Y:S01]  /*15970*/  IMAD.WIDE R6, R6, 0x2, R12 ;  /* 0x0000000206067825 */ /* 0x000fe200078e020c */
[----:B------:R-:W-:Y:S04]  /*15980*/  STL [R1+0xc44], R2 ;  /* 0x000c440201007387 */ /* 0x000fe80000100800 */
[----:B------:R0:W-:Y:S04]  /*15990*/  STL [R1+0xc40], R3 ;  /* 0x000c400301007387 */ /* 0x0001e80000100800 */
[----:B------:R-:W-:Y:S04]  /*159a0*/  STL [R1+0xc4c], R6 ;  /* 0x000c4c0601007387 */ /* 0x000fe80000100800 */
[----:B------:R2:W-:Y:S01]  /*159b0*/  STL [R1+0xc48], R7 ;  /* 0x000c480701007387 */ /* 0x0005e20000100800 */
[----:B0-----:R-:W-:-:S05]  /*159c0*/  IMAD.WIDE R2, R0, 0x2, R16 ;  /* 0x0000000200027825 */ /* 0x001fca00078e0210 */
[----:B------:R-:W-:Y:S04]  /*159d0*/  STL [R1+0xc54], R2 ;  /* 0x000c540201007387 */ /* 0x000fe80000100800 */
[----:B------:R-:W-:Y:S01]  /*159e0*/  STL [R1+0xc50], R3 ;  /* 0x000c500301007387 */ /* 0x000fe20000100800 */
[----:B--2---:R-:W-:Y:S02]  /*159f0*/  IMAD.MOV.U32 R7, RZ, RZ, R4 ;  /* 0x000000ffff077224 */ /* 0x004fe400078e0004 */
[----:B---3--:R-:W-:Y:S02]  /*15a00*/  IMAD R6, R5, UR6, RZ ;  /* 0x0000000605067c24 */ /* 0x008fe4000f8e02ff */
        /* <DEDUP_REMOVED lines=890> */
[----:B------:R-:W-:Y:S01]  /*191b0*/  IMAD R0, R7, UR6, RZ ;  /* 0x0000000607007c24 */ /* 0x000fe2000f8e02ff */
[----:B------:R-:W-:Y:S01]  /*191c0*/  STL [R1+0x12e4], R2 ;  /* 0x0012e40201007387 */ /* 0x000fe20000100800 */
[----:B------:R-:W-:-:S03]  /*191d0*/  IMAD.WIDE R6, R6, 0x2, R12 ;  /* 0x0000000206067825 */ /* 0x000fc600078e020c */
[----:B------:R0:W-:Y:S04]  /*191e0*/  STL [R1+0x12e0], R3 ;  /* 0x0012e00301007387 */ /* 0x0001e80000100800 */
[----:B------:R-:W-:Y:S01]  /*191f0*/  STL [R1+0x12ec], R6 ;  /* 0x0012ec0601007387 */ /* 0x000fe20000100800 */
[----:B0-----:R-:W-:-:S03]  /*19200*/  IMAD.WIDE R2, R0, 0x2, R16 ;  /* 0x0000000200027825 */ /* 0x001fc600078e0210 */
[----:B------:R2:W-:Y:S04]  /*19210*/  STL [R1+0x12e8], R7 ;  /* 0x0012e80701007387 */ /* 0x0005e80000100800 */
[----:B------:R-:W-:Y:S04]  /*19220*/  STL [R1+0x12f4], R2 ;  /* 0x0012f40201007387 */ /* 0x000fe80000100800 */
[----:B------:R0:W-:Y:S01]  /*19230*/  STL [R1+0x12f0], R3 ;  /* 0x0012f00301007387 */ /* 0x0001e20000100800 */
[----:B--2---:R-:W-:Y:S02]  /*19240*/  IMAD.MOV.U32 R7, RZ, RZ, R4 ;  /* 0x000000ffff077224 */ /* 0x004fe400078e0004 */
[----:B---3--:R-:W-:-:S02]  /*19250*/  IMAD R6, R5, UR6, RZ ;  /* 0x0000000605067c24 */ /* 0x008fc4000f8e02ff */
[----:B------:R-:W-:-:S04]  /*19260*/  IMAD.WIDE R4, R0, 0x2, R12 ;  /* 0x0000000200047825 */ /* 0x000fc800078e020c */
[C---:B0-----:R-:W-:Y:S01]  /*19270*/  IMAD.WIDE R2, R6.reuse, 0x2, R16 ;  /* 0x0000000206027825 */ /* 0x041fe200078e0210 */
[----:B------:R-:W-:Y:S03]  /*19280*/  STL [R1+0x12fc], R4 ;  /* 0x0012fc0401007387 */ /* 0x000fe60000100800 */
[----:B------:R-:W-:Y:S01]  /*19290*/  IMAD R0, R7, UR6, RZ ;  /* 0x0000000607007c24 */ /* 0x000fe2000f8e02ff */
[----:B------:R0:W-:Y:S01]  /*192a0*/  STL [R1+0x12f8], R5 ;  /* 0x0012f80501007387 */ /* 0x0001e20000100800 */
[----:B------:R-:W-:-:S03]  /*192b0*/  IMAD.WIDE R6, R6, 0x2, R12 ;  /* 0x0000000206067825 */ /* 0x000fc600078e020c */
[----:B------:R-:W-:Y:S04]  /*192c0*/  STL [R1+0x1304], R2 ;  /* 0x0013040201007387 */ /* 0x000fe80000100800 */
[----:B------:R1:W-:Y:S04]  /*192d0*/  STL [R1+0x1300], R3 ;  /* 0x0013000301007387 */ /* 0x0003e80000100800 */
[----:B------:R2:W-:Y:S01]  /*192e0*/  STL [R1+0x130c], R6 ;  /* 0x00130c0601007387 */ /* 0x0005e20000100800 */
[----:B0-----:R-:W-:-:S04]  /*192f0*/  IMAD.WIDE R4, R0, 0x2, R12 ;  /* 0x0000000200047825 */ /* 0x001fc800078e020c */
[----:B-1----:R-:W-:Y:S01]  /*19300*/  IMAD.WIDE R2, R0, 0x2, R16 ;  /* 0x0000000200027825 */ /* 0x002fe200078e0210 */
[----:B------:R-:W-:Y:S03]  /*19310*/  STL [R1+0x1308], R7 ;  /* 0x0013080701007387 */ /* 0x000fe60000100800 */
[----:B--2---:R-:W-:Y:S01]  /*19320*/  IMAD R6, R25, UR6, RZ ;  /* 0x0000000619067c24 */ /* 0x004fe2000f8e02ff */
[----:B------:R-:W-:Y:S04]  /*19330*/  STL [R1+0x1314], R2 ;  /* 0x0013140201007387 */ /* 0x000fe80000100800 */
[----:B------:R0:W-:Y:S01]  /*19340*/  STL [R1+0x1310], R3 ;  /* 0x0013100301007387 */ /* 0x0001e20000100800 */
[----:B------:R-:W-:-:S03]  /*19350*/  IMAD R0, R20, UR6, RZ ;  /* 0x0000000614007c24 */ /* 0x000fc6000f8e02ff */
[----:B------:R-:W-:Y:S01]  /*19360*/  STL [R1+0x131c], R4 ;  /* 0x00131c0401007387 */ /* 0x000fe20000100800 */
[----:B0-----:R-:W-:-:S03]  /*19370*/  IMAD.WIDE R2, R6, 0x2, R16 ;  /* 0x0000000206027825 */ /* 0x001fc600078e0210 */
        /* <DEDUP_REMOVED lines=34> */
[--C-:B-1----:R-:W-:Y:S01]  /*195a0*/  IMAD.WIDE R2, R0, 0x2, R16.reuse ;  /* 0x0000000200027825 */ /* 0x102fe200078e0210 */
[----:B------:R-:W-:Y:S03]  /*195b0*/  STL [R1+0x1368], R7 ;  /* 0x0013680701007387 */ /* 0x000fe60000100800 */
[----:B--2---:R-:W-:Y:S01]  /*195c0*/  IMAD R6, R26, UR6, RZ ;  /* 0x000000061a067c24 */ /* 0x004fe2000f8e02ff */
[----:B------:R-:W-:Y:S04]  /*195d0*/  STL [R1+0x1374], R2 ;  /* 0x0013740201007387 */ /* 0x000fe80000100800 */
[----:B------:R0:W-:Y:S04]  /*195e0*/  STL [R1+0x1370], R3 ;  /* 0x0013700301007387 */ /* 0x0001e80000100800 */
[----:B------:R-:W-:Y:S01]  /*195f0*/  STL [R1+0x137c], R4 ;  /* 0x00137c0401007387 */ /* 0x000fe20000100800 */
[----:B0-----:R-:W-:-:S03]  /*19600*/  IMAD.WIDE R2, R6, 0x2, R16 ;  /* 0x0000000206027825 */ /* 0x001fc600078e0210 */
[----:B------:R-:W-:Y:S04]  /*19610*/  STL [R1+0x1378], R5 ;  /* 0x0013780501007387 */ /* 0x000fe80000100800 */
[----:B------:R-:W-:Y:S04]  /*19620*/  STL [R1+0x1384], R2 ;  /* 0x0013840201007387 */ /* 0x000fe80000100800 */
[----:B------:R0:W-:Y:S01]  /*19630*/  STL [R1+0x1380], R3 ;  /* 0x0013800301007387 */ /* 0x0001e20000100800 */
[----:B------:R-:W-:Y:S02]  /*19640*/  IMAD R0, R24, UR6, RZ ;  /* 0x0000000618007c24 */ /* 0x000fe4000f8e02ff */
[----:B0-----:R-:W-:-:S05]  /*19650*/  IMAD.WIDE R2, R6, 0x2, R12 ;  /* 0x0000000206027825 */ /* 0x001fca00078e020c */
[----:B------:R-:W-:Y:S04]  /*19660*/  STL [R1+0x138c], R2 ;  /* 0x00138c0201007387 */ /* 0x000fe80000100800 */
[----:B------:R0:W-:Y:S02]  /*19670*/  STL [R1+0x1388], R3 ;  /* 0x0013880301007387 */ /* 0x0001e40000100800 */
[----:B0-----:R-:W-:-:S05]  /*19680*/  IMAD.WIDE R2, R0, 0x2, R16 ;  /* 0x0000000200027825 */ /* 0x001fca00078e0210 */
[----:B------:R-:W-:Y:S04]  /*19690*/  STL [R1+0x1394], R2 ;  /* 0x0013940201007387 */ /* 0x000fe80000100800 */
[----:B------:R0:W-:Y:S02]  /*196a0*/  STL [R1+0x1390], R3 ;  /* 0x0013900301007387 */ /* 0x0001e40000100800 */
[----:B0-----:R-:W-:-:S04]  /*196b0*/  IMAD.WIDE R2, R0, 0x2, R12 ;  /* 0x0000000200027825 */ /* 0x001fc800078e020c */
[----:B-----5:R-:W-:Y:S01]  /*196c0*/  IMAD R0, R23, UR6, RZ ;  /* 0x0000000617007c24 */ /* 0x020fe2000f8e02ff */
[----:B------:R-:W-:Y:S04]  /*196d0*/  STL [R1+0x139c], R2 ;  /* 0x00139c0201007387 */ /* 0x000fe80000100800 */
[----:B------:R0:W-:Y:S02]  /*196e0*/  STL [R1+0x1398], R3 ;  /* 0x0013980301007387 */ /* 0x0001e40000100800 */
[----:B0-----:R-:W-:-:S05]  /*196f0*/  IMAD.WIDE R2, R0, 0x2, R16 ;  /* 0x0000000200027825 */ /* 0x001fca00078e0210 */
[----:B------:R-:W-:Y:S04]  /*19700*/  STL [R1+0x13a4], R2 ;  /* 0x0013a40201007387 */ /* 0x000fe80000100800 */
[----:B------:R0:W-:Y:S02]  /*19710*/  STL [R1+0x13a0], R3 ;  /* 0x0013a00301007387 */ /* 0x0001e40000100800 */
[----:B0-----:R-:W-:-:S04]  /*19720*/  IMAD.WIDE R2, R0, 0x2, R12 ;  /* 0x0000000200027825 */ /* 0x001fc800078e020c */
[----:B------:R-:W-:Y:S01]  /*19730*/  IMAD R0, R22, UR6, RZ ;  /* 0x0000000616007c24 */ /* 0x000fe2000f8e02ff */
        /* <DEDUP_REMOVED lines=48> */
[----:B------:R-:W-:Y:S02]  /*19a40*/  IMAD R0, R29, UR6, RZ ;  /* 0x000000061d007c24 */ /* 0x000fe4000f8e02ff */
[----:B------:R-:W0:Y:S01]  /*19a50*/  S2R R29, SR_TID.X ;  /* 0x00000000001d7919 */ /* 0x000e220000002100 */
[----:B------:R-:W-:Y:S01]  /*19a60*/  IMAD R4, R28, UR6, RZ ;  /* 0x000000061c047c24 */ /* 0x000fe2000f8e02ff */
[----:B------:R-:W-:Y:S04]  /*19a70*/  STL [R1+0x141c], R2 ;  /* 0x00141c0201007387 */ /* 0x000fe80000100800 */
[----:B------:R1:W-:Y:S02]  /*19a80*/  STL [R1+0x1418], R3 ;  /* 0x0014180301007387 */ /* 0x0003e40000100800 */
[----:B-1----:R-:W-:-:S05]  /*19a90*/  IMAD.WIDE R2, R4, 0x2, R16 ;  /* 0x0000000204027825 */ /* 0x002fca00078e0210 */
[----:B------:R-:W-:Y:S01]  /*19aa0*/  STL [R1+0x1424], R2 ;  /* 0x0014240201007387 */ /* 0x000fe20000100800 */
[----:B------:R-:W-:-:S03]  /*19ab0*/  IMAD.WIDE R16, R0, 0x2, R16 ;  /* 0x0000000200107825 */ /* 0x000fc600078e0210 */
[----:B------:R1:W-:Y:S02]  /*19ac0*/  STL [R1+0x1420], R3 ;  /* 0x0014200301007387 */ /* 0x0003e40000100800 */
[----:B-1----:R-:W-:-:S04]  /*19ad0*/  IMAD.WIDE R2, R4, 0x2, R12 ;  /* 0x0000000204027825 */ /* 0x002fc800078e020c */
[----:B------:R-:W-:Y:S01]  /*19ae0*/  IMAD.WIDE R12, R0, 0x2, R12 ;  /* 0x00000002000c7825 */ /* 0x000fe200078e020c */
[----:B------:R0:W-:Y:S04]  /*19af0*/  STL [R1+0x588], R2 ;  /* 0x0005880201007387 */ /* 0x0001e80000100800 */
[----:B------:R1:W-:Y:S04]  /*19b00*/  STL [R1+0x584], R3 ;  /* 0x0005840301007387 */ /* 0x0003e80000100800 */
[----:B------:R1:W-:Y:S01]  /*19b10*/  STL [R1+0x590], R16 ;  /* 0x0005901001007387 */ /* 0x0003e20000100800 */
[----:B0-----:R-:W-:-:S03]  /*19b20*/  IMAD.SHL.U32 R2, R29, 0x10, RZ ;  /* 0x000000101d027824 */ /* 0x001fc600078e00ff */
[----:B------:R1:W-:Y:S04]  /*19b30*/  STL [R1+0x58c], R17 ;  /* 0x00058c1101007387 */ /* 0x0003e80000100800 */
[----:B------:R1:W-:Y:S04]  /*19b40*/  STL [R1+0x598], R12 ;  /* 0x0005980c01007387 */ /* 0x0003e80000100800 */
[----:B------:R1:W-:Y:S04]  /*19b50*/  STL [R1+0x594], R13 ;  /* 0x0005940d01007387 */ /* 0x0003e80000100800 */
[----:B------:R1:W-:Y:S01]  /*19b60*/  STL [R1+0x1688], R2 ;  /* 0x0016880201007387 */ /* 0x0003e20000100800 */
[----:B------:R-:W-:-:S05]  /*19b70*/  IMAD.SHL.U32 R0, R29, 0x20, RZ ;  /* 0x000000201d007824 */ /* 0x000fca00078e00ff */
[----:B------:R-:W-:Y:S01]  /*19b80*/  LOP3.LUT R0, R0, 0x60, RZ, 0xc0, !PT ;  /* 0x0000006000007812 */ /* 0x000fe200078ec0ff */
[----:B------:R1:W-:Y:S01]  /*19b90*/  STL [R1+0x3b0], RZ ;  /* 0x0003b0ff01007387 */ /* 0x0003e20000100800 */
[----:B------:R-:W-:-:S03]  /*19ba0*/  UMOV UR4, URZ ;  /* 0x000000ff00047c82 */ /* 0x000fc60008000000 */
[----:B------:R1:W-:Y:S04]  /*19bb0*/  STL [R1+0x168c], R0 ;  /* 0x00168c0001007387 */ /* 0x0003e80000100800 */
[----:B------:R1:W-:Y:S04]  /*19bc0*/  STL [R1+0x3b4], RZ ;  /* 0x0003b4ff01007387 */ /* 0x0003e80000100800 */
        /* <DEDUP_REMOVED lines=29> */
[----:B------:R1:W-:Y:S02]  /*19da0*/  STL [R1+0x8c], RZ ;  /* 0x00008cff01007387 */ /* 0x0003e40000100800 */
.L_x_2:
[----:B-----5:R-:W-:Y:S01]  /*19db0*/  STL [R1+0x27d4], R18 ;  /* 0x0027d41201007387 */ /* 0x020fe20000100800 */
[----:B------:R-:W-:-:S03]  /*19dc0*/  UIMAD UR5, UR4, -0x100, UR11 ;  /* 0xffffff00040578a4 */ /* 0x000fc6000f8e020b */
[----:B------:R-:W-:Y:S04]  /*19dd0*/  STL [R1+0x27e0], R18 ;  /* 0x0027e01201007387 */ /* 0x000fe80000100800 */
        /* <DEDUP_REMOVED lines=57> */
[----:B------:R-:W-:Y:S01]  /*1a170*/  STL [R1+0x27bc], R11 ;  /* 0x0027bc0b01007387 */ /* 0x000fe20000100800 */
[----:B01----:R-:W0:Y:S03]  /*1a180*/  S2R R2, SR_TID.X ;  /* 0x0000000000027919 */ /* 0x003e260000002100 */
        /* <DEDUP_REMOVED lines=8> */
[----:B0-----:R-:W-:-:S02]  /*1a210*/  LEA.HI R0, R2, 0x38, RZ, 0x1c ;  /* 0x0000003802007811 */ /* 0x001fc400078fe0ff */
[----:B------:R-:W-:Y:S01]  /*1a220*/  LEA.HI R2, R2, 0x78, RZ, 0x1c ;  /* 0x0000007802027811 */ /* 0x000fe200078fe0ff */
[----:B------:R-:W-:Y:S01]  /*1a230*/  STL [R1+0x2668], R13 ;  /* 0x0026680d01007387 */ /* 0x000fe20000100800 */
[----:B------:R-:W-:Y:S02]  /*1a240*/  ISETP.GE.AND P1, PT, R0, UR5, PT ;  /* 0x0000000500007c0c */ /* 0x000fe4000bf26270 */
[----:B------:R-:W-:Y:S01]  /*1a250*/  ISETP.GE.AND P2, PT, R2, UR5, PT ;  /* 0x0000000502007c0c */ /* 0x000fe2000bf46270 */
        /* <DEDUP_REMOVED lines=29> */
[----:B------:R-:W0:Y:S03]  /*1a430*/  S2R R0, SR_TID.X ;  /* 0x0000000000007919 */ /* 0x000e260000002100 */
        /* <DEDUP_REMOVED lines=11> */
[----:B------:R-:W-:-:S03]  /*1a4f0*/  ISETP.GE.AND P3, PT, R3, UR5, PT ;  /* 0x0000000503007c0c */ /* 0x000fc6000bf66270 */
[----:B------:R-:W-:Y:S04]  /*1a500*/  STL [R1+0x27a0], R13 ;  /* 0x0027a00d01007387 */ /* 0x000fe80000100800 */
[----:B------:R-:W-:Y:S04]  /*1a510*/  STL [R1+0x27a8], R13 ;  /* 0x0027a80d01007387 */ /* 0x000fe80000100800 */
[----:B------:R-:W-:Y:S04]  /*1a520*/  STL [R1+0x27b0], R13 ;  /* 0x0027b00d01007387 */ /* 0x000fe80000100800 */
[----:B------:R-:W-:Y:S04]  /*1a530*/  STL [R1+0x27b8], R13 ;  /* 0x0027b80d01007387 */ /* 0x000fe80000100800 */
[----:B------:R-:W-:Y:S04]  /*1a540*/  STL [R1+0x27c0], R13 ;  /* 0x0027c00d01007387 */ /* 0x000fe80000100800 */
[----:B------:R-:W-:Y:S04]  /*1a550*/  STL [R1+0x27c8], R13 ;  /* 0x0027c80d01007387 */ /* 0x000fe80000100800 */
[----:B------:R-:W-:Y:S04]  /*1a560*/  STL [R1+0x27d0], R13 ;  /* 0x0027d00d01007387 */ /* 0x000fe80000100800 */
[----:B------:R0:W-:Y:S04]  /*1a570*/  STL [R1+0x27dc], R13 ;  /* 0x0027dc0d01007387 */ /* 0x0001e80000100800 */
[----:B------:R-:W-:Y:S04]  /*1a580*/  STL [R1+0x2644], R7 ;  /* 0x0026440701007387 */ /* 0x000fe80000100800 */
[----:B------:R-:W-:Y:S01]  /*1a590*/  STL [R1+0x2640], R12 ;  /* 0x0026400c01007387 */ /* 0x000fe20000100800 */
[----:B------:R-:W-:-:S02]  /*1a5a0*/  ISETP.GE.AND P6, PT, R2, UR5, PT ;  /* 0x0000000502007c0c */ /* 0x000fc4000bfc6270 */
[----:B------:R-:W-:Y:S01]  /*1a5b0*/  PRMT R4, RZ, 0x7610, R4 ;  /* 0x00007610ff047816 */ /* 0x000fe20000000004 */
[----:B------:R-:W-:Y:S01]  /*1a5c0*/  STL [R1+0x263c], R10 ;  /* 0x00263c0a01007387 */ /* 0x000fe20000100800 */
[----:B------:R-:W-:Y:S02]  /*1a5d0*/  PRMT R5, RZ, 0x7610, R5 ;  /* 0x00007610ff057816 */ /* 0x000fe40000000005 */
[----:B------:R-:W-:Y:S01]  /*1a5e0*/  PRMT R6, RZ, 0x7610, R6 ;  /* 0x00007610ff067816 */ /* 0x000fe20000000006 */
[----:B------:R-:W-:Y:S01]  /*1a5f0*/  STL [R1+0x2638], R9 ;  /* 0x0026380901007387 */ /* 0x000fe20000100800 */
[----:B0-----:R-:W-:-:S03]  /*1a600*/  LOP3.LUT R13, R0, 0x7f, RZ, 0xc0, !PT ;  /* 0x0000007f000d7812 */ /* 0x001fc600078ec0ff */
[----:B------:R-:W-:Y:S01]  /*1a610*/  STL [R1+0x2634], R8 ;  /* 0x0026340801007387 */ /* 0x000fe20000100800 */
[----:B------:R-:W-:-:S03]  /*1a620*/  LOP3.LUT R0, R13, 0x80, RZ, 0xfc, !PT ;  /* 0x000000800d007812 */ /* 0x000fc600078efcff */
        /* <DEDUP_REMOVED lines=15> */
[----:B------:R-:W2:Y:S04]  /*1a720*/  LDL R3, [R1+0x1680] ;  /* 0x0016800001037983 */ /* 0x000ea80000100800 */
[----:B------:R-:W2:Y:S01]  /*1a730*/  LDL R2, [R1+0x164c] ;  /* 0x00164c0001027983 */ /* 0x000ea20000100800 */
[----:B------:R-:W-:-:S02]  /*1a740*/  ISETP.GE.AND P0, PT, R0, UR5, PT ;  /* 0x0000000500007c0c */ /* 0x000fc4000bf06270 */
[----:B--2---:R-:W-:-:S04]  /*1a750*/  @!P1 LOP3.LUT R3, R3, R2, RZ, 0x3c, !PT ;  /* 0x0000000203039212 */ /* 0x004fc800078e3cff */
[----:B------:R-:W-:-:S04]  /*1a760*/  @!P1 LOP3.LUT R2, R3, R2, RZ, 0x3c, !PT ;  /* 0x0000000203029212 */ /* 0x000fc800078e3cff */
[----:B------:R-:W-:-:S05]  /*1a770*/  @!P1 LOP3.LUT R3, R3, R2, RZ, 0x3c, !PT ;  /* 0x0000000203039212 */ /* 0x000fca00078e3cff */
[----:B------:R-:W2:Y:S04]  /*1a780*/  @!P1 LDG.E.U16 R4, desc[UR12][R2.64] ;  /* 0x0000000c02049981 */ /* 0x000ea8000c1e1500 */
[----:B--2---:R0:W-:Y:S04]  /*1a790*/  STL [R1+0x300], R4 ;  /* 0x0003000401007387 */ /* 0x0041e80000100800 */
[----:B------:R-:W2:Y:S04]  /*1a7a0*/  LDL R2, [R1+0x1654] ;  /* 0x0016540001027983 */ /* 0x000ea80000100800 */
[----:B------:R-:W2:Y:S01]  /*1a7b0*/  LDL R3, [R1+0x167c] ;  /* 0x00167c0001037983 */ /* 0x000ea20000100800 */
[----:B------:R-:W-:Y:S01]  /*1a7c0*/  PRMT R0, RZ, 0x7610, R0 ;  /* 0x00007610ff007816 */ /* 0x000fe20000000000 */
[----:B0-----:R-:W0:Y:S02]  /*1a7d0*/  S2R R4, SR_TID.X ;  /* 0x0000000000047919 */ /* 0x001e240000002100 */
[----:B0-----:R-:W-:-:S02]  /*1a7e0*/  SHF.R.U32.HI R4, RZ, 0x4, R4 ;  /* 0x00000004ff047819 */ /* 0x001fc40000011604 */
[----:B--2---:R-:W-:-:S04]  /*1a7f0*/  @!P2 LOP3.LUT R3, R3, R2, RZ, 0x3c, !PT ;  /* 0x000000020303a212 */ /* 0x004fc800078e3cff */
[----:B------:R-:W-:-:S04]  /*1a800*/  @!P2 LOP3.LUT R2, R3, R2, RZ, 0x3c, !PT ;  /* 0x000000020302a212 */ /* 0x000fc800078e3cff */
[----:B------:R-:W-:-:S05]  /*1a810*/  @!P2 LOP3.LUT R3, R3, R2, RZ, 0x3c, !PT ;  /* 0x000000020303a212 */ /* 0x000fca00078e3cff */
[----:B------:R-:W2:Y:S04]  /*1a820*/  @!P2 LDG.E.U16 R5, desc[UR12][R2.64] ;  /* 0x0000000c0205a981 */ /* 0x000ea8000c1e1500 */
[----:B------:R-:W3:Y:S04]  /*1a830*/  LDL R2, [R1+0x165c] ;  /* 0x00165c0001027983 */ /* 0x000ee80000100800 */
[----:B------:R-:W3:Y:S04]  /*1a840*/  LDL R3, [R1+0x1678] ;  /* 0x0016780001037983 */ /* 0x000ee80000100800 */
[----:B--2---:R0:W-:Y:S01]  /*1a850*/  STL [R1+0x2fc], R5 ;  /* 0x0002fc0501007387 */ /* 0x0041e20000100800 */
[----:B---3--:R-:W-:-:S04]  /*1a860*/  @!P3 LOP3.LUT R3, R3, R2, RZ, 0x3c, !PT ;  /* 0x000000020303b212 */ /* 0x008fc800078e3cff */
[----:B------:R-:W-:-:S04]  /*1a870*/  @!P3 LOP3.LUT R2, R3, R2, RZ, 0x3c, !PT ;  /* 0x000000020302b212 */ /* 0x000fc800078e3cff */
[----:B------:R-:W-:-:S05]  /*1a880*/  @!P3 LOP3.LUT R3, R3, R2, RZ, 0x3c, !PT ;  /* 0x000000020303b212 */ /* 0x000fca00078e3cff */
[----:B------:R1:W2:Y:S04]  /*1a890*/  @!P3 LDG.E.U16 R6, desc[UR12][R2.64] ;  /* 0x0000000c0206b981 */ /* 0x0002a8000c1e1500 */
[----:B------:R-:W1:Y:S04]  /*1a8a0*/  LDL R2, [R1+0x1660] ;  /* 0x0016600001027983 */ /* 0x000e680000100800 */
[----:B------:R-:W1:Y:S02]  /*1a8b0*/  LDL R3, [R1+0x1668] ;  /* 0x0016680001037983 */ /* 0x000e640000100800 */
[----:B-1----:R-:W-:-:S04]  /*1a8c0*/  @!P6 LOP3.LUT R3, R3, R2, RZ, 0x3c, !PT ;  /* 0x000000020303e212 */ /* 0x002fc800078e3cff */
[----:B------:R-:W-:-:S04]  /*1a8d0*/  @!P6 LOP3.LUT R2, R3, R2, RZ, 0x3c, !PT ;  /* 0x000000020302e212 */ /* 0x000fc800078e3cff */
[----:B------:R-:W-:-:S05]  /*1a8e0*/  @!P6 LOP3.LUT R3, R3, R2, RZ, 0x3c, !PT ;  /* 0x000000020303e212 */ /* 0x000fca00078e3cff */
[----:B------:R1:W3:Y:S01]  /*1a8f0*/  @!P6 LDG.E.U16 R0, desc[UR12][R2.64] ;  /* 0x0000000c0200e981 */ /* 0x0002e2000c1e1500 */
[----:B------:R-:W-:-:S03]  /*1a900*/  SGXT.U32 R4, R4, 0x3 ;  /* 0x000000030404781a */ /* 0x000fc60000000000 */
[----:B--2---:R2:W-:Y:S01]  /*1a910*/  STL [R1+0x2f8], R6 ;  /* 0x0002f80601007387 */ /* 0x0045e20000100800 */
[C---:B0-----:R-:W-:Y:S02]  /*1a920*/  LOP3.LUT R5, R4.reuse, 0x8, RZ, 0xfc, !PT ;  /* 0x0000000804057812 */ /* 0x041fe400078efcff */
[----:B-1----:R-:W-:Y:S01]  /*1a930*/  LOP3.LUT R2, R4, 0x20, RZ, 0xfc, !PT ;  /* 0x0000002004027812 */ /* 0x002fe200078efcff */
[----:B------:R-:W4:Y:S01]  /*1a940*/  LDL R3, [R1+0x15d4] ;  /* 0x0015d40001037983 */ /* 0x000f220000100800 */
[----:B------:R-:W-:Y:S02]  /*1a950*/  ISETP.GE.AND P5, PT, R5, UR5, PT ;  /* 0x0000000505007c0c */ /* 0x000fe4000bfa6270 */
[----:B------:R-:W-:Y:S02]  /*1a960*/  ISETP.GE.AND P3, PT, R2, UR5, PT ;  /* 0x0000000502007c0c */ /* 0x000fe4000bf66270 */
[----:B------:R-:W-:-:S04]  /*1a970*/  LOP3.LUT R5, R4, 0x18, RZ, 0xfc, !PT ;  /* 0x0000001804057812 */ /* 0x000fc800078efcff */
[----:B------:R-:W-:Y:S02]  /*1a980*/  ISETP.GE.AND P2, PT, R5, UR5, PT ;  /* 0x0000000505007c0c */ /* 0x000fe4000bf46270 */
[----:B------:R-:W-:Y:S02]  /*1a990*/  PRMT R5, RZ, 0x7610, R5 ;  /* 0x00007610ff057816 */ /* 0x000fe40000000005 */
[C---:B------:R-:W-:Y:S02]  /*1a9a0*/  ISETP.GE.AND P4, PT, R4.reuse, UR5, PT ;  /* 0x0000000504007c0c */ /* 0x040fe4000bf86270 */
[C---:B--2---:R-:W-:Y:S01]  /*1a9b0*/  LOP3.LUT R6, R4.reuse, 0x10, RZ, 0xfc, !PT ;  /* 0x0000001004067812 */ /* 0x044fe200078efcff */
[----:B---3--:R-:W-:Y:S04]  /*1a9c0*/  STL [R1+0x25dc], R0 ;  /* 0x0025dc0001007387 */ /* 0x008fe80000100800 */
[----:B------:R-:W4:Y:S04]  /*1a9d0*/  LDL R2, [R1+0x15b8] ;  /* 0x0015b80001027983 */ /* 0x000f280000100800 */
[----:B------:R0:W-:Y:S02]  /*1a9e0*/  STL.S16 [R1+0x2f4], R5 ;  /* 0x0002f40501007387 */ /* 0x0001e40000100600 */
[----:B0-----:R-:W-:-:S02]  /*1a9f0*/  LOP3.LUT R5, R4, 0x28, RZ, 0xfc, !PT ;  /* 0x0000002804057812 */ /* 0x001fc400078efcff */
[----:B------:R-:W2:Y:S01]  /*1aa00*/  LDL R4, [R1+0x2f4] ;  /* 0x0002f40001047983 */ /* 0x000ea20000100800 */
[----:B----4-:R-:W-:-:S04]  /*1aa10*/  @!P4 LOP3.LUT R3, R3, R2, RZ, 0x3c, !PT ;  /* 0x000000020303c212 */ /* 0x010fc800078e3cff */
[----:B------:R-:W-:-:S04]  /*1aa20*/  @!P4 LOP3.LUT R2, R3, R2, RZ, 0x3c, !PT ;  /* 0x000000020302c212 */ /* 0x000fc800078e3cff */
[----:B------:R-:W-:-:S05]  /*1aa30*/  @!P4 LOP3.LUT R3, R3, R2, RZ, 0x3c, !PT ;  /* 0x000000020303c212 */ /* 0x000fca00078e3cff */
[----:B--2---:R-:W2:Y:S04]  /*1aa40*/  @!P4 LDG.E.U16 R4, desc[UR12][R2.64] ;  /* 0x0000000c0204c981 */ /* 0x004ea8000c1e1500 */
[----:B--2---:R0:W-:Y:S04]  /*1aa50*/  @!P4 STL [R1+0x2f4], R4 ;  /* 0x0002f4040100c387 */ /* 0x0041e80000100800 */
[----:B------:R-:W2:Y:S04]  /*1aa60*/  LDL R2, [R1+0x1584] ;  /* 0x0015840001027983 */ /* 0x000ea80000100800 */
[----:B------:R-:W2:Y:S01]  /*1aa70*/  LDL R3, [R1+0x1594] ;  /* 0x0015940001037983 */ /* 0x000ea20000100800 */
[----:B------:R-:W-:Y:S01]  /*1aa80*/  PRMT R18, RZ, 0x7610, R18 ;  /* 0x00007610ff127816 */ /* 0x000fe20000000012 */
[----:B0-----:R-:W0:Y:S01]  /*1aa90*/  S2R R4, SR_TID.X ;  /* 0x0000000000047919 */ /* 0x001e220000002100 */
[----:B--2---:R-:W-:-:S04]  /*1aaa0*/  @!P5 LOP3.LUT R3, R3, R2, RZ, 0x3c, !PT ;  /* 0x000000020303d212 */ /* 0x004fc800078e3cff */
[----:B------:R-:W-:-:S04]  /*1aab0*/  @!P5 LOP3.LUT R2, R3, R2, RZ, 0x3c, !PT ;  /* 0x000000020302d212 */ /* 0x000fc800078e3cff */
[----:B------:R-:W-:-:S05]  /*1aac0*/  @!P5 LOP3.LUT R3, R3, R2, RZ, 0x3c, !PT ;  /* 0x000000020303d212 */ /* 0x000fca00078e3cff */
[----:B------:R-:W2:Y:S01]  /*1aad0*/  @!P5 LDG.E.U16 R18, desc[UR12][R2.64] ;  /* 0x0000000c0212d981 */ /* 0x000ea2000c1e1500 */
[----:B0-----:R-:W-:-:S04]  /*1aae0*/  SHF.R.U32.HI R4, RZ, 0x4, R4 ;  /* 0x00000004ff047819 */ /* 0x001fc80000011604 */
[----:B------:R-:W-:Y:S02]  /*1aaf0*/  SGXT.U32 R4, R4, 0x3 ;  /* 0x000000030404781a */ /* 0x000fe40000000000 */
[----:B------:R-:W-:Y:S02]  /*1ab00*/  ISETP.GE.AND P4, PT, R5, UR5, PT ;  /* 0x0000000505007c0c */ /* 0x000fe4000bf86270 */
[----:B------:R-:W-:Y:S02]  /*1ab10*/  LOP3.LUT R5, R4, 0x30, RZ, 0xfc, !PT ;  /* 0x0000003004057812 */ /* 0x000fe400078efcff */
[----:B------:R-:W-:Y:S02]  /*1ab20*/  PRMT R4, RZ, 0x7610, R4 ;  /* 0x00007610ff047816 */ /* 0x000fe40000000004 */
[----:B------:R-:W-:Y:S01]  /*1ab30*/  ISETP.GE.AND P5, PT, R5, UR5, PT ;  /* 0x0000000505007c0c */ /* 0x000fe2000bfa6270 */
[----:B--2---:R0:W-:Y:S04]  /*1ab40*/  STL [R1+0x2f0], R18 ;  /* 0x0002f01201007387 */ /* 0x0041e80000100800 */
[----:B0-----:R-:W2:Y:S04]  /*1ab50*/  LDL.LU R18, [R1+0x2810] ;  /* 0x0028100001127983 */ /* 0x001ea80000300800 */
[----:B------:R-:W3:Y:S04]  /*1ab60*/  LDL R2, [R1+0x1590] ;  /* 0x0015900001027983 */ /* 0x000ee80000100800 */
[----:B------:R-:W3:Y:S04]  /*1ab70*/  LDL R3, [R1+0x15a0] ;  /* 0x0015a00001037983 */ /* 0x000ee80000100800 */
[----:B------:R0:W-:Y:S02]  /*1ab80*/  STL.S16 [R1+0x2ec], R4 ;  /* 0x0002ec0401007387 */ /* 0x0001e40000100600 */
[----:B0-----:R-:W0:Y:S02]  /*1ab90*/  S2R R4, SR_TID.X ;  /* 0x0000000000047919 */ /* 0x001e240000002100 */
[----:B0-----:R-:W-:-:S04]  /*1aba0*/  SHF.R.U32.HI R4, RZ, 0x4, R4 ;  /* 0x00000004ff047819 */ /* 0x001fc80000011604 */
[----:B------:R-:W-:-:S04]  /*1abb0*/  SGXT.U32 R4, R4, 0x3 ;  /* 0x000000030404781a */ /* 0x000fc80000000000 */
[----:B------:R-:W-:Y:S02]  /*1abc0*/  LOP3.LUT R5, R4, 0x40, RZ, 0xfc, !PT ;  /* 0x0000004004057812 */ /* 0x000fe400078efcff */
[----:B------:R-:W4:Y:S01]  /*1abd0*/  LDL R4, [R1+0x2ec] ;  /* 0x0002ec0001047983 */ /* 0x000f220000100800 */
[----:B------:R-:W-:-:S13]  /*1abe0*/  ISETP.GE.AND P1, PT, R6, UR5, PT ;  /* 0x0000000506007c0c */ /* 0x000fda000bf26270 */
[----:B---3--:R-:W-:-:S04]  /*1abf0*/  @!P1 LOP3.LUT R3, R3, R2, RZ, 0x3c, !PT ;  /* 0x0000000203039212 */ /* 0x008fc800078e3cff */
[----:B------:R-:W-:-:S04]  /*1ac00*/  @!P1 LOP3.LUT R2, R3, R2, RZ, 0x3c, !PT ;  /* 0x0000000203029212 */ /* 0x000fc800078e3cff */
[----:B------:R-:W-:-:S05]  /*1ac10*/  @!P1 LOP3.LUT R3, R3, R2, RZ, 0x3c, !PT ;  /* 0x0000000203039212 */ /* 0x000fca00078e3cff */
[----:B----4-:R-:W3:Y:S04]  /*1ac20*/  @!P1 LDG.E.U16 R4, desc[UR12][R2.64] ;  /* 0x0000000c02049981 */ /* 0x010ee8000c1e1500 */
[----:B---3--:R0:W-:Y:S04]  /*1ac30*/  @!P1 STL [R1+0x2ec], R4 ;  /* 0x0002ec0401009387 */ /* 0x0081e80000100800 */
[----:B------:R-:W3:Y:S04]  /*1ac40*/  LDL R2, [R1+0x158c] ;  /* 0x00158c0001027983 */ /* 0x000ee80000100800 */
[----:B------:R-:W3:Y:S01]  /*1ac50*/  LDL R3, [R1+0x159c] ;  /* 0x00159c0001037983 */ /* 0x000ee20000100800 */
[----:B--2---:R-:W-:Y:S01]  /*1ac60*/  PRMT R18, RZ, 0x7610, R18 ;  /* 0x00007610ff127816 */ /* 0x004fe20000000012 */
[----:B0-----:R-:W0:Y:S01]  /*1ac70*/  S2R R4, SR_TID.X ;  /* 0x0000000000047919 */ /* 0x001e220000002100 */
[----:B---3--:R-:W-:-:S04]  /*1ac80*/  @!P2 LOP3.LUT R3, R3, R2, RZ, 0x3c, !PT ;  /* 0x000000020303a212 */ /* 0x008fc800078e3cff */
        /* <DEDUP_REMOVED lines=254> */
[----:B----4-:R-:W3:Y:S01]  /*1bc70*/  @!P4 LDG.E.U16 R4, desc[UR12][R2.64] ;  /* 0x0000000c0204c981 */ /* 0x010ee2000c1e1500 */
[----:B--2---:R-:W-:-:S05]  /*1bc80*/  PRMT R18, RZ, 0x7610, R18 ;  /* 0x00007610ff127816 */ /* 0x004fca0000000012 */
[----:B------:R0:W-:Y:S04]  /*1bc90*/  STL.S16 [R1+0x2a0], R18 ;  /* 0x0002a01201007387 */ /* 0x0001e80000100600 */
[----:B0-----:R-:W2:Y:S04]  /*1bca0*/  LDL.LU R18, [R1+0x27e8] ;  /* 0x0027e80001127983 */ /* 0x001ea80000300800 */
[----:B---3--:R0:W-:Y:S04]  /*1bcb0*/  @!P4 STL [R1+0x2a4], R4 ;  /* 0x0002a4040100c387 */ /* 0x0081e80000100800 */
[----:B------:R-:W3:Y:S04]  /*1bcc0*/  LDL R2, [R1+0x1610] ;  /* 0x0016100001027983 */ /* 0x000ee80000100800 */
[----:B------:R-:W3:Y:S01]  /*1bcd0*/  LDL R3, [R1+0x1644] ;  /* 0x0016440001037983 */ /* 0x000ee20000100800 */
[----:B0-----:R-:W0:Y:S01]  /*1bce0*/  S2R R4, SR_TID.X ;  /* 0x0000000000047919 */ /* 0x001e220000002100 */
[----:B------:R-:W-:-:S02]  /*1bcf0*/  ISETP.GE.AND P4, PT, R5, UR5, PT ;  /* 0x0000000505007c0c */ /* 0x000fc4000bf86270 */
        /* <DEDUP_REMOVED lines=8> */
[----:B---3--:R-:W-:Y:S04]  /*1bd80*/  @!P5 STL [R1+0x2a0], R4 ;  /* 0x0002a0040100d387 */ /* 0x008fe80000100800 */
[----:B------:R-:W3:Y:S04]  /*1bd90*/  LDL R2, [R1+0x1618] ;  /* 0x0016180001027983 */ /* 0x000ee80000100800 */
[----:B------:R-:W3:Y:S01]  /*1bda0*/  LDL R3, [R1+0x1650] ;  /* 0x0016500001037983 */ /* 0x000ee20000100800 */
[----:B------:R-:W-:-:S02]  /*1bdb0*/  PRMT R11, RZ, 0x7610, R11 ;  /* 0x00007610ff0b7816 */ /* 0x000fc4000000000b */
[----:B---3--:R-:W-:-:S04]  /*1bdc0*/  @!P1 LOP3.LUT R3, R3, R2, RZ, 0x3c, !PT ;  /* 0x0000000203039212 */ /* 0x008fc800078e3cff */
[----:B------:R-:W-:-:S04]  /*1bdd0*/  @!P1 LOP3.LUT R2, R3, R2, RZ, 0x3c, !PT ;  /* 0x0000000203029212 */ /* 0x000fc800078e3cff */
[----:B------:R-:W-:-:S05]  /*1bde0*/  @!P1 LOP3.LUT R3, R3, R2, RZ, 0x3c, !PT ;  /* 0x0000000203039212 */ /* 0x000fca00078e3cff */
[----:B------:R-:W3:Y:S04]  /*1bdf0*/  @!P1 LDG.E.U16 R11, desc[UR12][R2.64] ;  /* 0x0000000c020b9981 */ /* 0x000ee8000c1e1500 */
[----:B---3--:R0:W-:Y:S04]  /*1be00*/  STL [R1+0x29c], R11 ;  /* 0x00029c0b01007387 */ /* 0x0081e80000100800 */
[----:B0-----:R-:W3:Y:S04]  /*1be10*/  LDL.LU R11, [R1+0x27e4] ;  /* 0x0027e400010b7983 */ /* 0x001ee80000300800 */
[----:B------:R-:W4:Y:S04]  /*1be20*/  LDL R2, [R1+0x1620] ;  /* 0x0016200001027983 */ /* 0x000f280000100800 */
[----:B------:R-:W4:Y:S01]  /*1be30*/  LDL R3, [R1+0x1658] ;  /* 0x0016580001037983 */ /* 0x000f220000100800 */
[----:B--2---:R-:W-:-:S02]  /*1be40*/  PRMT R18, RZ, 0x7610, R18 ;  /* 0x00007610ff127816 */ /* 0x004fc40000000012 */
[----:B----4-:R-:W-:-:S04]  /*1be50*/  @!P2 LOP3.LUT R3, R3, R2, RZ, 0x3c, !PT ;  /* 0x000000020303a212 */ /* 0x010fc800078e3cff */
[----:B------:R-:W-:-:S04]  /*1be60*/  @!P2 LOP3.LUT R2, R3, R2, RZ, 0x3c, !PT ;  /* 0x000000020302a212 */ /* 0x000fc800078e3cff */
[----:B------:R-:W-:-:S05]  /*1be70*/  @!P2 LOP3.LUT R3, R3, R2, RZ, 0x3c, !PT ;  /* 0x000000020303a212 */ /* 0x000fca00078e3cff */
[----:B------:R-:W2:Y:S04]  /*1be80*/  @!P2 LDG.E.U16 R18, desc[UR12][R2.64] ;  /* 0x0000000c0212a981 */ /* 0x000ea8000c1e1500 */
[----:B--2---:R0:W-:Y:S04]  /*1be90*/  STL [R1+0x298], R18 ;  /* 0x0002981201007387 */ /* 0x0041e80000100800 */
[----:B0-----:R-:W2:Y:S04]  /*1bea0*/  LDL.LU R18, [R1+0x27e0] ;  /* 0x0027e00001127983 */ /* 0x001ea80000300800 */
[----:B------:R-:W4:Y:S04]  /*1beb0*/  LDL R2, [R1+0x1628] ;  /* 0x0016280001027983 */ /* 0x000f280000100800 */
[----:B------:R-:W4:Y:S01]  /*1bec0*/  LDL R3, [R1+0x1664] ;  /* 0x0016640001037983 */ /* 0x000f220000100800 */
[----:B---3--:R-:W-:-:S02]  /*1bed0*/  PRMT R11, RZ, 0x7610, R11 ;  /* 0x00007610ff0b7816 */ /* 0x008fc4000000000b */
[----:B----4-:R-:W-:-:S04]  /*1bee0*/  @!P3 LOP3.LUT R3, R3, R2, RZ, 0x3c, !PT ;  /* 0x000000020303b212 */ /* 0x010fc800078e3cff */
[----:B------:R-:W-:-:S04]  /*1bef0*/  @!P3 LOP3.LUT R2, R3, R2, RZ, 0x3c, !PT ;  /* 0x000000020302b212 */ /* 0x000fc800078e3cff */
[----:B------:R-:W-:-:S05]  /*1bf00*/  @!P3 LOP3.LUT R3, R3, R2, RZ, 0x3c, !PT ;  /* 0x000000020303b212 */ /* 0x000fca00078e3cff */
[----:B------:R-:W3:Y:S01]  /*1bf10*/  @!P3 LDG.E.U16 R11, desc[UR12][R2.64] ;  /* 0x0000000c020bb981 */ /* 0x000ee2000c1e1500 */
[----:B------:R-:W-:-:S03]  /*1bf20*/  ISETP.GE.AND P2, PT, R13, UR5, PT ;  /* 0x000000050d007c0c */ /* 0x000fc6000bf46270 */
[----:B------:R-:W4:Y:S04]  /*1bf30*/  LDL.LU R13, [R1+0x27dc] ;  /* 0x0027dc00010d7983 */ /* 0x000f280000300800 */
[----:B---3--:R0:W-:Y:S04]  /*1bf40*/  STL [R1+0x294], R11 ;  /* 0x0002940b01007387 */ /* 0x0081e80000100800 */
[----:B0-----:R-:W3:Y:S04]  /*1bf50*/  LDL.LU R11, [R1+0x27d8] ;  /* 0x0027d800010b7983 */ /* 0x001ee80000300800 */
[----:B------:R-:W3:Y:S04]  /*1bf60*/  LDL R2, [R1+0x1630] ;  /* 0x0016300001027983 */ /* 0x000ee80000100800 */
[----:B------:R-:W3:Y:S01]  /*1bf70*/  LDL R3, [R1+0x1674] ;  /* 0x0016740001037983 */ /* 0x000ee20000100800 */
[----:B--2---:R-:W-:-:S02]  /*1bf80*/  PRMT R18, RZ, 0x7610, R18 ;  /* 0x00007610ff127816 */ /* 0x004fc40000000012 */
[----:B---3--:R-:W-:-:S04]  /*1bf90*/  @!P4 LOP3.LUT R3, R3, R2, RZ, 0x3c, !PT ;  /* 0x000000020303c212 */ /* 0x008fc800078e3cff */
[----:B------:R-:W-:-:S04]  /*1bfa0*/  @!P4 LOP3.LUT R2, R3, R2, RZ, 0x3c, !PT ;  /* 0x000000020302c212 */ /* 0x000fc800078e3cff */
[----:B------:R-:W-:-:S05]  /*1bfb0*/  @!P4 LOP3.LUT R3, R3, R2, RZ, 0x3c, !PT ;  /* 0x000000020303c212 */ /* 0x000fca00078e3cff */
[----:B------:R-:W2:Y:S01]  /*1bfc0*/  @!P4 LDG.E.U16 R18, desc[UR12][R2.64] ;  /* 0x0000000c0212c981 */ /* 0x000ea2000c1e1500 */
[----:B------:R-:W-:-:S03]  /*1bfd0*/  ISETP.GE.AND P5, PT, R5, UR5, PT ;  /* 0x0000000505007c0c */ /* 0x000fc6000bfa6270 */
[----:B--2---:R0:W-:Y:S04]  /*1bfe0*/  STL [R1+0x28c], R18 ;  /* 0x00028c1201007387 */ /* 0x0041e80000100800 */
[----:B0-----:R-:W2:Y:S04]  /*1bff0*/  LDL.LU R18, [R1+0x27d4] ;  /* 0x0027d40001127983 */ /* 0x001ea80000300800 */
[----:B------:R-:W3:Y:S04]  /*1c000*/  LDL R2, [R1+0x1638] ;  /* 0x0016380001027983 */ /* 0x000ee80000100800 */
[----:B------:R-:W3:Y:S01]  /*1c010*/  LDL R3, [R1+0x1670] ;  /* 0x0016700001037983 */ /* 0x000ee20000100800 */
[----:B------:R-:W-:Y:S01]  /*1c020*/  PRMT R0, RZ, 0x7610, R0 ;  /* 0x00007610ff007816 */ /* 0x000fe20000000000 */
[----:B------:R-:W0:Y:S01]  /*1c030*/  S2R R4, SR_TID.X ;  /* 0x0000000000047919 */ /* 0x000e220000002100 */
[----:B---3--:R-:W-:-:S04]  /*1c040*/  @!P5 LOP3.LUT R3, R3, R2, RZ, 0x3c, !PT ;  /* 0x000000020303d212 */ /* 0x008fc800078e3cff */
[----:B------:R-:W-:-:S04]  /*1c050*/  @!P5 LOP3.LUT R2, R3, R2, RZ, 0x3c, !PT ;  /* 0x000000020302d212 */ /* 0x000fc800078e3cff */
[----:B------:R-:W-:-:S05]  /*1c060*/  @!P5 LOP3.LUT R3, R3, R2, RZ, 0x3c, !PT ;  /* 0x000000020303d212 */ /* 0x000fca00078e3cff */
[----:B------:R-:W3:Y:S04]  /*1c070*/  @!P5 LDG.E.U16 R0, desc[UR12][R2.64] ;  /* 0x0000000c0200d981 */ /* 0x000ee8000c1e1500 */
[----:B------:R-:W4:Y:S04]  /*1c080*/  LDL R2, [R1+0x1640] ;  /* 0x0016400001027983 */ /* 0x000f280000100800 */
[----:B------:R-:W4:Y:S01]  /*1c090*/  LDL R3, [R1+0x166c] ;  /* 0x00166c0001037983 */ /* 0x000f220000100800 */
[----:B0-----:R-:W-:-:S04]  /*1c0a0*/  SHF.R.U32.HI R4, RZ, 0x4, R4 ;  /* 0x00000004ff047819 */ /* 0x001fc80000011604 */
[----:B------:R-:W-:-:S04]  /*1c0b0*/  SGXT.U32 R4, R4, 0x3 ;  /* 0x000000030404781a */ /* 0x000fc80000000000 */
[----:B------:R-:W-:-:S04]  /*1c0c0*/  LOP3.LUT R4, R4, 0xf0, RZ, 0xfc, !PT ;  /* 0x000000f004047812 */ /* 0x000fc800078efcff */
[----:B------:R-:W-:Y:S02]  /*1c0d0*/  ISETP.GE.AND P1, PT, R4, UR5, PT ;  /* 0x0000000504007c0c */ /* 0x000fe4000bf26270 */
[----:B--2---:R-:W-:Y:S01]  /*1c0e0*/  PRMT R18, RZ, 0x7610, R18 ;  /* 0x00007610ff127816 */ /* 0x004fe20000000012 */
[----:B---3--:R-:W-:Y:S10]  /*1c0f0*/  STL [R1+0x25e0], R0 ;  /* 0x0025e00001007387 */ /* 0x008ff40000100800 */
[----:B----4-:R-:W-:-:S04]  /*1c100*/  @!P1 LOP3.LUT R3, R3, R2, RZ, 0x3c, !PT ;  /* 0x0000000203039212 */ /* 0x010fc800078e3cff */
[----:B------:R-:W-:-:S04]  /*1c110*/  @!P1 LOP3.LUT R2, R3, R2, RZ, 0x3c, !PT ;  /* 0x0000000203029212 */ /* 0x000fc800078e3cff */
[----:B------:R-:W-:-:S05]  /*1c120*/  @!P1 LOP3.LUT R3, R3, R2, RZ, 0x3c, !PT ;  /* 0x0000000203039212 */ /* 0x000fca00078e3cff */
[----:B------:R0:W2:Y:S04]  /*1c130*/  @!P1 LDG.E.U16 R18, desc[UR12][R2.64] ;  /* 0x0000000c02129981 */ /* 0x0000a8000c1e1500 */
[----:B------:R-:W0:Y:S04]  /*1c140*/  LDL R2, [R1+0x594] ;  /* 0x0005940001027983 */ /* 0x000e280000100800 */
[----:B------:R-:W0:Y:S01]  /*1c150*/  LDL R3, [R1+0x598] ;  /* 0x0005980001037983 */ /* 0x000e220000100800 */
[----:B------:R-:W-:Y:S01]  /*1c160*/  PRMT R13, RZ, 0x7610, R13 ;  /* 0x00007610ff0d7816 */ /* 0x000fe2000000000d */
[----:B------:R-:W-:Y:S01]  /*1c170*/  BAR.SYNC.DEFER_BLOCKING 0x0 ;  /* 0x0000000000007b1d */ /* 0x000fe20000010000 */
[----:B0-----:R-:W-:-:S04]  /*1c180*/  @!P2 LOP3.LUT R3, R3, R2, RZ, 0x3c, !PT ;  /* 0x000000020303a212 */ /* 0x001fc800078e3cff */
[----:B------:R-:W-:-:S04]  /*1c190*/  @!P2 LOP3.LUT R2, R3, R2, RZ, 0x3c, !PT ;  /* 0x000000020302a212 */ /* 0x000fc800078e3cff */
[----:B------:R-:W-:-:S05]  /*1c1a0*/  @!P2 LOP3.LUT R3, R3, R2, RZ, 0x3c, !PT ;  /* 0x000000020303a212 */ /* 0x000fca00078e3cff */
[----:B------:R-:W3:Y:S04]  /*1c1b0*/  @!P2 LDG.E.U16 R13, desc[UR12][R2.64] ;  /* 0x0000000c020da981 */ /* 0x000ee8000c1e1500 */
[----:B--2---:R-:W-:Y:S04]  /*1c1c0*/  STL [R1+0x25e4], R18 ;  /* 0x0025e41201007387 */ /* 0x004fe80000100800 */
[----:B---3--:R0:W-:Y:S04]  /*1c1d0*/  STL [R1+0x290], R13 ;  /* 0x0002900d01007387 */ /* 0x0081e80000100800 */
[----:B0-----:R-:W2:Y:S04]  /*1c1e0*/  LDL.LU R13, [R1+0x27d0] ;  /* 0x0027d000010d7983 */ /* 0x001ea80000300800 */
        /* <DEDUP_REMOVED lines=884> */
[----:B------:R-:W-:-:S02]  /*1f930*/  PRMT R7, RZ, 0x7610, R7 ;  /* 0x00007610ff077816 */ /* 0x000fc40000000007 */
[----:B----4-:R-:W-:-:S04]  /*1f940*/  @!P0 LOP3.LUT R3, R3, R2, RZ, 0x3c, !PT ;  /* 0x0000000203038212 */ /* 0x010fc800078e3cff */
[----:B------:R-:W-:-:S04]  /*1f950*/  @!P0 LOP3.LUT R2, R3, R2, RZ, 0x3c, !PT ;  /* 0x0000000203028212 */ /* 0x000fc800078e3cff */
[----:B------:R-:W-:-:S05]  /*1f960*/  @!P0 LOP3.LUT R3, R3, R2, RZ, 0x3c, !PT ;  /* 0x0000000203038212 */ /* 0x000fca00078e3cff */
[----:B------:R-:W4:Y:S04]  /*1f970*/  @!P0 LDG.E.U16 R7, desc[UR12][R2.64] ;  /* 0x0000000c02078981 */ /* 0x000f28000c1e1500 */
[----:B----4-:R0:W-:Y:S04]  /*1f980*/  STL [R1+0xd8], R7 ;  /* 0x0000d80701007387 */ /* 0x0101e80000100800 */
[----:B0-----:R-:W4:Y:S04]  /*1f990*/  LDL.LU R7, [R1+0x2644] ;  /* 0x0026440001077983 */ /* 0x001f280000300800 */
[----:B------:R-:W2:Y:S04]  /*1f9a0*/  LDL R2, [R1+0xb28] ;  /* 0x000b280001027983 */ /* 0x000ea80000100800 */
[----:B------:R-:W2:Y:S01]  /*1f9b0*/  LDL R3, [R1+0xb2c] ;  /* 0x000b2c0001037983 */ /* 0x000ea20000100800 */
[----:B---3--:R-:W-:-:S02]  /*1f9c0*/  PRMT R11, RZ, 0x7610, R11 ;  /* 0x00007610ff0b7816 */ /* 0x008fc4000000000b */
[----:B--2---:R-:W-:-:S04]  /*1f9d0*/  @!P2 LOP3.LUT R3, R3, R2, RZ, 0x3c, !PT ;  /* 0x000000020303a212 */ /* 0x004fc800078e3cff */
[----:B------:R-:W-:-:S04]  /*1f9e0*/  @!P2 LOP3.LUT R2, R3, R2, RZ, 0x3c, !PT ;  /* 0x000000020302a212 */ /* 0x000fc800078e3cff */
[----:B------:R-:W-:-:S05]  /*1f9f0*/  @!P2 LOP3.LUT R3, R3, R2, RZ, 0x3c, !PT ;  /* 0x000000020303a212 */ /* 0x000fca00078e3cff */
[----:B------:R0:W2:Y:S04]  /*1fa00*/  @!P2 LDG.E.U16 R11, desc[UR12][R2.64] ;  /* 0x0000000c020ba981 */ /* 0x0000a8000c1e1500 */
[----:B------:R-:W0:Y:S04]  /*1fa10*/  LDL R2, [R1+0xb20] ;  /* 0x000b200001027983 */ /* 0x000e280000100800 */
[----:B------:R-:W0:Y:S01]  /*1fa20*/  LDL R3, [R1+0xb24] ;  /* 0x000b240001037983 */ /* 0x000e220000100800 */
[----:B------:R-:W-:Y:S02]  /*1fa30*/  PRMT R12, RZ, 0x7610, R12 ;  /* 0x00007610ff0c7816 */ /* 0x000fe4000000000c */
[----:B0-----:R-:W-:-:S04]  /*1fa40*/  @!P0 LOP3.LUT R3, R3, R2, RZ, 0x3c, !PT ;  /* 0x0000000203038212 */ /* 0x001fc800078e3cff */
[----:B------:R-:W-:-:S04]  /*1fa50*/  @!P0 LOP3.LUT R2, R3, R2, RZ, 0x3c, !PT ;  /* 0x0000000203028212 */ /* 0x000fc800078e3cff */
[----:B------:R-:W-:-:S05]  /*1fa60*/  @!P0 LOP3.LUT R3, R3, R2, RZ, 0x3c, !PT ;  /* 0x0000000203038212 */ /* 0x000fca00078e3cff */
[----:B------:R-:W3:Y:S04]  /*1fa70*/  @!P0 LDG.E.U16 R12, desc[UR12][R2.64] ;  /* 0x0000000c020c8981 */ /* 0x000ee8000c1e1500 */
[----:B--2---:R0:W-:Y:S04]  /*1fa80*/  STL [R1+0xd4], R11 ;  /* 0x0000d40b01007387 */ /* 0x0041e80000100800 */
[----:B0-----:R-:W2:Y:S04]  /*1fa90*/  LDL R11, [R1+0x9ac] ;  /* 0x0009ac00010b7983 */ /* 0x001ea80000100800 */
[----:B---3--:R0:W-:Y:S04]  /*1faa0*/  STL [R1+0xd0], R12 ;  /* 0x0000d00c01007387 */ /* 0x0081e80000100800 */
[----:B0-----:R-:W3:Y:S04]  /*1fab0*/  LDL.LU R12, [R1+0x2640] ;  /* 0x00264000010c7983 */ /* 0x001ee80000300800 */
[----:B------:R-:W2:Y:S04]  /*1fac0*/  LDL R2, [R1+0xaa8] ;  /* 0x000aa80001027983 */ /* 0x000ea80000100800 */
[----:B------:R-:W2:Y:S01]  /*1fad0*/  LDL R3, [R1+0xaac] ;  /* 0x000aac0001037983 */ /* 0x000ea20000100800 */
[----:B------:R-:W-:-:S02]  /*1fae0*/  PRMT R10, RZ, 0x7610, R10 ;  /* 0x00007610ff0a7816 */ /* 0x000fc4000000000a */
[----:B--2---:R-:W-:-:S04]  /*1faf0*/  @!P2 LOP3.LUT R3, R3, R2, RZ, 0x3c, !PT ;  /* 0x000000020303a212 */ /* 0x004fc800078e3cff */
[----:B------:R-:W-:-:S04]  /*1fb00*/  @!P2 LOP3.LUT R2, R3, R2, RZ, 0x3c, !PT ;  /* 0x000000020302a212 */ /* 0x000fc800078e3cff */
[----:B------:R-:W-:-:S05]  /*1fb10*/  @!P2 LOP3.LUT R3, R3, R2, RZ, 0x3c, !PT ;  /* 0x000000020303a212 */ /* 0x000fca00078e3cff */
[----:B------:R-:W2:Y:S04]  /*1fb20*/  @!P2 LDG.E.U16 R10, desc[UR12][R2.64] ;  /* 0x0000000c020aa981 */ /* 0x000ea8000c1e1500 */
[----:B--2---:R0:W-:Y:S04]  /*1fb30*/  STL [R1+0xac], R10 ;  /* 0x0000ac0a01007387 */ /* 0x0041e80000100800 */
[----:B0-----:R-:W2:Y:S04]  /*1fb40*/  LDL.LU R10, [R1+0x263c] ;  /* 0x00263c00010a7983 */ /* 0x001ea80000300800 */
        /* <DEDUP_REMOVED lines=24> */
[----:B------:R-:W2:Y:S01]  /*1fcd0*/  @!P0 LDG.E.U16 R15, desc[UR12][R2.64] ;  /* 0x0000000c020f8981 */ /* 0x000ea2000c1e1500 */
[----:B------:R-:W-:-:S03]  /*1fce0*/  PRMT R14, RZ, 0x7610, R14 ;  /* 0x00007610ff0e7816 */ /* 0x000fc6000000000e */
[----:B--2---:R0:W-:Y:S04]  /*1fcf0*/  STL [R1+0xa0], R15 ;  /* 0x0000a00f01007387 */ /* 0x0041e80000100800 */
[----:B0-----:R-:W2:Y:S04]  /*1fd00*/  LDL.LU R15, [R1+0x2630] ;  /* 0x00263000010f7983 */ /* 0x001ea80000300800 */
[----:B------:R-:W2:Y:S01]  /*1fd10*/  LDL R3, [R1+0x9a8] ;  /* 0x0009a80001037983 */ /* 0x000ea20000100800 */
[----:B------:R-:W-:-:S03]  /*1fd20*/  @!P2 IMAD.MOV.U32 R2, RZ, RZ, R11 ;  /* 0x000000ffff02a224 */ /* 0x000fc600078e000b */
[----:B------:R-:W3:Y:S04]  /*1fd30*/  LDL R11, [R1+0x8a4] ;  /* 0x0008a400010b7983 */ /* 0x000ee80000100800 */
[----:B--2---:R-:W2:Y:S04]  /*1fd40*/  @!P2 LDG.E.U16 R14, desc[UR12][R2.64] ;  /* 0x0000000c020ea981 */ /* 0x004ea8000c1e1500 */
        /* <DEDUP_REMOVED lines=18> */
[----:B------:R-:W3:Y:S04]  /*1fe70*/  LDL R2, [R1+0x920] ;  /* 0x0009200001027983 */ /* 0x000ee80000100800 */
[----:B------:R-:W3:Y:S01]  /*1fe80*/  LDL R3, [R1+0x924] ;  /* 0x0009240001037983 */ /* 0x000ee20000100800 */
[----:B------:R-:W-:-:S03]  /*1fe90*/  PRMT R5, RZ, 0x7610, R5 ;  /* 0x00007610ff057816 */ /* 0x000fc60000000005 */
[----:B--2---:R0:W-:Y:S01]  /*1fea0*/  STL [R1+0x94], R13 ;  /* 0x0000940d01007387 */ /* 0x0041e20000100800 */
[----:B------:R-:W-:-:S03]  /*1feb0*/  PRMT R28, RZ, 0x7610, R28 ;  /* 0x00007610ff1c7816 */ /* 0x000fc6000000001c */
[----:B0-----:R-:W2:Y:S01]  /*1fec0*/  LDL R13, [R1+0x824] ;  /* 0x00082400010d7983 */ /* 0x001ea20000100800 */
[----:B---3--:R-:W-:-:S04]  /*1fed0*/  @!P0 LOP3.LUT R3, R3, R2, RZ, 0x3c, !PT ;  /* 0x0000000203038212 */ /* 0x008fc800078e3cff */
[----:B------:R-:W-:-:S04]  /*1fee0*/  @!P0 LOP3.LUT R2, R3, R2, RZ, 0x3c, !PT ;  /* 0x0000000203028212 */ /* 0x000fc800078e3cff */
[----:B------:R-:W-:-:S05]  /*1fef0*/  @!P0 LOP3.LUT R3, R3, R2, RZ, 0x3c, !PT ;  /* 0x0000000203038212 */ /* 0x000fca00078e3cff */
[----:B------:R0:W3:Y:S04]  /*1ff00*/  @!P0 LDG.E.U16 R5, desc[UR12][R2.64] ;  /* 0x0000000c02058981 */ /* 0x0000e8000c1e1500 */
[----:B------:R-:W0:Y:S04]  /*1ff10*/  LDL R2, [R1+0x8a8] ;  /* 0x0008a80001027983 */ /* 0x000e280000100800 */
[----:B------:R-:W0:Y:S02]  /*1ff20*/  LDL R3, [R1+0x8ac] ;  /* 0x0008ac0001037983 */ /* 0x000e240000100800 */
[----:B0-----:R-:W-:-:S04]  /*1ff30*/  @!P2 LOP3.LUT R3, R3, R2, RZ, 0x3c, !PT ;  /* 0x000000020303a212 */ /* 0x001fc800078e3cff */
[----:B------:R-:W-:-:S04]  /*1ff40*/  @!P2 LOP3.LUT R2, R3, R2, RZ, 0x3c, !PT ;  /* 0x000000020302a212 */ /* 0x000fc800078e3cff */
[----:B------:R-:W-:-:S05]  /*1ff50*/  @!P2 LOP3.LUT R3, R3, R2, RZ, 0x3c, !PT ;  /* 0x000000020303a212 */ /* 0x000fca00078e3cff */
[----:B------:R-:W2:Y:S04]  /*1ff60*/  @!P2 LDG.E.U16 R28, desc[UR12][R2.64] ;  /* 0x0000000c021ca981 */ /* 0x000ea8000c1e1500 */
[----:B---3--:R0:W-:Y:S04]  /*1ff70*/  STL [R1+0x90], R5 ;  /* 0x0000900501007387 */ /* 0x0081e80000100800 */
[----:B0-----:R-:W3:Y:S04]  /*1ff80*/  LDL R5, [R1+0x7ac] ;  /* 0x0007ac0001057983 */ /* 0x001ee80000100800 */
[----:B--2---:R0:W-:Y:S04]  /*1ff90*/  STL [R1+0x7c], R28 ;  /* 0x00007c1c01007387 */ /* 0x0041e80000100800 */
[----:B0-----:R-:W2:Y:S04]  /*1ffa0*/  LDL.LU R28, [R1+0x2624] ;  /* 0x00262400011c7983 */ /* 0x001ea80000300800 */
[----:B------:R-:W2:Y:S01]  /*1ffb0*/  LDL R3, [R1+0x8a0] ;  /* 0x0008a00001037983 */ /* 0x000ea20000100800 */
[----:B------:R-:W-:Y:S01]  /*1ffc0*/  PRMT R27, RZ, 0x7610, R27 ;  /* 0x00007610ff1b7816 */ /* 0x000fe2000000001b */
[----:B------:R-:W-:-:S02]  /*1ffd0*/  @!P0 IMAD.MOV.U32 R2, RZ, RZ, R11 ;  /* 0x000000ffff028224 */ /* 0x000fc400078e000b */
[----:B------:R-:W3:Y:S04]  /*1ffe0*/  LDL R11, [R1+0x7a4] ;  /* 0x0007a400010b7983 */ /* 0x000ee80000100800 */
[----:B--2---:R-:W2:Y:S04]  /*1fff0*/  @!P0 LDG.E.U16 R27, desc[UR12][R2.64] ;  /* 0x0000000c021b8981 */ /* 0x004ea8000c1e1500 */
[----:B--2---:R0:W-:Y:S04]  /*20000*/  STL [R1+0x78], R27 ;  /* 0x0000781b01007387 */ /* 0x0041e80000100800 */
[----:B0-----:R-:W2:Y:S04]  /*20010*/  LDL.LU R27, [R1+0x2620] ;  /* 0x00262000011b7983 */ /* 0x001ea80000300800 */
[----:B------:R-:W2:Y:S04]  /*20020*/  LDL R2, [R1+0x828] ;  /* 0x0008280001027983 */ /* 0x000ea80000100800 */
[----:B------:R-:W2:Y:S01]  /*20030*/  LDL R3, [R1+0x82c] ;  /* 0x00082c0001037983 */ /* 0x000ea20000100800 */
[----:B----4-:R-:W-:-:S02]  /*20040*/  PRMT R7, RZ, 0x7610, R7 ;  /* 0x00007610ff077816 */ /* 0x010fc40000000007 */
[----:B--2---:R-:W-:-:S04]  /*20050*/  @!P2 LOP3.LUT R3, R3, R2, RZ, 0x3c, !PT ;  /* 0x000000020303a212 */ /* 0x004fc800078e3cff */
[----:B------:R-:W-:-:S04]  /*20060*/  @!P2 LOP3.LUT R2, R3, R2, RZ, 0x3c, !PT ;  /* 0x000000020302a212 */ /* 0x000fc800078e3cff */
[----:B------:R-:W-:-:S05]  /*20070*/  @!P2 LOP3.LUT R3, R3, R2, RZ, 0x3c, !PT ;  /* 0x000000020303a212 */ /* 0x000fca00078e3cff */
[----:B------:R0:W2:Y:S04]  /*20080*/  @!P2 LDG.E.U16 R7, desc[UR12][R2.64] ;  /* 0x0000000c0207a981 */ /* 0x0000a8000c1e1500 */
[----:B------:R-:W4:Y:S01]  /*20090*/  LDL R3, [R1+0x820] ;  /* 0x0008200001037983 */ /* 0x000f220000100800 */
[----:B------:R-:W-:Y:S01]  /*200a0*/  PRMT R12, RZ, 0x7610, R12 ;  /* 0x00007610ff0c7816 */ /* 0x000fe2000000000c */
[----:B0-----:R-:W-:Y:S02]  /*200b0*/  @!P0 IMAD.MOV.U32 R2, RZ, RZ, R13 ;  /* 0x000000ffff028224 */ /* 0x001fe400078e000d */
[----:B--2---:R0:W-:Y:S01]  /*200c0*/  STL [R1+0x74], R7 ;  /* 0x0000740701007387 */ /* 0x0041e20000100800 */
[----:B------:R-:W-:-:S03]  /*200d0*/  PRMT R4, RZ, 0x7610, R4 ;  /* 0x00007610ff047816 */ /* 0x000fc60000000004 */
[----:B------:R-:W2:Y:S04]  /*200e0*/  LDL R13, [R1+0x720] ;  /* 0x00072000010d7983 */ /* 0x000ea80000100800 */
[----:B----4-:R3:W4:Y:S04]  /*200f0*/  @!P0 LDG.E.U16 R12, desc[UR12][R2.64] ;  /* 0x0000000c020c8981 */ /* 0x010728000c1e1500 */
[----:B0-----:R-:W2:Y:S04]  /*20100*/  LDL R7, [R1+0x72c] ;  /* 0x00072c0001077983 */ /* 0x001ea80000100800 */
[----:B------:R-:W2:Y:S01]  /*20110*/  LDL R3, [R1+0x7a8] ;  /* 0x0007a80001037983 */ /* 0x000ea20000100800 */
[----:B---3--:R-:W-:-:S03]  /*20120*/  @!P2 IMAD.MOV.U32 R2, RZ, RZ, R5 ;  /* 0x000000ffff02a224 */ /* 0x008fc600078e0005 */
[----:B----4-:R0:W-:Y:S01]  /*20130*/  STL [R1+0x70], R12 ;  /* 0x0000700c01007387 */ /* 0x0101e20000100800 */
[----:B------:R-:W-:-:S03]  /*20140*/  PRMT R10, RZ, 0x7610, R10 ;  /* 0x00007610ff0a7816 */ /* 0x000fc6000000000a */
[----:B------:R-:W3:Y:S04]  /*20150*/  LDL R5, [R1+0x6a8] ;  /* 0x0006a80001057983 */ /* 0x000ee80000100800 */
[----:B--2---:R1:W2:Y:S04]  /*20160*/  @!P2 LDG.E.U16 R4, desc[UR12][R2.64] ;  /* 0x0000000c0204a981 */ /* 0x0042a8000c1e1500 */
[----:B0-----:R-:W4:Y:S04]  /*20170*/  LDL R12, [R1+0x724] ;  /* 0x00072400010c7983 */ /* 0x001f280000100800 */
[----:B------:R-:W3:Y:S01]  /*20180*/  LDL R3, [R1+0x7a0] ;  /* 0x0007a00001037983 */ /* 0x000ee20000100800 */
[----:B-1----:R-:W-:-:S03]  /*20190*/  @!P0 IMAD.MOV.U32 R2, RZ, RZ, R11 ;  /* 0x000000ffff028224 */ /* 0x002fc600078e000b */
[----:B--2---:R0:W-:Y:S01]  /*201a0*/  STL [R1+0x6c], R4 ;  /* 0x00006c0401007387 */ /* 0x0041e20000100800 */
[----:B------:R-:W-:-:S03]  /*201b0*/  PRMT R6, RZ, 0x7610, R6 ;  /* 0x00007610ff067816 */ /* 0x000fc60000000006 */
[----:B------:R-:W2:Y:S04]  /*201c0*/  LDL R11, [R1+0x6a0] ;  /* 0x0006a000010b7983 */ /* 0x000ea80000100800 */
[----:B---3--:R1:W3:Y:S04]  /*201d0*/  @!P0 LDG.E.U16 R10, desc[UR12][R2.64] ;  /* 0x0000000c020a8981 */ /* 0x0082e8000c1e1500 */
[----:B0-----:R-:W2:Y:S04]  /*201e0*/  LDL R4, [R1+0x6ac] ;  /* 0x0006ac0001047983 */ /* 0x001ea80000100800 */
[----:B------:R-:W2:Y:S01]  /*201f0*/  LDL R3, [R1+0x728] ;  /* 0x0007280001037983 */ /* 0x000ea20000100800 */
[----:B-1----:R-:W-:Y:S01]  /*20200*/  @!P2 IMAD.MOV.U32 R2, RZ, RZ, R7 ;  /* 0x000000ffff02a224 */ /* 0x002fe200078e0007 */
[----:B------:R-:W-:-:S04]  /*20210*/  PRMT R9, RZ, 0x7610, R9 ;  /* 0x00007610ff097816 */ /* 0x000fc80000000009 */
[----:B--2---:R4:W2:Y:S04]  /*20220*/  @!P2 LDG.E.U16 R6, desc[UR12][R2.64] ;  /* 0x0000000c0206a981 */ /* 0x0048a8000c1e1500 */
[----:B---3--:R0:W-:Y:S01]  /*20230*/  STL [R1+0x68], R10 ;  /* 0x0000680a01007387 */ /* 0x0081e20000100800 */
[----:B------:R-:W-:-:S03]  /*20240*/  PRMT R8, RZ, 0x7610, R8 ;  /* 0x00007610ff087816 */ /* 0x000fc60000000008 */
[----:B------:R-:W3:Y:S01]  /*20250*/  LDL R7, [R1+0x628] ;  /* 0x0006280001077983 */ /* 0x000ee20000100800 */
[----:B----4-:R-:W-:Y:S02]  /*20260*/  @!P0 IMAD.MOV.U32 R2, RZ, RZ, R12 ;  /* 0x000000ffff028224 */ /* 0x010fe400078e000c */
[----:B------:R-:W-:Y:S01]  /*20270*/  @!P0 IMAD.MOV.U32 R3, RZ, RZ, R13 ;  /* 0x000000ffff038224 */ /* 0x000fe200078e000d */
[----:B------:R-:W4:Y:S04]  /*20280*/  @!P2 LDG.E.U16 R8, desc[UR12][R4.64] ;  /* 0x0000000c0408a981 */ /* 0x000f28000c1e1500 */
[----:B0-----:R-:W3:Y:S04]  /*20290*/  LDL R10, [R1+0x6a4] ;  /* 0x0006a400010a7983 */ /* 0x001ee80000100800 */
[----:B------:R0:W4:Y:S04]  /*202a0*/  @!P0 LDG.E.U16 R9, desc[UR12][R2.64] ;  /* 0x0000000c02098981 */ /* 0x000128000c1e1500 */
[----:B--2---:R1:W-:Y:S04]  /*202b0*/  STL [R1+0x64], R6 ;  /* 0x0000640601007387 */ /* 0x0043e80000100800 */
[----:B------:R-:W2:Y:S04]  /*202c0*/  LDL R13, [R1+0x620] ;  /* 0x00062000010d7983 */ /* 0x000ea80000100800 */
[----:B------:R-:W2:Y:S04]  /*202d0*/  LDL R12, [R1+0x624] ;  /* 0x00062400010c7983 */ /* 0x000ea80000100800 */
[----:B-1----:R-:W2:Y:S01]  /*202e0*/  LDL R6, [R1+0x62c] ;  /* 0x00062c0001067983 */ /* 0x002ea20000100800 */
[----:B0-----:R-:W-:Y:S01]  /*202f0*/  PRMT R2, RZ, 0x7610, R2 ;  /* 0x00007610ff027816 */ /* 0x001fe20000000002 */
[----:B------:R-:W-:Y:S01]  /*20300*/  @!P0 IMAD.MOV.U32 R5, RZ, RZ, R11 ;  /* 0x000000ffff058224 */ /* 0x000fe200078e000b */
[----:B------:R-:W-:Y:S01]  /*20310*/  PRMT R3, RZ, 0x7610, R3 ;  /* 0x00007610ff037816 */ /* 0x000fe20000000003 */
[----:B---3--:R-:W-:-:S05]  /*20320*/  @!P0 IMAD.MOV.U32 R4, RZ, RZ, R10 ;  /* 0x000000ffff048224 */ /* 0x008fca00078e000a */
[----:B------:R0:W3:Y:S04]  /*20330*/  @!P0 LDG.E.U16 R2, desc[UR12][R4.64] ;  /* 0x0000000c04028981 */ /* 0x0000e8000c1e1500 */
[----:B----4-:R1:W-:Y:S01]  /*20340*/  STL [R1+0x60], R9 ;  /* 0x0000600901007387 */ /* 0x0103e20000100800 */
[----:B0-----:R-:W-:-:S03]  /*20350*/  PRMT R4, RZ, 0x7610, R4 ;  /* 0x00007610ff047816 */ /* 0x001fc60000000004 */
[----:B-1----:R-:W4:Y:S04]  /*20360*/  LDL R9, [R1+0x1434] ;  /* 0x0014340001097983 */ /* 0x002f280000100800 */
[----:B------:R0:W-:Y:S04]  /*20370*/  STL [R1+0x5c], R8 ;  /* 0x00005c0801007387 */ /* 0x0001e80000100800 */
[----:B0-----:R-:W4:Y:S04]  /*20380*/  LDL R8, [R1+0x1440] ;  /* 0x0014400001087983 */ /* 0x001f280000100800 */
[----:B--2---:R0:W2:Y:S02]  /*20390*/  @!P2 LDG.E.U16 R3, desc[UR12][R6.64] ;  /* 0x0000000c0603a981 */ /* 0x0040a4000c1e1500 */
[----:B0-----:R-:W-:-:S02]  /*203a0*/  @!P0 IMAD.MOV.U32 R6, RZ, RZ, R12 ;  /* 0x000000ffff068224 */ /* 0x001fc400078e000c */
[----:B------:R-:W-:-:S05]  /*203b0*/  @!P0 IMAD.MOV.U32 R7, RZ, RZ, R13 ;  /* 0x000000ffff078224 */ /* 0x000fca00078e000d */
[----:B------:R-:W2:Y:S01]  /*203c0*/  @!P0 LDG.E.U16 R4, desc[UR12][R6.64] ;  /* 0x0000000c06048981 */ /* 0x000ea2000c1e1500 */
[----:B------:R-:W-:-:S03]  /*203d0*/  PRMT R5, RZ, 0x7610, R5 ;  /* 0x00007610ff057816 */ /* 0x000fc60000000005 */
[----:B---3--:R-:W-:Y:S04]  /*203e0*/  STL [R1+0x2598], R2 ;  /* 0x0025980201007387 */ /* 0x008fe80000100800 */
[----:B------:R-:W-:Y:S04]  /*203f0*/  STL [R1+0x25e8], R2 ;  /* 0x0025e80201007387 */ /* 0x000fe80000100800 */
[----:B------:R-:W3:Y:S04]  /*20400*/  LDL R11, [R1+0x14b4] ;  /* 0x0014b400010b7983 */ /* 0x000ee80000100800 */
[----:B------:R-:W3:Y:S04]  /*20410*/  LDL R10, [R1+0x14c0] ;  /* 0x0014c000010a7983 */ /* 0x000ee80000100800 */
[----:B----4-:R0:W4:Y:S04]  /*20420*/  @!P2 LDG.E.U16 R5, desc[UR12][R8.64] ;  /* 0x0000000c0805a981 */ /* 0x010128000c1e1500 */
[----:B--2---:R-:W-:Y:S04]  /*20430*/  STL [R1+0x259c], R3 ;  /* 0x00259c0301007387 */ /* 0x004fe80000100800 */
[----:B------:R-:W-:Y:S04]  /*20440*/  STL [R1+0x25a0], R4 ;  /* 0x0025a00401007387 */ /* 0x000fe80000100800 */
[----:B------:R-:W0:Y:S04]  /*20450*/  LDL R8, [R1+0x143c] ;  /* 0x00143c0001087983 */ /* 0x000e280000100800 */
[----:B------:R-:W0:Y:S01]  /*20460*/  LDL R9, [R1+0x1444] ;  /* 0x0014440001097983 */ /* 0x000e220000100800 */
[----:B------:R-:W-:-:S02]  /*20470*/  PRMT R6, RZ, 0x7610, R6 ;  /* 0x00007610ff067816 */ /* 0x000fc40000000006 */
[----:B------:R-:W-:Y:S01]  /*20480*/  PRMT R7, RZ, 0x7610, R7 ;  /* 0x00007610ff077816 */ /* 0x000fe20000000007 */
[----:B------:R-:W2:Y:S04]  /*20490*/  LDL R13, [R1+0x1534] ;  /* 0x00153400010d7983 */ /* 0x000ea80000100800 */
[----:B------:R-:W2:Y:S04]  /*204a0*/  LDL R12, [R1+0x1540] ;  /* 0x00154000010c7983 */ /* 0x000ea80000100800 */
[----:B---3--:R1:W3:Y:S01]  /*204b0*/  @!P2 LDG.E.U16 R7, desc[UR12][R10.64] ;  /* 0x0000000c0a07a981 */ /* 0x0082e2000c1e1500 */
[----:B0-----:R-:W-:-:S04]  /*204c0*/  @!P0 LOP3.LUT R9, R9, R8, RZ, 0x3c, !PT ;  /* 0x0000000809098212 */ /* 0x001fc800078e3cff */
[----:B------:R-:W-:-:S04]  /*204d0*/  @!P0 LOP3.LUT R8, R9, R8, RZ, 0x3c, !PT ;  /* 0x0000000809088212 */ /* 0x000fc800078e3cff */
[----:B------:R-:W-:-:S05]  /*204e0*/  @!P0 LOP3.LUT R9, R9, R8, RZ, 0x3c, !PT ;  /* 0x0000000809098212 */ /* 0x000fca00078e3cff */
[----:B------:R-:W2:Y:S04]  /*204f0*/  @!P0 LDG.E.U16 R6, desc[UR12][R8.64] ;  /* 0x0000000c08068981 */ /* 0x000ea8000c1e1500 */
[----:B----4-:R-:W-:Y:S04]  /*20500*/  STL [R1+0x25a4], R5 ;  /* 0x0025a40501007387 */ /* 0x010fe80000100800 */
[----:B------:R-:W-:Y:S04]  /*20510*/  STL [R1+0x25ec], R5 ;  /* 0x0025ec0501007387 */ /* 0x000fe80000100800 */
[----:B--2---:R-:W-:Y:S04]  /*20520*/  STL [R1+0x25a8], R6 ;  /* 0x0025a80601007387 */ /* 0x004fe80000100800 */
[----:B------:R-:W1:Y:S04]  /*20530*/  LDL R10, [R1+0x14bc] ;  /* 0x0014bc00010a7983 */ /* 0x000e680000100800 */
[----:B------:R-:W1:Y:S01]  /*20540*/  LDL R11, [R1+0x14c4] ;  /* 0x0014c400010b7983 */ /* 0x000e620000100800 */
[----:B------:R-:W-:-:S02]  /*20550*/  PRMT R8, RZ, 0x7610, R8 ;  /* 0x00007610ff087816 */ /* 0x000fc40000000008 */
[----:B-1----:R-:W-:-:S04]  /*20560*/  @!P0 LOP3.LUT R11, R11, R10, RZ, 0x3c, !PT ;  /* 0x0000000a0b0b8212 */ /* 0x002fc800078e3cff */
[----:B------:R-:W-:-:S04]  /*20570*/  @!P0 LOP3.LUT R10, R11, R10, RZ, 0x3c, !PT ;  /* 0x0000000a0b0a8212 */ /* 0x000fc800078e3cff */
[----:B------:R-:W-:-:S05]  /*20580*/  @!P0 LOP3.LUT R11, R11, R10, RZ, 0x3c, !PT ;  /* 0x0000000a0b0b8212 */ /* 0x000fca00078e3cff */
[----:B------:R-:W2:Y:S01]  /*20590*/  @!P0 LDG.E.U16 R8, desc[UR12][R10.64] ;  /* 0x0000000c0a088981 */ /* 0x000ea2000c1e1500 */
[----:B------:R-:W-:-:S03]  /*205a0*/  PRMT R9, RZ, 0x7610, R9 ;  /* 0x00007610ff097816 */ /* 0x000fc60000000009 */
[----:B---3--:R-:W-:Y:S04]  /*205b0*/  STL [R1+0x25ac], R7 ;  /* 0x0025ac0701007387 */ /* 0x008fe80000100800 */
[----:B------:R-:W3:Y:S04]  /*205c0*/  @!P2 LDG.E.U16 R9, desc[UR12][R12.64] ;  /* 0x0000000c0c09a981 */ /* 0x000ee8000c1e1500 */
[----:B--2---:R-:W-:Y:S04]  /*205d0*/  STL [R1+0x25b0], R8 ;  /* 0x0025b00801007387 */ /* 0x004fe80000100800 */
[----:B------:R-:W2:Y:S04]  /*205e0*/  LDL R12, [R1+0x153c] ;  /* 0x00153c00010c7983 */ /* 0x000ea80000100800 */
[----:B------:R-:W2:Y:S01]  /*205f0*/  LDL R13, [R1+0x1544] ;  /* 0x00154400010d7983 */ /* 0x000ea20000100800 */
[----:B------:R-:W-:-:S03]  /*20600*/  PRMT R10, RZ, 0x7610, R10 ;  /* 0x00007610ff0a7816 */ /* 0x000fc6000000000a */
[----:B---3--:R-:W-:Y:S01]  /*20610*/  STL [R1+0x25b4], R9 ;  /* 0x0025b40901007387 */ /* 0x008fe20000100800 */
        /* <DEDUP_REMOVED lines=20> */
[----:B------:R0:W3:Y:S04]  /*20760*/  @!P0 LDG.E.U16 R5, desc[UR12][R12.64] ;  /* 0x0000000c0c058981 */ /* 0x0000e8000c1e1500 */
[----:B------:R-:W0:Y:S04]  /*20770*/  LDL R12, [R1+0x1398] ;  /* 0x00139800010c7983 */ /* 0x000e280000100800 */
[----:B------:R-:W0:Y:S01]  /*20780*/  LDL R13, [R1+0x139c] ;  /* 0x00139c00010d7983 */ /* 0x000e220000100800 */
[----:B------:R-:W-:Y:S02]  /*20790*/  PRMT R25, RZ, 0x7610, R25 ;  /* 0x00007610ff197816 */ /* 0x000fe40000000019 */
[----:B0-----:R-:W-:-:S04]  /*207a0*/  @!P2 LOP3.LUT R13, R13, R12, RZ, 0x3c, !PT ;  /* 0x0000000c0d0da212 */ /* 0x001fc800078e3cff */
[----:B------:R-:W-:-:S04]  /*207b0*/  @!P2 LOP3.LUT R12, R13, R12, RZ, 0x3c, !PT ;  /* 0x0000000c0d0ca212 */ /* 0x000fc800078e3cff */
[----:B------:R-:W-:-:S05]  /*207c0*/  @!P2 LOP3.LUT R13, R13, R12, RZ, 0x3c, !PT ;  /* 0x0000000c0d0da212 */ /* 0x000fca00078e3cff */
[----:B------:R-:W4:Y:S04]  /*207d0*/  @!P2 LDG.E.U16 R25, desc[UR12][R12.64] ;  /* 0x0000000c0c19a981 */ /* 0x000f28000c1e1500 */
[----:B---3--:R0:W-:Y:S04]  /*207e0*/  STL [R1+0x54], R5 ;  /* 0x0000540501007387 */ /* 0x0081e80000100800 */
[----:B0-----:R-:W3:Y:S04]  /*207f0*/  LDL R5, [R1+0x1294] ;  /* 0x0012940001057983 */ /* 0x001ee80000100800 */
[----:B----4-:R0:W-:Y:S04]  /*20800*/  STL [R1+0x50], R25 ;  /* 0x0000501901007387 */ /* 0x0101e80000100800 */
[----:B0-----:R-:W4:Y:S04]  /*20810*/  LDL.LU R25, [R1+0x2618] ;  /* 0x0026180001197983 */ /* 0x001f280000300800 */
        /* <DEDUP_REMOVED lines=38> */
[----:B---3--:R-:W-:-:S03]  /*20a80*/  @!P0 IMAD.MOV.U32 R12, RZ, RZ, R5 ;  /* 0x000000ffff0c8224 */ /* 0x008fc600078e0005 */
        /* <DEDUP_REMOVED lines=53> */
[----:B------:R0:W2:Y:S04]  /*20de0*/  @!P0 LDG.E.U16 R10, desc[UR12][R12.64] ;  /* 0x0000000c0c0a8981 */ /* 0x0000a8000c1e1500 */
[----:B------:R-:W3:Y:S01]  /*20df0*/  LDL R13, [R1+0x1098] ;  /* 0x00109800010d7983 */ /* 0x000ee20000100800 */
[----:B------:R-:W-:Y:S01]  /*20e00*/  PRMT R3, RZ, 0x7610, R3 ;  /* 0x00007610ff037816 */ /* 0x000fe20000000003 */
[----:B0-----:R-:W-:Y:S02]  /*20e10*/  @!P2 IMAD.MOV.U32 R12, RZ, RZ, R18 ;  /* 0x000000ffff0ca224 */ /* 0x001fe400078e0012 */
[----:B--2---:R0:W-:Y:S01]  /*20e20*/  STL [R1+0x24], R10 ;  /* 0x0000240a01007387 */ /* 0x0041e20000100800 */
[----:B------:R-:W-:-:S03]  /*20e30*/  PRMT R8, RZ, 0x7610, R8 ;  /* 0x00007610ff087816 */ /* 0x000fc60000000008 */
[----:B------:R-:W2:Y:S04]  /*20e40*/  LDL R18, [R1+0xf98] ;  /* 0x000f980001127983 */ /* 0x000ea80000100800 */
[----:B---3--:R1:W3:Y:S04]  /*20e50*/  @!P2 LDG.E.U16 R3, desc[UR12][R12.64] ;  /* 0x0000000c0c03a981 */ /* 0x0082e8000c1e1500 */
[----:B0-----:R-:W2:Y:S04]  /*20e60*/  LDL R10, [R1+0x1014] ;  /* 0x00101400010a7983 */ /* 0x001ea80000100800 */
[----:B------:R-:W2:Y:S01]  /*20e70*/  LDL R13, [R1+0x1090] ;  /* 0x00109000010d7983 */ /* 0x000ea20000100800 */
[----:B-1----:R-:W-:-:S03]  /*20e80*/  @!P0 IMAD.MOV.U32 R12, RZ, RZ, R15 ;  /* 0x000000ffff0c8224 */ /* 0x002fc600078e000f */
[----:B---3--:R0:W-:Y:S01]  /*20e90*/  STL [R1+0x20], R3 ;  /* 0x0000200301007387 */ /* 0x0081e20000100800 */
[----:B------:R-:W-:-:S03]  /*20ea0*/  PRMT R4, RZ, 0x7610, R4 ;  /* 0x00007610ff047816 */ /* 0x000fc60000000004 */
[----:B------:R-:W3:Y:S04]  /*20eb0*/  LDL R15, [R1+0xf90] ;  /* 0x000f9000010f7983 */ /* 0x000ee80000100800 */
[----:B--2---:R1:W2:Y:S04]  /*20ec0*/  @!P0 LDG.E.U16 R8, desc[UR12][R12.64] ;  /* 0x0000000c0c088981 */ /* 0x0042a8000c1e1500 */
[----:B0-----:R-:W3:Y:S04]  /*20ed0*/  LDL R3, [R1+0xf9c] ;  /* 0x000f9c0001037983 */ /* 0x001ee80000100800 */
        /* <DEDUP_REMOVED lines=8> */
[----:B-1----:R-:W-:-:S05]  /*20f60*/  @!P0 IMAD.MOV.U32 R12, RZ, RZ, R10 ;  /* 0x000000ffff0c8224 */ /* 0x002fca00078e000a */
[----:B--2---:R0:W2:Y:S04]  /*20f70*/  @!P0 LDG.E.U16 R0, desc[UR12][R12.64] ;  /* 0x0000000c0c008981 */ /* 0x0040a8000c1e1500 */
[----:B---3--:R1:W-:Y:S04]  /*20f80*/  STL [R1+0x18], R4 ;  /* 0x0000180401007387 */ /* 0x0083e80000100800 */
[----:B------:R-:W3:Y:S04]  /*20f90*/  LDL R10, [R1+0xf10] ;  /* 0x000f1000010a7983 */ /* 0x000ee80000100800 */
[----:B-1----:R-:W3:Y:S01]  /*20fa0*/  LDL R4, [R1+0xf1c] ;  /* 0x000f1c0001047983 */ /* 0x002ee20000100800 */
[----:B------:R-:W-:Y:S01]  /*20fb0*/  PRMT R2, RZ, 0x7610, R2 ;  /* 0x00007610ff027816 */ /* 0x000fe20000000002 */
[----:B0-----:R-:W-:-:S02]  /*20fc0*/  @!P2 IMAD.MOV.U32 R12, RZ, RZ, R3 ;  /* 0x000000ffff0ca224 */ /* 0x001fc400078e0003 */
[----:B------:R-:W-:Y:S01]  /*20fd0*/  @!P2 IMAD.MOV.U32 R13, RZ, RZ, R18 ;  /* 0x000000ffff0da224 */ /* 0x000fe200078e0012 */
[----:B------:R-:W-:-:S04]  /*20fe0*/  PRMT R7, RZ, 0x7610, R7 ;  /* 0x00007610ff077816 */ /* 0x000fc80000000007 */
[----:B------:R0:W4:Y:S02]  /*20ff0*/  @!P2 LDG.E.U16 R2, desc[UR12][R12.64] ;  /* 0x0000000c0c02a981 */ /* 0x000124000c1e1500 */
[----:B0-----:R-:W-:Y:S02]  /*21000*/  @!P0 IMAD.MOV.U32 R12, RZ, RZ, R8 ;  /* 0x000000ffff0c8224 */ /* 0x001fe400078e0008 */
[----:B------:R-:W-:-:S05]  /*21010*/  @!P0 IMAD.MOV.U32 R13, RZ, RZ, R15 ;  /* 0x000000ffff0d8224 */ /* 0x000fca00078e000f */
[----:B------:R0:W4:Y:S04]  /*21020*/  @!P0 LDG.E.U16 R7, desc[UR12][R12.64] ;  /* 0x0000000c0c078981 */ /* 0x000128000c1e1500 */
[----:B--2---:R1:W-:Y:S01]  /*21030*/  STL [R1+0x14], R0 ;  /* 0x0000140001007387 */ /* 0x0043e20000100800 */
[----:B------:R-:W-:Y:S01]  /*21040*/  PRMT R14, RZ, 0x7610, R14 ;  /* 0x00007610ff0e7816 */ /* 0x000fe2000000000e */
[----:B0-----:R-:W-:Y:S01]  /*21050*/  @!P2 IMAD.MOV.U32 R13, RZ, RZ, R5 ;  /* 0x000000ffff0da224 */ /* 0x001fe200078e0005 */
[----:B------:R-:W-:Y:S01]  /*21060*/  PRMT R6, RZ, 0x7610, R6 ;  /* 0x00007610ff067816 */ /* 0x000fe20000000006 */
[----:B------:R-:W2:Y:S04]  /*21070*/  LDL R3, [R1+0xe98] ;  /* 0x000e980001037983 */ /* 0x000ea80000100800 */
[----:B-1----:R-:W2:Y:S01]  /*21080*/  LDL R0, [R1+0xf14] ;  /* 0x000f140001007983 */ /* 0x002ea20000100800 */
[----:B---3--:R-:W-:-:S05]  /*21090*/  @!P2 IMAD.MOV.U32 R12, RZ, RZ, R4 ;  /* 0x000000ffff0ca224 */ /* 0x008fca00078e0004 */
[----:B------:R0:W3:Y:S02]  /*210a0*/  @!P2 LDG.E.U16 R14, desc[UR12][R12.64] ;  /* 0x0000000c0c0ea981 */ /* 0x0000e4000c1e1500 */
[----:B0-----:R-:W-:Y:S02]  /*210b0*/  @!P0 IMAD.MOV.U32 R13, RZ, RZ, R10 ;  /* 0x000000ffff0d8224 */ /* 0x001fe400078e000a */
[----:B----4-:R0:W-:Y:S04]  /*210c0*/  STL [R1+0x10], R2 ;  /* 0x0000100201007387 */ /* 0x0101e80000100800 */
[----:B------:R-:W4:Y:S04]  /*210d0*/  LDL R8, [R1+0xe90] ;  /* 0x000e900001087983 */ /* 0x000f280000100800 */
[----:B0-----:R-:W3:Y:S04]  /*210e0*/  LDL R2, [R1+0xe9c] ;  /* 0x000e9c0001027983 */ /* 0x001ee80000100800 */
[----:B------:R0:W-:Y:S04]  /*210f0*/  STL [R1+0xc], R7 ;  /* 0x00000c0701007387 */ /* 0x0001e80000100800 */
[----:B------:R-:W4:Y:S04]  /*21100*/  LDL R5, [R1+0xe18] ;  /* 0x000e180001057983 */ /* 0x000f280000100800 */
[----:B------:R-:W4:Y:S04]  /*21110*/  LDL R4, [R1+0xe1c] ;  /* 0x000e1c0001047983 */ /* 0x000f280000100800 */
[----:B0-----:R-:W4:Y:S01]  /*21120*/  LDL R7, [R1+0xe94] ;  /* 0x000e940001077983 */ /* 0x001f220000100800 */
[----:B--2---:R-:W-:-:S03]  /*21130*/  @!P0 IMAD.MOV.U32 R12, RZ, RZ, R0 ;  /* 0x000000ffff0c8224 */ /* 0x004fc600078e0000 */
[----:B------:R-:W2:Y:S04]  /*21140*/  LDL R0, [R1+0xe14] ;  /* 0x000e140001007983 */ /* 0x000ea80000100800 */
[----:B------:R0:W2:Y:S01]  /*21150*/  @!P0 LDG.E.U16 R6, desc[UR12][R12.64] ;  /* 0x0000000c0c068981 */ /* 0x0000a2000c1e1500 */
[----:B------:R-:W-:Y:S02]  /*21160*/  PRMT R9, RZ, 0x7610, R9 ;  /* 0x00007610ff097816 */ /* 0x000fe40000000009 */
[----:B------:R-:W-:Y:S01]  /*21170*/  PRMT R29, RZ, 0x7610, R29 ;  /* 0x00007610ff1d7816 */ /* 0x000fe2000000001d */
[----:B0-----:R-:W-:Y:S01]  /*21180*/  @!P2 IMAD.MOV.U32 R13, RZ, RZ, R3 ;  /* 0x000000ffff0da224 */ /* 0x001fe200078e0003 */
[----:B------:R-:W-:Y:S01]  /*21190*/  PRMT R28, RZ, 0x7610, R28 ;  /* 0x00007610ff1c7816 */ /* 0x000fe2000000001c */
[----:B---3--:R-:W-:-:S05]  /*211a0*/  @!P2 IMAD.MOV.U32 R12, RZ, RZ, R2 ;  /* 0x000000ffff0ca224 */ /* 0x008fca00078e0002 */
[----:B------:R4:W3:Y:S02]  /*211b0*/  @!P2 LDG.E.U16 R9, desc[UR12][R12.64] ;  /* 0x0000000c0c09a981 */ /* 0x0008e4000c1e1500 */
[----:B----4-:R-:W-:Y:S02]  /*211c0*/  @!P0 IMAD.MOV.U32 R12, RZ, RZ, R7 ;  /* 0x000000ffff0c8224 */ /* 0x010fe400078e0007 */
[----:B------:R-:W-:-:S05]  /*211d0*/  @!P0 IMAD.MOV.U32 R13, RZ, RZ, R8 ;  /* 0x000000ffff0d8224 */ /* 0x000fca00078e0008 */
[----:B------:R0:W4:Y:S02]  /*211e0*/  @!P0 LDG.E.U16 R29, desc[UR12][R12.64] ;  /* 0x0000000c0c1d8981 */ /* 0x000124000c1e1500 */
[----:B0-----:R-:W-:Y:S02]  /*211f0*/  @!P2 IMAD.MOV.U32 R12, RZ, RZ, R4 ;  /* 0x000000ffff0ca224 */ /* 0x001fe400078e0004 */
[----:B------:R-:W-:-:S05]  /*21200*/  @!P2 IMAD.MOV.U32 R13, RZ, RZ, R5 ;  /* 0x000000ffff0da224 */ /* 0x000fca00078e0005 */
[----:B------:R0:W3:Y:S04]  /*21210*/  @!P2 LDG.E.U16 R28, desc[UR12][R12.64] ;  /* 0x0000000c0c1ca981 */ /* 0x0000e8000c1e1500 */
[----:B--2---:R1:W-:Y:S04]  /*21220*/  STL [R1+0x4], R6 ;  /* 0x0000040601007387 */ /* 0x0043e80000100800 */
[----:B------:R-:W2:Y:S04]  /*21230*/  LDL R3, [R1+0xd98] ;  /* 0x000d980001037983 */ /* 0x000ea80000100800 */
[----:B------:R-:W2:Y:S04]  /*21240*/  LDL R2, [R1+0xd9c] ;  /* 0x000d9c0001027983 */ /* 0x000ea80000100800 */
[----:B-1----:R-:W2:Y:S01]  /*21250*/  LDL R6, [R1+0xe10] ;  /* 0x000e100001067983 */ /* 0x002ea20000100800 */
[----:B------:R-:W-:Y:S01]  /*21260*/  PRMT R27, RZ, 0x7610, R27 ;  /* 0x00007610ff1b7816 */ /* 0x000fe2000000001b */
[----:B0-----:R-:W-:Y:S01]  /*21270*/  @!P0 IMAD.MOV.U32 R12, RZ, RZ, R0 ;  /* 0x000000ffff0c8224 */ /* 0x001fe200078e0000 */
[----:B------:R-:W-:Y:S01]  /*21280*/  PRMT R26, RZ, 0x7610, R26 ;  /* 0x00007610ff1a7816 */ /* 0x000fe2000000001a */
[----:B----4-:R-:W-:Y:S04]  /*21290*/  STL [R1+0x2544], R29 ;  /* 0x0025441d01007387 */ /* 0x010fe80000100800 */
[----:B------:R-:W4:Y:S04]  /*212a0*/  LDL R5, [R1+0xd90] ;  /* 0x000d900001057983 */ /* 0x000f280000100800 */
[----:B------:R-:W4:Y:S04]  /*212b0*/  LDL R4, [R1+0xd94] ;  /* 0x000d940001047983 */ /* 0x000f280000100800 */
[----:B---3--:R-:W-:Y:S04]  /*212c0*/  STL [R1+0x2548], R28 ;  /* 0x0025481c01007387 */ /* 0x008fe80000100800 */
[----:B------:R-:W3:Y:S04]  /*212d0*/  LDL R8, [R1+0xd18] ;  /* 0x000d180001087983 */ /* 0x000ee80000100800 */
[----:B------:R-:W3:Y:S01]  /*212e0*/  LDL R0, [R1+0xd1c] ;  /* 0x000d1c0001007983 */ /* 0x000ee20000100800 */
[----:B--2---:R-:W-:-:S05]  /*212f0*/  @!P0 IMAD.MOV.U32 R13, RZ, RZ, R6 ;  /* 0x000000ffff0d8224 */ /* 0x004fca00078e0006 */
[----:B------:R0:W2:Y:S02]  /*21300*/  @!P0 LDG.E.U16 R27, desc[UR12][R12.64] ;  /* 0x0000000c0c1b8981 */ /* 0x0000a4000c1e1500 */
[----:B0-----:R-:W-:Y:S02]  /*21310*/  @!P2 IMAD.MOV.U32 R12, RZ, RZ, R2 ;  /* 0x000000ffff0ca224 */ /* 0x001fe400078e0002 */
[----:B------:R-:W-:-:S05]  /*21320*/  @!P2 IMAD.MOV.U32 R13, RZ, RZ, R3 ;  /* 0x000000ffff0da224 */ /* 0x000fca00078e0003 */
[----:B------:R4:W2:Y:S01]  /*21330*/  @!P2 LDG.E.U16 R26, desc[UR12][R12.64] ;  /* 0x0000000c0c1aa981 */ /* 0x0008a2000c1e1500 */
[----:B------:R-:W-:Y:S02]  /*21340*/  PRMT R25, RZ, 0x7610, R25 ;  /* 0x00007610ff197816 */ /* 0x000fe40000000019 */
[----:B------:R-:W-:Y:S01]  /*21350*/  PRMT R24, RZ, 0x7610, R24 ;  /* 0x00007610ff187816 */ /* 0x000fe20000000018 */
[----:B----4-:R-:W-:Y:S02]  /*21360*/  @!P0 IMAD.MOV.U32 R13, RZ, RZ, R5 ;  /* 0x000000ffff0d8224 */ /* 0x010fe400078e0005 */
[----:B------:R-:W-:-:S05]  /*21370*/  @!P0 IMAD.MOV.U32 R12, RZ, RZ, R4 ;  /* 0x000000ffff0c8224 */ /* 0x000fca00078e0004 */
[----:B------:R3:W4:Y:S02]  /*21380*/  @!P0 LDG.E.U16 R25, desc[UR12][R12.64] ;  /* 0x0000000c0c198981 */ /* 0x000724000c1e1500 */
[----:B---3--:R-:W-:Y:S02]  /*21390*/  @!P2 IMAD.MOV.U32 R13, RZ, RZ, R8 ;  /* 0x000000ffff0da224 */ /* 0x008fe400078e0008 */
[----:B------:R-:W-:-:S05]  /*213a0*/  @!P2 IMAD.MOV.U32 R12, RZ, RZ, R0 ;  /* 0x000000ffff0ca224 */ /* 0x000fca00078e0000 */
[----:B------:R-:W3:Y:S04]  /*213b0*/  @!P2 LDG.E.U16 R24, desc[UR12][R12.64] ;  /* 0x0000000c0c18a981 */ /* 0x000ee8000c1e1500 */
[----:B--2---:R-:W-:Y:S04]  /*213c0*/  STL [R1+0x254c], R27 ;  /* 0x00254c1b01007387 */ /* 0x004fe80000100800 */
[----:B------:R-:W2:Y:S04]  /*213d0*/  LDL R7, [R1+0xd10] ;  /* 0x000d100001077983 */ /* 0x000ea80000100800 */
[----:B------:R-:W2:Y:S04]  /*213e0*/  LDL R3, [R1+0xd14] ;  /* 0x000d140001037983 */ /* 0x000ea80000100800 */
[----:B------:R-:W-:Y:S04]  /*213f0*/  STL [R1+0x8], R14 ;  /* 0x0000080e01007387 */ /* 0x000fe80000100800 */
[----:B------:R-:W2:Y:S04]  /*21400*/  LDL R6, [R1+0xc98] ;  /* 0x000c980001067983 */ /* 0x000ea80000100800 */
[----:B------:R-:W2:Y:S04]  /*21410*/  LDL R2, [R1+0xc9c] ;  /* 0x000c9c0001027983 */ /* 0x000ea80000100800 */
[----:B------:R-:W-:Y:S04]  /*21420*/  STL [R1+0x2550], R26 ;  /* 0x0025501a01007387 */ /* 0x000fe80000100800 */
[----:B------:R-:W2:Y:S04]  /*21430*/  LDL R5, [R1+0xc90] ;  /* 0x000c900001057983 */ /* 0x000ea80000100800 */
[----:B------:R-:W2:Y:S01]  /*21440*/  LDL R4, [R1+0xc94] ;  /* 0x000c940001047983 */ /* 0x000ea20000100800 */
[----:B------:R-:W-:-:S02]  /*21450*/  PRMT R23, RZ, 0x7610, R23 ;  /* 0x00007610ff177816 */ /* 0x000fc40000000017 */
[----:B------:R-:W-:Y:S02]  /*21460*/  PRMT R22, RZ, 0x7610, R22 ;  /* 0x00007610ff167816 */ /* 0x000fe40000000016 */
[----:B------:R-:W-:Y:S01]  /*21470*/  PRMT R21, RZ, 0x7610, R21 ;  /* 0x00007610ff157816 */ /* 0x000fe20000000015 */
[----:B----4-:R-:W-:Y:S04]  /*21480*/  STL [R1+0x2554], R25 ;  /* 0x0025541901007387 */ /* 0x010fe80000100800 */
[----:B------:R0:W-:Y:S04]  /*21490*/  STL [R1], R9 ;  /* 0x0000000901007387 */ /* 0x0001e80000100800 */
[----:B------:R-:W4:Y:S04]  /*214a0*/  LDL R0, [R1+0xc1c] ;  /* 0x000c1c0001007983 */ /* 0x000f280000100800 */
[----:B---3--:R-:W-:Y:S01]  /*214b0*/  STL [R1+0x2558], R24 ;  /* 0x0025581801007387 */ /* 0x008fe20000100800 */
[----:B--2---:R-:W-:-:S02]  /*214c0*/  @!P0 IMAD.MOV.U32 R13, RZ, RZ, R7 ;  /* 0x000000ffff0d8224 */ /* 0x004fc400078e0007 */
[----:B------:R-:W-:Y:S02]  /*214d0*/  @!P0 IMAD.MOV.U32 R12, RZ, RZ, R3 ;  /* 0x000000ffff0c8224 */ /* 0x000fe400078e0003 */
[----:B------:R-:W2:Y:S04]  /*214e0*/  LDL R3, [R1+0xc18] ;  /* 0x000c180001037983 */ /* 0x000ea80000100800 */
[----:B------:R1:W3:Y:S02]  /*214f0*/  @!P0 LDG.E.U16 R23, desc[UR12][R12.64] ;  /* 0x0000000c0c178981 */ /* 0x0002e4000c1e1500 */
[----:B-1----:R-:W-:Y:S02]  /*21500*/  @!P2 IMAD.MOV.U32 R12, RZ, RZ, R2 ;  /* 0x000000ffff0ca224 */ /* 0x002fe400078e0002 */
[----:B------:R-:W-:-:S05]  /*21510*/  @!P2 IMAD.MOV.U32 R13, RZ, RZ, R6 ;  /* 0x000000ffff0da224 */ /* 0x000fca00078e0006 */
[----:B------:R1:W2:Y:S02]  /*21520*/  @!P2 LDG.E.U16 R22, desc[UR12][R12.64] ;  /* 0x0000000c0c16a981 */ /* 0x0002a4000c1e1500 */
[----:B-1----:R-:W-:Y:S02]  /*21530*/  @!P0 IMAD.MOV.U32 R12, RZ, RZ, R4 ;  /* 0x000000ffff0c8224 */ /* 0x002fe400078e0004 */
[----:B------:R-:W-:-:S05]  /*21540*/  @!P0 IMAD.MOV.U32 R13, RZ, RZ, R5 ;  /* 0x000000ffff0d8224 */ /* 0x000fca00078e0005 */
[----:B------:R-:W4:Y:S04]  /*21550*/  @!P0 LDG.E.U16 R21, desc[UR12][R12.64] ;  /* 0x0000000c0c158981 */ /* 0x000f28000c1e1500 */
[----:B---3--:R-:W-:Y:S04]  /*21560*/  STL [R1+0x255c], R23 ;  /* 0x00255c1701007387 */ /* 0x008fe80000100800 */
[----:B------:R-:W3:Y:S04]  /*21570*/  LDL R18, [R1+0xc10] ;  /* 0x000c100001127983 */ /* 0x000ee80000100800 */
[----:B------:R-:W3:Y:S04]  /*21580*/  LDL R2, [R1+0xc14] ;  /* 0x000c140001027983 */ /* 0x000ee80000100800 */
[----:B--2---:R-:W-:Y:S04]  /*21590*/  STL [R1+0x2560], R22 ;  /* 0x0025601601007387 */ /* 0x004fe80000100800 */
[----:B------:R-:W2:Y:S04]  /*215a0*/  LDL R10, [R1+0xb98] ;  /* 0x000b9800010a7983 */ /* 0x000ea80000100800 */
[----:B0-----:R-:W2:Y:S04]  /*215b0*/  LDL R9, [R1+0xb9c] ;  /* 0x000b9c0001097983 */ /* 0x001ea80000100800 */
[----:B------:R-:W2:Y:S04]  /*215c0*/  LDL R8, [R1+0xb90] ;  /* 0x000b900001087983 */ /* 0x000ea80000100800 */
[----:B------:R-:W2:Y:S01]  /*215d0*/  LDL R7, [R1+0xb94] ;  /* 0x000b940001077983 */ /* 0x000ea20000100800 */
[----:B------:R-:W-:-:S03]  /*215e0*/  @!P2 IMAD.MOV.U32 R15, RZ, RZ, R3 ;  /* 0x000000ffff0fa224 */ /* 0x000fc600078e0003 */
[----:B----4-:R-:W-:Y:S04]  /*215f0*/  STL [R1+0x2564], R21 ;  /* 0x0025641501007387 */ /* 0x010fe80000100800 */
[----:B------:R-:W4:Y:S04]  /*21600*/  LDL R6, [R1+0xb18] ;  /* 0x000b180001067983 */ /* 0x000f280000100800 */
[----:B------:R-:W4:Y:S04]  /*21610*/  LDL R5, [R1+0xb1c] ;  /* 0x000b1c0001057983 */ /* 0x000f280000100800 */
[----:B------:R-:W4:Y:S04]  /*21620*/  LDL R4, [R1+0xb10] ;  /* 0x000b100001047983 */ /* 0x000f280000100800 */
[----:B------:R-:W4:Y:S01]  /*21630*/  LDL R3, [R1+0xb14] ;  /* 0x000b140001037983 */ /* 0x000f220000100800 */
[----:B------:R-:W-:Y:S01]  /*21640*/  PRMT R11, RZ, 0x7610, R11 ;  /* 0x00007610ff0b7816 */ /* 0x000fe2000000000b */
[----:B------:R-:W-:Y:S01]  /*21650*/  @!P2 IMAD.MOV.U32 R14, RZ, RZ, R0 ;  /* 0x000000ffff0ea224 */ /* 0x000fe200078e0000 */
[----:B------:R-:W-:-:S02]  /*21660*/  PRMT R12, RZ, 0x7610, R12 ;  /* 0x00007610ff0c7816 */ /* 0x000fc4000000000c */
[----:B------:R-:W-:Y:S02]  /*21670*/  PRMT R13, RZ, 0x7610, R13 ;  /* 0x00007610ff0d7816 */ /* 0x000fe4000000000d */
[----:B------:R-:W-:Y:S02]  /*21680*/  PRMT R16, RZ, 0x7610, R16 ;  /* 0x00007610ff107816 */ /* 0x000fe40000000010 */
[----:B------:R-:W-:Y:S01]  /*21690*/  PRMT R17, RZ, 0x7610, R17 ;  /* 0x00007610ff117816 */ /* 0x000fe20000000011 */
[----:B------:R3:W4:Y:S01]  /*216a0*/  @!P2 LDG.E.U16 R11, desc[UR12][R14.64] ;  /* 0x0000000c0e0ba981 */ /* 0x000722000c1e1500 */
[----:B------:R-:W-:-:S03]  /*216b0*/  PRMT R19, RZ, 0x7610, R19 ;  /* 0x00007610ff137816 */ /* 0x000fc60000000013 */
[----:B------:R-:W4:Y:S01]  /*216c0*/  LDL R0, [R1+0xa9c] ;  /* 0x000a9c0001007983 */ /* 0x000f220000100800 */
[----:B---3--:R-:W-:Y:S02]  /*216d0*/  @!P0 IMAD.MOV.U32 R15, RZ, RZ, R18 ;  /* 0x000000ffff0f8224 */ /* 0x008fe400078e0012 */
[----:B------:R-:W-:-:S05]  /*216e0*/  @!P0 IMAD.MOV.U32 R14, RZ, RZ, R2 ;  /* 0x000000ffff0e8224 */ /* 0x000fca00078e0002 */
[----:B------:R2:W3:Y:S02]  /*216f0*/  @!P0 LDG.E.U16 R12, desc[UR12][R14.64] ;  /* 0x0000000c0e0c8981 */ /* 0x0004e4000c1e1500 */
[----:B--2---:R-:W-:Y:S02]  /*21700*/  @!P2 IMAD.MOV.U32 R15, RZ, RZ, R10 ;  /* 0x000000ffff0fa224 */ /* 0x004fe400078e000a */
[----:B------:R-:W-:-:S05]  /*21710*/  @!P2 IMAD.MOV.U32 R14, RZ, RZ, R9 ;  /* 0x000000ffff0ea224 */ /* 0x000fca00078e0009 */
[----:B------:R0:W2:Y:S02]  /*21720*/  @!P2 LDG.E.U16 R13, desc[UR12][R14.64] ;  /* 0x0000000c0e0da981 */ /* 0x0000a4000c1e1500 */
[----:B0-----:R-:W-:Y:S02]  /*21730*/  @!P0 IMAD.MOV.U32 R14, RZ, RZ, R7 ;  /* 0x000000ffff0e8224 */ /* 0x001fe400078e0007 */
[----:B------:R-:W-:-:S05]  /*21740*/  @!P0 IMAD.MOV.U32 R15, RZ, RZ, R8 ;  /* 0x000000ffff0f8224 */ /* 0x000fca00078e0008 */
[----:B------:R4:W2:Y:S02]  /*21750*/  @!P0 LDG.E.U16 R16, desc[UR12][R14.64] ;  /* 0x0000000c0e108981 */ /* 0x0008a4000c1e1500 */
[----:B----4-:R-:W-:Y:S02]  /*21760*/  @!P2 IMAD.MOV.U32 R14, RZ, RZ, R5 ;  /* 0x000000ffff0ea224 */ /* 0x010fe400078e0005 */
[----:B------:R-:W-:-:S05]  /*21770*/  @!P2 IMAD.MOV.U32 R15, RZ, RZ, R6 ;  /* 0x000000ffff0fa224 */ /* 0x000fca00078e0006 */
[----:B------:R0:W4:Y:S02]  /*21780*/  @!P2 LDG.E.U16 R17, desc[UR12][R14.64] ;  /* 0x0000000c0e11a981 */ /* 0x000124000c1e1500 */
[----:B0-----:R-:W-:Y:S02]  /*21790*/  @!P0 IMAD.MOV.U32 R14, RZ, RZ, R3 ;  /* 0x000000ffff0e8224 */ /* 0x001fe400078e0003 */
[----:B------:R-:W-:-:S05]  /*217a0*/  @!P0 IMAD.MOV.U32 R15, RZ, RZ, R4 ;  /* 0x000000ffff0f8224 */ /* 0x000fca00078e0004 */
[----:B------:R-:W4:Y:S04]  /*217b0*/  @!P0 LDG.E.U16 R19, desc[UR12][R14.64] ;  /* 0x0000000c0e138981 */ /* 0x000f28000c1e1500 */
[----:B------:R-:W-:Y:S04]  /*217c0*/  STL [R1+0x2568], R11 ;  /* 0x0025680b01007387 */ /* 0x000fe80000100800 */
[----:B------:R-:W4:Y:S04]  /*217d0*/  LDL R2, [R1+0xa98] ;  /* 0x000a980001027983 */ /* 0x000f280000100800 */
[----:B---3--:R-:W-:Y:S04]  /*217e0*/  STL [R1+0x256c], R12 ;  /* 0x00256c0c01007387 */ /* 0x008fe80000100800 */
[----:B--2---:R-:W-:Y:S04]  /*217f0*/  STL [R1+0x2570], R13 ;  /* 0x0025700d01007387 */ /* 0x004fe80000100800 */
[----:B------:R-:W-:Y:S04]  /*21800*/  STL [R1+0x2574], R16 ;  /* 0x0025741001007387 */ /* 0x000fe80000100800 */
[----:B----4-:R-:W-:Y:S04]  /*21810*/  STL [R1+0x2578], R17 ;  /* 0x0025781101007387 */ /* 0x010fe80000100800 */
[----:B------:R-:W-:Y:S04]  /*21820*/  STL [R1+0x257c], R19 ;  /* 0x00257c1301007387 */ /* 0x000fe80000100800 */
[----:B------:R-:W2:Y:S01]  /*21830*/  LDL.LU R5, [R1+0x2ec] ;  /* 0x0002ec0001057983 */ /* 0x000ea20000300800 */
[----:B------:R-:W-:Y:S01]  /*21840*/  PRMT R20, RZ, 0x7610, R20 ;  /* 0x00007610ff147816 */ /* 0x000fe20000000014 */
[----:B------:R-:W-:-:S02]  /*21850*/  @!P2 IMAD.MOV.U32 R14, RZ, RZ, R0 ;  /* 0x000000ffff0ea224 */ /* 0x000fc400078e0000 */
[----:B------:R-:W-:-:S05]  /*21860*/  @!P2 IMAD.MOV.U32 R15, RZ, RZ, R2 ;  /* 0x000000ffff0fa224 */ /* 0x000fca00078e0002 */
[----:B------:R0:W3:Y:S04]  /*21870*/  @!P2 LDG.E.U16 R20, desc[UR12][R14.64] ;  /* 0x0000000c0e14a981 */ /* 0x0000e8000c1e1500 */
[----:B--2---:R1:W-:Y:S04]  /*21880*/  STL [R1+0x25f0], R5 ;  /* 0x0025f00501007387 */ /* 0x0043e80000100800 */
[----:B-1----:R-:W2:Y:S01]  /*21890*/  LDL.LU R5, [R1+0x2f0] ;  /* 0x0002f00001057983 */ /* 0x002ea20000300800 */
[----:B------:R-:W0:Y:S01]  /*218a0*/  S2R R8, SR_TID.X ;  /* 0x0000000000087919 */ /* 0x000e220000002100 */
[----:B------:R-:W1:Y:S01]  /*218b0*/  S2UR UR6, SR_CgaCtaId ;  /* 0x00000000000679c3 */ /* 0x000e620000008800 */
[----:B------:R-:W-:Y:S01]  /*218c0*/  UMOV UR5, 0x400 ;  /* 0x0000040000057882 */ /* 0x000fe20000000000 */
[----:B--2---:R2:W-:Y:S04]  /*218d0*/  STL [R1+0x25f4], R5 ;  /* 0x0025f40501007387 */ /* 0x0045e80000100800 */
[----:B--2---:R-:W2:Y:S04]  /*218e0*/  LDL.LU R5, [R1+0x2f4] ;  /* 0x0002f40001057983 */ /* 0x004ea80000300800 */
[----:B------:R-:W4:Y:S04]  /*218f0*/  LDL.LU R2, [R1+0x2e8] ;  /* 0x0002e80001027983 */ /* 0x000f280000300800 */
        /* <DEDUP_REMOVED lines=8> */
[----:B------:R-:W4:Y:S01]  /*21980*/  LDL.LU R21, [R1+0x2c0] ;  /* 0x0002c00001157983 */ /* 0x000f220000300800 */
[----:B0-----:R-:W-:-:S03]  /*21990*/  SHF.R.S32.HI R14, RZ, 0x6, R8 ;  /* 0x00000006ff0e7819 */ /* 0x001fc60000011408 */
[----:B------:R-:W4:Y:S04]  /*219a0*/  LDL.LU R22, [R1+0x2fc] ;  /* 0x0002fc0001167983 */ /* 0x000f280000300800 */
[----:B------:R-:W4:Y:S04]  /*219b0*/  LDL.LU R23, [R1+0x2bc] ;  /* 0x0002bc0001177983 */ /* 0x000f280000300800 */
[----:B------:R-:W4:Y:S04]  /*219c0*/  LDL.LU R24, [R1+0x2b8] ;  /* 0x0002b80001187983 */ /* 0x000f280000300800 */
[----:B------:R-:W4:Y:S01]  /*219d0*/  LDL.LU R25, [R1+0x2b4] ;  /* 0x0002b40001197983 */ /* 0x000f220000300800 */
[----:B------:R-:W-:-:S03]  /*219e0*/  SGXT R14, R14, 0x1 ;  /* 0x000000010e0e781a */ /* 0x000fc60000000200 */
[----:B------:R-:W4:Y:S04]  /*219f0*/  LDL.LU R26, [R1+0x2b0] ;  /* 0x0002b000011a7983 */ /* 0x000f280000300800 */
[----:B------:R-:W4:Y:S04]  /*21a00*/  LDL.LU R27, [R1+0x2ac] ;  /* 0x0002ac00011b7983 */ /* 0x000f280000300800 */
[----:B------:R-:W4:Y:S01]  /*21a10*/  LDL.LU R28, [R1+0x2a8] ;  /* 0x0002a800011c7983 */ /* 0x000f220000300800 */
[----:B------:R-:W-:-:S03]  /*21a20*/  IMAD.SHL.U32 R15, R8, 0x2, RZ ;  /* 0x00000002080f7824 */ /* 0x000fc600078e00ff */
[----:B------:R-:W4:Y:S01]  /*21a30*/  LDL.LU R29, [R1+0x2a4] ;  /* 0x0002a400011d7983 */ /* 0x000f220000300800 */
[----:B-1----:R-:W-:Y:S01]  /*21a40*/  ULEA UR5, UR6, UR5, 0x18 ;  /* 0x0000000506057291 */ /* 0x002fe2000f8ec0ff */
[----:B------:R-:W-:Y:S02]  /*21a50*/  LOP3.LUT R14, R14, 0x90, RZ, 0xc0, !PT ;  /* 0x000000900e0e7812 */ /* 0x000fe400078ec0ff */
[----:B------:R-:W4:Y:S04]  /*21a60*/  LDL.LU R10, [R1+0x2f8] ;  /* 0x0002f800010a7983 */ /* 0x000f280000300800 */
[----:B------:R-:W4:Y:S04]  /*21a70*/  LDL.LU R9, [R1+0x2a0] ;  /* 0x0002a00001097983 */ /* 0x000f280000300800 */
[----:B------:R-:W4:Y:S04]  /*21a80*/  LDL.LU R7, [R1+0x29c] ;  /* 0x00029c0001077983 */ /* 0x000f280000300800 */
[----:B------:R-:W4:Y:S01]  /*21a90*/  LDL.LU R6, [R1+0x298] ;  /* 0x0002980001067983 */ /* 0x000f220000300800 */
[----:B------:R-:W-:-:S03]  /*21aa0*/  LOP3.LUT R14, R14, 0x7e, R15, 0x78, !PT ;  /* 0x0000007e0e0e7812 */ /* 0x000fc600078e780f */
[----:B------:R-:W4:Y:S04]  /*21ab0*/  LDL.LU R4, [R1+0x294] ;  /* 0x0002940001047983 */ /* 0x000f280000300800 */
[----:B------:R-:W4:Y:S04]  /*21ac0*/  LDL.LU R3, [R1+0x28c] ;  /* 0x00028c0001037983 */ /* 0x000f280000300800 */
[----:B---3--:R0:W-:Y:S04]  /*21ad0*/  STL [R1+0x2580], R20 ;  /* 0x0025801401007387 */ /* 0x0081e80000100800 */
[----:B0-----:R-:W3:Y:S04]  /*21ae0*/  LDL.LU R20, [R1+0x300] ;  /* 0x0003000001147983 */ /* 0x001ee80000300800 */
[----:B------:R-:W3:Y:S04]  /*21af0*/  LDL.LU R15, [R1+0x2dc] ;  /* 0x0002dc00010f7983 */ /* 0x000ee80000300800 */
[----:B--2---:R0:W-:Y:S04]  /*21b00*/  STS.U16 [R14+UR5+0x20000], R5 ;  /* 0x020000050e007988 */ /* 0x0041e80008000405 */
[----:B0-----:R-:W2:Y:S04]  /*21b10*/  LDL.LU R5, [R1+0x25f4] ;  /* 0x0025f40001057983 */ /* 0x001ea80000300800 */
[----:B--2---:R0:W-:Y:S04]  /*21b20*/  STS.U16 [R14+UR5+0x20100], R5 ;  /* 0x020100050e007988 */ /* 0x0041e80008000405 */
[----:B0-----:R-:W2:Y:S04]  /*21b30*/  LDL.LU R5, [R1+0x25f0] ;  /* 0x0025f00001057983 */ /* 0x001ea80000300800 */
[----:B----4-:R-:W-:Y:S04]  /*21b40*/  STS.U16 [R14+UR5+0x20300], R2 ;  /* 0x020300020e007988 */ /* 0x010fe80008000405 */
[----:B------:R-:W-:Y:S04]  /*21b50*/  STS.U16 [R14+UR5+0x20400], R18 ;  /* 0x020400120e007988 */ /* 0x000fe80008000405 */
[----:B------:R-:W-:Y:S04]  /*21b60*/  STS.U16 [R14+UR5+0x20500], R0 ;  /* 0x020500000e007988 */ /* 0x000fe80008000405 */
[----:B--2---:R0:W-:Y:S04]  /*21b70*/  STS.U16 [R14+UR5+0x20200], R5 ;  /* 0x020200050e007988 */ /* 0x0041e80008000405 */
[----:B0-----:R-:W2:Y:S04]  /*21b80*/  LDL.LU R5, [R1+0x25ec] ;  /* 0x0025ec0001057983 */ /* 0x001ea80000300800 */
[----:B------:R-:W4:Y:S04]  /*21b90*/  LDL.LU R2, [R1+0x25e8] ;  /* 0x0025e80001027983 */ /* 0x000f280000300800 */
[----:B------:R-:W2:Y:S04]  /*21ba0*/  LDL.LU R18, [R1+0x25e4] ;  /* 0x0025e40001127983 */ /* 0x000ea80000300800 */
[----:B------:R-:W2:Y:S04]  /*21bb0*/  LDL.LU R0, [R1+0x25e0] ;  /* 0x0025e00001007983 */ /* 0x000ea80000300800 */
[----:B------:R-:W-:Y:S04]  /*21bc0*/  STS.U16 [R14+UR5+0x21900], R7 ;  /* 0x021900070e007988 */ /* 0x000fe80008000405 */
[----:B------:R-:W-:Y:S04]  /*21bd0*/  STS.U16 [R14+UR5+0x21a00], R6 ;  /* 0x021a00060e007988 */ /* 0x000fe80008000405 */
[----:B------:R-:W-:Y:S04]  /*21be0*/  STS.U16 [R14+UR5+0x21b00], R4 ;  /* 0x021b00040e007988 */ /* 0x000fe80008000405 */
[----:B------:R-:W-:Y:S04]  /*21bf0*/  STS.U16 [R14+UR5+0x21c00], R3 ;  /* 0x021c00030e007988 */ /* 0x000fe80008000405 */
[----:B--2---:R0:W-:Y:S04]  /*21c00*/  STS.U16 [R14+UR5+0x21d00], R0 ;  /* 0x021d00000e007988 */ /* 0x0041e80008000405 */
[----:B0-----:R-:W2:Y:S04]  /*21c10*/  LDL.LU R0, [R1+0x25dc] ;  /* 0x0025dc0001007983 */ /* 0x001ea80000300800 */
[----:B------:R-:W2:Y:S04]  /*21c20*/  LDL R7, [R1+0x1574] ;  /* 0x0015740001077983 */ /* 0x000ea80000100800 */
[----:B------:R-:W2:Y:S04]  /*21c30*/  LDL R6, [R1+0x157c] ;  /* 0x00157c0001067983 */ /* 0x000ea80000100800 */
[----:B------:R-:W2:Y:S04]  /*21c40*/  LDL R4, [R1+0x1578] ;  /* 0x0015780001047983 */ /* 0x000ea80000100800 */
[----:B------:R-:W2:Y:S04]  /*21c50*/  LDL R3, [R1+0x1580] ;  /* 0x0015800001037983 */ /* 0x000ea80000100800 */
[----:B---3--:R0:W-:Y:S04]  /*21c60*/  STS.U16 [R14+UR5+0x20600], R15 ;  /* 0x0206000f0e007988 */ /* 0x0081e80008000405 */
[----:B------:R-:W-:Y:S04]  /*21c70*/  STS.U16 [R14+UR5+0x20700], R20 ;  /* 0x020700140e007988 */ /* 0x000fe80008000405 */
        /* <DEDUP_REMOVED lines=17> */
[----:B------:R-:W-:Y:S01]  /*21d90*/  STS.U16 [R14+UR5+0x21e00], R18 ;  /* 0x021e00120e007988 */ /* 0x000fe20008000405 */
[----:B------:R-:W-:-:S02]  /*21da0*/  PRMT R5, RZ, 0x7610, R5 ;  /* 0x00007610ff057816 */ /* 0x000fc40000000005 */
[----:B----4-:R-:W-:Y:S01]  /*21db0*/  PRMT R2, RZ, 0x7610, R2 ;  /* 0x00007610ff027816 */ /* 0x010fe20000000002 */
        /* <DEDUP_REMOVED lines=74> */
[----:B--2---:R1:W-:Y:S01]  /*22260*/  STS.U16 [R14+UR5+0x21f00], R0 ;  /* 0x021f00000e007988 */ /* 0x0043e20008000405 */
[----:B0-----:R-:W-:-:S02]  /*22270*/  @!P2 IMAD.MOV.U32 R15, RZ, RZ, R7 ;  /* 0x000000ffff0fa224 */ /* 0x001fc400078e0007 */
[----:B-1----:R-:W-:-:S05]  /*22280*/  @!P2 IMAD.MOV.U32 R14, RZ, RZ, R6 ;  /* 0x000000ffff0ea224 */ /* 0x002fca00078e0006 */
[----:B------:R0:W2:Y:S02]  /*22290*/  @!P2 LDG.E.U16 R5, desc[UR12][R14.64] ;  /* 0x0000000c0e05a981 */ /* 0x0000a4000c1e1500 */
[----:B0-----:R-:W-:Y:S02]  /*222a0*/  @!P0 IMAD.MOV.U32 R14, RZ, RZ, R3 ;  /* 0x000000ffff0e8224 */ /* 0x001fe400078e0003 */
[----:B------:R-:W-:-:S05]  /*222b0*/  @!P0 IMAD.MOV.U32 R15, RZ, RZ, R4 ;  /* 0x000000ffff0f8224 */ /* 0x000fca00078e0004 */
[----:B------:R-:W3:Y:S04]  /*222c0*/  @!P0 LDG.E.U16 R2, desc[UR12][R14.64] ;  /* 0x0000000c0e028981 */ /* 0x000ee8000c1e1500 */
        /* <DEDUP_REMOVED lines=84> */
[----:B------:R-:W4:Y:S04]  /*22810*/  LDL.LU R14, [R1+0x290] ;  /* 0x00029000010e7983 */ /* 0x000f280000300800 */
[----:B0-----:R-:W4:Y:S04]  /*22820*/  LDL.LU R18, [R1+0x288] ;  /* 0x0002880001127983 */ /* 0x001f280000300800 */
        /* <DEDUP_REMOVED lines=12> */
[----:B------:R-:W-:-:S03]  /*228f0*/  LOP3.LUT R8, R8, 0x7f, RZ, 0xc0, !PT ;  /* 0x0000007f08087812 */ /* 0x000fc600078ec0ff */
[----:B------:R-:W4:Y:S04]  /*22900*/  LDL.LU R26, [R1+0x250] ;  /* 0x00025000011a7983 */ /* 0x000f280000300800 */
[----:B------:R-:W4:Y:S04]  /*22910*/  LDL.LU R27, [R1+0x24c] ;  /* 0x00024c00011b7983 */ /* 0x000f280000300800 */
[----:B------:R-:W4:Y:S04]  /*22920*/  LDL.LU R28, [R1+0x248] ;  /* 0x00024800011c7983 */ /* 0x000f280000300800 */
[----:B------:R-:W4:Y:S04]  /*22930*/  LDL.LU R29, [R1+0x244] ;  /* 0x00024400011d7983 */ /* 0x000f280000300800 */
[----:B------:R-:W4:Y:S01]  /*22940*/  LDL.LU R10, [R1+0x240] ;  /* 0x00024000010a7983 */ /* 0x000f220000300800 */
[----:B------:R-:W-:-:S03]  /*22950*/  IMAD.SHL.U32 R0, R8, 0x2, RZ ;  /* 0x0000000208007824 */ /* 0x000fc600078e00ff */
[----:B------:R-:W4:Y:S04]  /*22960*/  LDL.LU R9, [R1+0x23c] ;  /* 0x00023c0001097983 */ /* 0x000f280000300800 */
[----:B------:R-:W4:Y:S04]  /*22970*/  LDL.LU R8, [R1+0x238] ;  /* 0x0002380001087983 */ /* 0x000f280000300800 */
[----:B------:R-:W4:Y:S04]  /*22980*/  LDL.LU R7, [R1+0x234] ;  /* 0x0002340001077983 */ /* 0x000f280000300800 */
[----:B------:R-:W4:Y:S04]  /*22990*/  LDL.LU R6, [R1+0x230] ;  /* 0x0002300001067983 */ /* 0x000f280000300800 */
[----:B--2---:R0:W-:Y:S04]  /*229a0*/  STL [R1+0x580], R5 ;  /* 0x0005800501007387 */ /* 0x0041e80000100800 */
[----:B0-----:R-:W2:Y:S04]  /*229b0*/  LDL.LU R5, [R1+0x22c] ;  /* 0x00022c0001057983 */ /* 0x001ea80000300800 */
[----:B------:R-:W2:Y:S04]  /*229c0*/  LDL.LU R4, [R1+0x228] ;  /* 0x0002280001047983 */ /* 0x000ea80000300800 */
[----:B------:R-:W2:Y:S04]  /*229d0*/  LDL.LU R3, [R1+0x224] ;  /* 0x0002240001037983 */ /* 0x000ea80000300800 */
[----:B---3--:R0:W-:Y:S04]  /*229e0*/  STL [R1+0x57c], R2 ;  /* 0x00057c0201007387 */ /* 0x0081e80000100800 */
[----:B0-----:R-:W3:Y:S04]  /*229f0*/  LDL.LU R2, [R1+0x220] ;  /* 0x0002200001027983 */ /* 0x001ee80000300800 */
        /* <DEDUP_REMOVED lines=146> */
[----:B0-----:R-:W2:Y:S04]  /*23320*/  LDL.LU R15, [R1+0x210] ;  /* 0x00021000010f7983 */ /* 0x001ea80000300800 */
[----:B--2---:R0:W-:Y:S04]  /*23330*/  STL [R1+0x25d0], R15 ;  /* 0x0025d00f01007387 */ /* 0x0041e80000100800 */
[----:B0-----:R-:W2:Y:S04]  /*23340*/  LDL.LU R15, [R1+0x214] ;  /* 0x00021400010f7983 */ /* 0x001ea80000300800 */
[----:B--2---:R0:W-:Y:S04]  /*23350*/  STL [R1+0x25d4], R15 ;  /* 0x0025d40f01007387 */ /* 0x0041e80000100800 */
[----:B0-----:R-:W2:Y:S04]  /*23360*/  LDL.LU R15, [R1+0x218] ;  /* 0x00021800010f7983 */ /* 0x001ea80000300800 */
[----:B----4-:R-:W-:Y:S04]  /*23370*/  STS.U16 [R0+UR5], R14 ;  /* 0x0000000e00007988 */ /* 0x010fe80008000405 */
        /* <DEDUP_REMOVED lines=12> */
[----:B--2---:R0:W-:Y:S04]  /*23440*/  STL [R1+0x25d8], R15 ;  /* 0x0025d80f01007387 */ /* 0x0041e80000100800 */
[----:B0-----:R-:W2:Y:S04]  /*23450*/  LDL.LU R15, [R1+0x21c] ;  /* 0x00021c00010f7983 */ /* 0x001ea80000300800 */
        /* <DEDUP_REMOVED lines=12> */
[----:B------:R0:W-:Y:S04]  /*23520*/  STS.U16 [R0+UR5+0x6100], R25 ;  /* 0x0061001900007988 */ /* 0x0001e80008000405 */
[----:B------:R-:W4:Y:S04]  /*23530*/  LDL.LU R24, [R1+0x1dc] ;  /* 0x0001dc0001187983 */ /* 0x000f280000300800 */
[----:B------:R1:W-:Y:S04]  /*23540*/  STS.U16 [R0+UR5+0x7000], R26 ;  /* 0x0070001a00007988 */ /* 0x0003e80008000405 */
[----:B------:R0:W-:Y:S04]  /*23550*/  STS.U16 [R0+UR5+0x7100], R27 ;  /* 0x0071001b00007988 */ /* 0x0001e80008000405 */
[----:B------:R0:W-:Y:S04]  /*23560*/  STS.U16 [R0+UR5+0x8000], R28 ;  /* 0x0080001c00007988 */ /* 0x0001e80008000405 */
[----:B------:R1:W-:Y:S04]  /*23570*/  STS.U16 [R0+UR5+0x8100], R29 ;  /* 0x0081001d00007988 */ /* 0x0003e80008000405 */
[----:B------:R3:W-:Y:S04]  /*23580*/  STS.U16 [R0+UR5+0x9000], R10 ;  /* 0x0090000a00007988 */ /* 0x0007e80008000405 */
[----:B0-----:R-:W4:Y:S04]  /*23590*/  LDL.LU R25, [R1+0x1d8] ;  /* 0x0001d80001197983 */ /* 0x001f280000300800 */
[----:B-1----:R-:W4:Y:S04]  /*235a0*/  LDL.LU R26, [R1+0x1d4] ;  /* 0x0001d400011a7983 */ /* 0x002f280000300800 */
[----:B------:R-:W4:Y:S04]  /*235b0*/  LDL.LU R27, [R1+0x1d0] ;  /* 0x0001d000011b7983 */ /* 0x000f280000300800 */
[----:B------:R-:W4:Y:S04]  /*235c0*/  LDL.LU R28, [R1+0x1cc] ;  /* 0x0001cc00011c7983 */ /* 0x000f280000300800 */
[----:B------:R-:W4:Y:S04]  /*235d0*/  LDL.LU R29, [R1+0x1c8] ;  /* 0x0001c800011d7983 */ /* 0x000f280000300800 */
[----:B------:R0:W-:Y:S04]  /*235e0*/  STS.U16 [R0+UR5+0x9100], R9 ;  /* 0x0091000900007988 */ /* 0x0001e80008000405 */
[----:B---3--:R-:W3:Y:S04]  /*235f0*/  LDL.LU R10, [R1+0x1c4] ;  /* 0x0001c400010a7983 */ /* 0x008ee80000300800 */
[----:B------:R1:W-:Y:S04]  /*23600*/  STS.U16 [R0+UR5+0xa000], R8 ;  /* 0x00a0000800007988 */ /* 0x0003e80008000405 */
[----:B------:R0:W-:Y:S04]  /*23610*/  STS.U16 [R0+UR5+0xa100], R7 ;  /* 0x00a1000700007988 */ /* 0x0001e80008000405 */
[----:B------:R0:W-:Y:S04]  /*23620*/  STS.U16 [R0+UR5+0xb000], R6 ;  /* 0x00b0000600007988 */ /* 0x0001e80008000405 */
[----:B------:R1:W-:Y:S04]  /*23630*/  STS.U16 [R0+UR5+0xb100], R5 ;  /* 0x00b1000500007988 */ /* 0x0003e80008000405 */
[----:B------:R1:W-:Y:S04]  /*23640*/  STS.U16 [R0+UR5+0xc000], R4 ;  /* 0x00c0000400007988 */ /* 0x0003e80008000405 */
[----:B0-----:R-:W3:Y:S04]  /*23650*/  LDL.LU R9, [R1+0x1c0] ;  /* 0x0001c00001097983 */ /* 0x001ee80000300800 */
[----:B-1----:R-:W3:Y:S04]  /*23660*/  LDL.LU R8, [R1+0x1bc] ;  /* 0x0001bc0001087983 */ /* 0x002ee80000300800 */
[----:B------:R-:W3:Y:S04]  /*23670*/  LDL.LU R7, [R1+0x1b8] ;  /* 0x0001b80001077983 */ /* 0x000ee80000300800 */
[----:B------:R-:W3:Y:S04]  /*23680*/  LDL.LU R6, [R1+0x1b4] ;  /* 0x0001b40001067983 */ /* 0x000ee80000300800 */
[----:B------:R-:W3:Y:S04]  /*23690*/  LDL.LU R5, [R1+0x1b0] ;  /* 0x0001b00001057983 */ /* 0x000ee80000300800 */
[----:B------:R0:W-:Y:S04]  /*236a0*/  STS.U16 [R0+UR5+0xc100], R3 ;  /* 0x00c1000300007988 */ /* 0x0001e80008000405 */
[----:B------:R-:W3:Y:S04]  /*236b0*/  LDL.LU R4, [R1+0x1ac] ;  /* 0x0001ac0001047983 */ /* 0x000ee80000300800 */
[----:B------:R1:W-:Y:S04]  /*236c0*/  STS.U16 [R0+UR5+0xd000], R2 ;  /* 0x00d0000200007988 */ /* 0x0003e80008000405 */
[----:B0-----:R-:W3:Y:S04]  /*236d0*/  LDL.LU R3, [R1+0x1a8] ;  /* 0x0001a80001037983 */ /* 0x001ee80000300800 */
[----:B-1----:R-:W3:Y:S04]  /*236e0*/  LDL.LU R2, [R1+0x1a4] ;  /* 0x0001a40001027983 */ /* 0x002ee80000300800 */
[----:B--2---:R0:W-:Y:S04]  /*236f0*/  STS.U16 [R0+UR5+0xd100], R15 ;  /* 0x00d1000f00007988 */ /* 0x0041e80008000405 */
[----:B0-----:R-:W2:Y:S04]  /*23700*/  LDL.LU R15, [R1+0x25d8] ;  /* 0x0025d800010f7983 */ /* 0x001ea80000300800 */
[----:B--2---:R0:W-:Y:S04]  /*23710*/  STS.U16 [R0+UR5+0xe000], R15 ;  /* 0x00e0000f00007988 */ /* 0x0041e80008000405 */
[----:B0-----:R-:W2:Y:S04]  /*23720*/  LDL.LU R15, [R1+0x25d4] ;  /* 0x0025d400010f7983 */ /* 0x001ea80000300800 */
[----:B----4-:R-:W-:Y:S04]  /*23730*/  STS.U16 [R0+UR5+0xf100], R14 ;  /* 0x00f1000e00007988 */ /* 0x010fe80008000405 */
[----:B--2---:R0:W-:Y:S04]  /*23740*/  STS.U16 [R0+UR5+0xe100], R15 ;  /* 0x00e1000f00007988 */ /* 0x0041e80008000405 */
[----:B0-----:R-:W2:Y:S04]  /*23750*/  LDL.LU R15, [R1+0x25d0] ;  /* 0x0025d000010f7983 */ /* 0x001ea80000300800 */
[----:B------:R-:W4:Y:S04]  /*23760*/  LDL.LU R14, [R1+0x19c] ;  /* 0x00019c00010e7983 */ /* 0x000f280000300800 */
[----:B--2---:R-:W-:Y:S04]  /*23770*/  STS.U16 [R0+UR5+0xf000], R15 ;  /* 0x00f0000f00007988 */ /* 0x004fe80008000405 */
[----:B----4-:R0:W-:Y:S04]  /*23780*/  STL [R1+0x25cc], R14 ;  /* 0x0025cc0e01007387 */ /* 0x0101e80000100800 */
[----:B0-----:R-:W2:Y:S04]  /*23790*/  LDL.LU R14, [R1+0x1a0] ;  /* 0x0001a000010e7983 */ /* 0x001ea80000300800 */
[----:B------:R-:W4:Y:S04]  /*237a0*/  LDL.LU R15, [R1+0x194] ;  /* 0x00019400010f7983 */ /* 0x000f280000300800 */
        /* <DEDUP_REMOVED lines=15> */
[----:B----4-:R0:W-:Y:S04]  /*238a0*/  STL [R1+0x25c8], R15 ;  /* 0x0025c80f01007387 */ /* 0x0101e80000100800 */
        /* <DEDUP_REMOVED lines=18> */
[----:B---3--:R3:W-:Y:S04]  /*239d0*/  STS.U16 [R0+UR5+0x18100], R10 ;  /* 0x0181000a00007988 */ /* 0x0087e80008000405 */
[----:B------:R0:W-:Y:S04]  /*239e0*/  STS.U16 [R0+UR5+0x19000], R9 ;  /* 0x0190000900007988 */ /* 0x0001e80008000405 */
[----:B------:R1:W-:Y:S04]  /*239f0*/  STS.U16 [R0+UR5+0x19100], R8 ;  /* 0x0191000800007988 */ /* 0x0003e80008000405 */
[----:B------:R2:W-:Y:S04]  /*23a00*/  STS.U16 [R0+UR5+0x1a000], R7 ;  /* 0x01a0000700007988 */ /* 0x0005e80008000405 */
[----:B0-----:R-:W4:Y:S04]  /*23a10*/  LDL.LU R28, [R1+0x150] ;  /* 0x00015000011c7983 */ /* 0x001f280000300800 */
[----:B-1----:R-:W4:Y:S04]  /*23a20*/  LDL.LU R29, [R1+0x14c] ;  /* 0x00014c00011d7983 */ /* 0x002f280000300800 */
[----:B---3--:R-:W3:Y:S04]  /*23a30*/  LDL.LU R10, [R1+0x148] ;  /* 0x00014800010a7983 */ /* 0x008ee80000300800 */
[----:B------:R-:W3:Y:S04]  /*23a40*/  LDL.LU R9, [R1+0x144] ;  /* 0x0001440001097983 */ /* 0x000ee80000300800 */
[----:B------:R-:W3:Y:S04]  /*23a50*/  LDL.LU R8, [R1+0x140] ;  /* 0x0001400001087983 */ /* 0x000ee80000300800 */
[----:B------:R0:W-:Y:S04]  /*23a60*/  STS.U16 [R0+UR5+0x1a100], R6 ;  /* 0x01a1000600007988 */ /* 0x0001e80008000405 */
[----:B--2---:R-:W2:Y:S04]  /*23a70*/  LDL.LU R7, [R1+0x13c] ;  /* 0x00013c0001077983 */ /* 0x004ea80000300800 */
[----:B------:R1:W-:Y:S04]  /*23a80*/  STS.U16 [R0+UR5+0x1b000], R5 ;  /* 0x01b0000500007988 */ /* 0x0003e80008000405 */
[----:B------:R0:W-:Y:S04]  /*23a90*/  STS.U16 [R0+UR5+0x1b100], R4 ;  /* 0x01b1000400007988 */ /* 0x0001e80008000405 */
[----:B------:R0:W-:Y:S04]  /*23aa0*/  STS.U16 [R0+UR5+0x1c000], R3 ;  /* 0x01c0000300007988 */ /* 0x0001e80008000405 */
[----:B------:R1:W-:Y:S04]  /*23ab0*/  STS.U16 [R0+UR5+0x1c100], R2 ;  /* 0x01c1000200007988 */ /* 0x0003e80008000405 */
[----:B------:R1:W-:Y:S04]  /*23ac0*/  STS.U16 [R0+UR5+0x1d000], R14 ;  /* 0x01d0000e00007988 */ /* 0x0003e80008000405 */
[----:B0-----:R-:W2:Y:S04]  /*23ad0*/  LDL.LU R6, [R1+0x138] ;  /* 0x0001380001067983 */ /* 0x001ea80000300800 */
[----:B-1----:R-:W2:Y:S04]  /*23ae0*/  LDL.LU R5, [R1+0x134] ;  /* 0x0001340001057983 */ /* 0x002ea80000300800 */
[----:B------:R-:W2:Y:S04]  /*23af0*/  LDL.LU R4, [R1+0x130] ;  /* 0x0001300001047983 */ /* 0x000ea80000300800 */
[----:B------:R-:W2:Y:S04]  /*23b00*/  LDL.LU R3, [R1+0x12c] ;  /* 0x00012c0001037983 */ /* 0x000ea80000300800 */
[----:B------:R-:W2:Y:S04]  /*23b10*/  LDL.LU R2, [R1+0x128] ;  /* 0x0001280001027983 */ /* 0x000ea80000300800 */
[----:B------:R-:W2:Y:S04]  /*23b20*/  LDL.LU R14, [R1+0x25cc] ;  /* 0x0025cc00010e7983 */ /* 0x000ea80000300800 */
[----:B----4-:R0:W-:Y:S04]  /*23b30*/  STS.U16 [R0+UR5+0x1e000], R15 ;  /* 0x01e0000f00007988 */ /* 0x0101e80008000405 */
[----:B0-----:R-:W4:Y:S04]  /*23b40*/  LDL.LU R15, [R1+0x25c8] ;  /* 0x0025c800010f7983 */ /* 0x001f280000300800 */
[----:B------:R-:W-:Y:S04]  /*23b50*/  STS.U16 [R0+UR5+0x1f000], R18 ;  /* 0x01f0001200007988 */ /* 0x000fe80008000405 */
[----:B------:R-:W-:Y:S04]  /*23b60*/  STS.U16 [R0+UR5+0x1f100], R20 ;  /* 0x01f1001400007988 */ /* 0x000fe80008000405 */
[----:B--2---:R0:W-:Y:S02]  /*23b70*/  STS.U16 [R0+UR5+0x1d100], R14 ;  /* 0x01d1000e00007988 */ /* 0x0041e40008000405 */
[----:B0-----:R-:W-:-:S02]  /*23b80*/  LOP3.LUT R14, R0, 0x10, RZ, 0x3c, !PT ;  /* 0x00000010000e7812 */ /* 0x001fc400078e3cff */
[----:B----4-:R-:W-:Y:S04]  /*23b90*/  STS.U16 [R0+UR5+0x1e100], R15 ;  /* 0x01e1000f00007988 */ /* 0x010fe80008000405 */
[----:B---3--:R0:W-:Y:S04]  /*23ba0*/  STS.U16 [R14+UR5+0x7300], R10 ;  /* 0x0073000a0e007988 */ /* 0x0081e80008000405 */
[----:B0-----:R-:W2:Y:S04]  /*23bb0*/  LDL.LU R10, [R1+0x118] ;  /* 0x00011800010a7983 */ /* 0x001ea80000300800 */
[----:B--2---:R0:W-:Y:S04]  /*23bc0*/  STL [R1+0x25bc], R10 ;  /* 0x0025bc0a01007387 */ /* 0x0041e80000100800 */
[----:B0-----:R-:W2:Y:S04]  /*23bd0*/  LDL.LU R10, [R1+0x11c] ;  /* 0x00011c00010a7983 */ /* 0x001ea80000300800 */
[----:B--2---:R0:W-:Y:S04]  /*23be0*/  STL [R1+0x25c0], R10 ;  /* 0x0025c00a01007387 */ /* 0x0041e80000100800 */
[----:B0-----:R-:W2:Y:S04]  /*23bf0*/  LDL.LU R10, [R1+0x120] ;  /* 0x00012000010a7983 */ /* 0x001ea80000300800 */
        /* <DEDUP_REMOVED lines=13> */
[----:B------:R-:W3:Y:S04]  /*23cd0*/  LDL.LU R9, [R1+0x114] ;  /* 0x0001140001097983 */ /* 0x000ee80000300800 */
[----:B------:R-:W4:Y:S04]  /*23ce0*/  LDL.LU R8, [R1+0x110] ;  /* 0x0001100001087983 */ /* 0x000f280000300800 */
        /* <DEDUP_REMOVED lines=12> */
[----:B------:R0:W-:Y:S04]  /*23db0*/  STS.U16 [R14+UR5+0x1300], R13 ;  /* 0x0013000d0e007988 */ /* 0x0001e80008000405 */
[----:B------:R-:W3:Y:S04]  /*23dc0*/  LDL.LU R16, [R1+0x9c] ;  /* 0x00009c0001107983 */ /* 0x000ee80000300800 */
        /* <DEDUP_REMOVED lines=22> */
[----:B------:R-:W3:Y:S04]  /*23f30*/  LDL.LU R29, [R1+0x5c] ;  /* 0x00005c00011d7983 */ /* 0x000ee80000300800 */
[----:B--2---:R0:W-:Y:S04]  /*23f40*/  STS.U16 [R14+UR5+0xc200], R10 ;  /* 0x00c2000a0e007988 */ /* 0x0041e80008000405 */
[----:B0-----:R-:W2:Y:S04]  /*23f50*/  LDL.LU R10, [R1+0x25c4] ;  /* 0x0025c400010a7983 */ /* 0x001ea80000300800 */
[----:B--2---:R0:W-:Y:S04]  /*23f60*/  STS.U16 [R14+UR5+0xc300], R10 ;  /* 0x00c3000a0e007988 */ /* 0x0041e80008000405 */
[----:B0-----:R-:W2:Y:S04]  /*23f70*/  LDL.LU R10, [R1+0x25c0] ;  /* 0x0025c000010a7983 */ /* 0x001ea80000300800 */
[----:B--2---:R0:W-:Y:S04]  /*23f80*/  STS.U16 [R14+UR5+0xd200], R10 ;  /* 0x00d2000a0e007988 */ /* 0x0041e80008000405 */
[----:B0-----:R-:W2:Y:S04]  /*23f90*/  LDL.LU R10, [R1+0x25bc] ;  /* 0x0025bc00010a7983 */ /* 0x001ea80000300800 */
[----:B---3--:R-:W-:Y:S04]  /*23fa0*/  STS.U16 [R14+UR5+0xe200], R9 ;  /* 0x00e200090e007988 */ /* 0x008fe80008000405 */
[----:B----4-:R-:W-:Y:S04]  /*23fb0*/  STS.U16 [R14+UR5+0xe300], R8 ;  /* 0x00e300080e007988 */ /* 0x010fe80008000405 */
[----:B------:R-:W-:Y:S04]  /*23fc0*/  STS.U16 [R14+UR5+0xf200], R7 ;  /* 0x00f200070e007988 */ /* 0x000fe80008000405 */
[----:B------:R-:W-:Y:S04]  /*23fd0*/  STS.U16 [R14+UR5+0xf300], R6 ;  /* 0x00f300060e007988 */ /* 0x000fe80008000405 */
[----:B------:R-:W-:Y:S04]  /*23fe0*/  STS.U16 [R14+UR5+0x10200], R5 ;  /* 0x010200050e007988 */ /* 0x000fe80008000405 */
[----:B------:R-:W-:Y:S04]  /*23ff0*/  STS.U16 [R14+UR5+0x10300], R4 ;  /* 0x010300040e007988 */ /* 0x000fe80008000405 */
[----:B------:R-:W-:Y:S04]  /*24000*/  STS.U16 [R14+UR5+0x11200], R3 ;  /* 0x011200030e007988 */ /* 0x000fe80008000405 */
[----:B------:R-:W-:Y:S04]  /*24010*/  STS.U16 [R14+UR5+0x11300], R2 ;  /* 0x011300020e007988 */ /* 0x000fe80008000405 */
[----:B------:R-:W-:Y:S04]  /*24020*/  STS.U16 [R14+UR5+0x13200], R18 ;  /* 0x013200120e007988 */ /* 0x000fe80008000405 */
[----:B--2---:R0:W-:Y:S04]  /*24030*/  STS.U16 [R14+UR5+0xd300], R10 ;  /* 0x00d3000a0e007988 */ /* 0x0041e80008000405 */
[----:B0-----:R-:W2:Y:S04]  /*24040*/  LDL.LU R10, [R1+0x25b8] ;  /* 0x0025b800010a7983 */ /* 0x001ea80000300800 */
[----:B------:R-:W3:Y:S04]  /*24050*/  LDL.LU R9, [R1+0x25b4] ;  /* 0x0025b40001097983 */ /* 0x000ee80000300800 */
[----:B------:R-:W4:Y:S04]  /*24060*/  LDL.LU R8, [R1+0x25b0] ;  /* 0x0025b00001087983 */ /* 0x000f280000300800 */
[----:B------:R-:W2:Y:S04]  /*24070*/  LDL.LU R7, [R1+0x25ac] ;  /* 0x0025ac0001077983 */ /* 0x000ea80000300800 */
[----:B------:R-:W2:Y:S04]  /*24080*/  LDL.LU R6, [R1+0x25a8] ;  /* 0x0025a80001067983 */ /* 0x000ea80000300800 */
[----:B------:R-:W2:Y:S04]  /*24090*/  LDL.LU R5, [R1+0x25a4] ;  /* 0x0025a40001057983 */ /* 0x000ea80000300800 */
[----:B------:R-:W2:Y:S04]  /*240a0*/  LDL.LU R4, [R1+0x25a0] ;  /* 0x0025a00001047983 */ /* 0x000ea80000300800 */
[----:B------:R-:W2:Y:S04]  /*240b0*/  LDL.LU R3, [R1+0x259c] ;  /* 0x00259c0001037983 */ /* 0x000ea80000300800 */
[----:B------:R-:W2:Y:S04]  /*240c0*/  LDL.LU R2, [R1+0x2598] ;  /* 0x0025980001027983 */ /* 0x000ea80000300800 */
[----:B------:R-:W2:Y:S04]  /*240d0*/  LDL.LU R18, [R1+0x48] ;  /* 0x0000480001127983 */ /* 0x000ea80000300800 */
[----:B--2---:R0:W-:Y:S04]  /*240e0*/  STL [R1+0x2588], R18 ;  /* 0x0025881201007387 */ /* 0x0041e80000100800 */
[----:B0-----:R-:W2:Y:S04]  /*240f0*/  LDL.LU R18, [R1+0x4c] ;  /* 0x00004c0001127983 */ /* 0x001ea80000300800 */
[----:B--2---:R0:W-:Y:S04]  /*24100*/  STL [R1+0x258c], R18 ;  /* 0x00258c1201007387 */ /* 0x0041e80000100800 */
[----:B0-----:R-:W2:Y:S04]  /*24110*/  LDL.LU R18, [R1+0x50] ;  /* 0x0000500001127983 */ /* 0x001ea80000300800 */
[----:B--2---:R0:W-:Y:S04]  /*24120*/  STL [R1+0x2590], R18 ;  /* 0x0025901201007387 */ /* 0x0041e80000100800 */
[----:B0-----:R-:W2:Y:S04]  /*24130*/  LDL.LU R18, [R1+0x54] ;  /* 0x0000540001127983 */ /* 0x001ea80000300800 */
[----:B------:R0:W-:Y:S02]  /*24140*/  STS.U16 [R14+UR5+0x12200], R0 ;  /* 0x012200000e007988 */ /* 0x0001e40008000405 */
[----:B0-----:R-:W0:Y:S02]  /*24150*/  S2R R0, SR_TID.X ;  /* 0x0000000000007919 */ /* 0x001e240000002100 */
[----:B------:R-:W-:Y:S04]  /*24160*/  STS.U16 [R14+UR5+0x13300], R20 ;  /* 0x013300140e007988 */ /* 0x000fe80008000405 */
[----:B------:R-:W-:Y:S04]  /*24170*/  STS.U16 [R14+UR5+0x14200], R19 ;  /* 0x014200130e007988 */ /* 0x000fe80008000405 */
[----:B------:R-:W-:Y:S04]  /*24180*/  STS.U16 [R14+UR5+0x14300], R17 ;  /* 0x014300110e007988 */ /* 0x000fe80008000405 */
[----:B--2---:R1:W-:Y:S04]  /*24190*/  STL [R1+0x2594], R18 ;  /* 0x0025941201007387 */ /* 0x0043e80000100800 */
[----:B-1----:R-:W2:Y:S04]  /*241a0*/  LDL.LU R18, [R1+0x58] ;  /* 0x0000580001127983 */ /* 0x002ea80000300800 */
[----:B------:R-:W2:Y:S04]  /*241b0*/  LDL.LU R20, [R1+0x44] ;  /* 0x0000440001147983 */ /* 0x000ea80000300800 */
[----:B------:R-:W2:Y:S01]  /*241c0*/  LDL.LU R19, [R1+0x40] ;  /* 0x0000400001137983 */ /* 0x000ea20000300800 */
[----:B0-----:R-:W-:-:S03]  /*241d0*/  LOP3.LUT R0, R0, 0x7f, RZ, 0xc0, !PT ;  /* 0x0000007f00007812 */ /* 0x001fc600078ec0ff */
[----:B------:R0:W-:Y:S04]  /*241e0*/  STS.U16 [R14+UR5+0x15200], R16 ;  /* 0x015200100e007988 */ /* 0x0001e80008000405 */
[----:B------:R-:W2:Y:S04]  /*241f0*/  LDL.LU R17, [R1+0x3c] ;  /* 0x00003c0001117983 */ /* 0x000ea80000300800 */
[----:B------:R1:W-:Y:S04]  /*24200*/  STS.U16 [R14+UR5+0x15300], R13 ;  /* 0x0153000d0e007988 */ /* 0x0003e80008000405 */
[----:B------:R0:W-:Y:S04]  /*24210*/  STS.U16 [R14+UR5+0x16200], R12 ;  /* 0x0162000c0e007988 */ /* 0x0001e80008000405 */
[----:B------:R1:W-:Y:S04]  /*24220*/  STS.U16 [R14+UR5+0x16300], R11 ;  /* 0x0163000b0e007988 */ /* 0x0003e80008000405 */
[----:B------:R3:W-:Y:S01]  /*24230*/  STS.U16 [R14+UR5+0x17200], R21 ;  /* 0x017200150e007988 */ /* 0x0007e20008000405 */
[----:B------:R-:W-:-:S03]  /*24240*/  IMAD.SHL.U32 R0, R0, 0x2, RZ ;  /* 0x0000000200007824 */ /* 0x000fc600078e00ff */
[----:B0-----:R-:W2:Y:S04]  /*24250*/  LDL.LU R16, [R1+0x38] ;  /* 0x0000380001107983 */ /* 0x001ea80000300800 */
[----:B-1----:R-:W2:Y:S04]  /*24260*/  LDL.LU R13, [R1+0x34] ;  /* 0x00003400010d7983 */ /* 0x002ea80000300800 */
[----:B------:R-:W2:Y:S04]  /*24270*/  LDL.LU R12, [R1+0x30] ;  /* 0x00003000010c7983 */ /* 0x000ea80000300800 */
[----:B------:R0:W-:Y:S04]  /*24280*/  STS.U16 [R14+UR5+0x17300], R22 ;  /* 0x017300160e007988 */ /* 0x0001e80008000405 */
[----:B------:R-:W2:Y:S04]  /*24290*/  LDL.LU R11, [R1+0x2c] ;  /* 0x00002c00010b7983 */ /* 0x000ea80000300800 */
[----:B---3--:R-:W3:Y:S04]  /*242a0*/  LDL.LU R21, [R1+0x28] ;  /* 0x0000280001157983 */ /* 0x008ee80000300800 */
[----:B------:R1:W-:Y:S04]  /*242b0*/  STS.U16 [R14+UR5+0x18200], R23 ;  /* 0x018200170e007988 */ /* 0x0003e80008000405 */
[----:B------:R0:W-:Y:S04]  /*242c0*/  STS.U16 [R14+UR5+0x18300], R24 ;  /* 0x018300180e007988 */ /* 0x0001e80008000405 */
[----:B------:R0:W-:Y:S04]  /*242d0*/  STS.U16 [R14+UR5+0x19200], R25 ;  /* 0x019200190e007988 */ /* 0x0001e80008000405 */
[----:B------:R1:W-:Y:S04]  /*242e0*/  STS.U16 [R14+UR5+0x12300], R15 ;  /* 0x0123000f0e007988 */ /* 0x0003e80008000405 */
[----:B------:R1:W-:Y:S04]  /*242f0*/  STS.U16 [R14+UR5+0x19300], R26 ;  /* 0x0193001a0e007988 */ /* 0x0003e80008000405 */
[----:B0-----:R-:W3:Y:S04]  /*24300*/  LDL.LU R22, [R1+0x24] ;  /* 0x0000240001167983 */ /* 0x001ee80000300800 */
[----:B------:R0:W-:Y:S04]  /*24310*/  STS.U16 [R14+UR5+0x1a200], R27 ;  /* 0x01a2001b0e007988 */ /* 0x0001e80008000405 */
[----:B-1----:R-:W3:Y:S04]  /*24320*/  LDL.LU R23, [R1+0x20] ;  /* 0x0000200001177983 */ /* 0x002ee80000300800 */
[----:B------:R-:W3:Y:S04]  /*24330*/  LDL.LU R24, [R1+0x1c] ;  /* 0x00001c0001187983 */ /* 0x000ee80000300800 */
[----:B------:R-:W3:Y:S01]  /*24340*/  LDL.LU R25, [R1+0x18] ;  /* 0x0000180001197983 */ /* 0x000ee20000300800 */
[----:B------:R-:W-:-:S03]  /*24350*/  LOP3.LUT R15, R0, 0x20, RZ, 0x3c, !PT ;  /* 0x00000020000f7812 */ /* 0x000fc600078e3cff */
[----:B------:R-:W3:Y:S04]  /*24360*/  LDL.LU R26, [R1+0x14] ;  /* 0x00001400011a7983 */ /* 0x000ee80000300800 */
[----:B------:R1:W-:Y:S04]  /*24370*/  STS.U16 [R14+UR5+0x1a300], R28 ;  /* 0x01a3001c0e007988 */ /* 0x0003e80008000405 */
[----:B0-----:R-:W3:Y:S04]  /*24380*/  LDL.LU R27, [R1+0x10] ;  /* 0x00001000011b7983 */ /* 0x001ee80000300800 */
[----:B------:R0:W-:Y:S04]  /*24390*/  STS.U16 [R14+UR5+0x1b200], R29 ;  /* 0x01b2001d0e007988 */ /* 0x0001e80008000405 */
[----:B------:R0:W-:Y:S04]  /*243a0*/  STS.U16 [R14+UR5+0x1b300], R2 ;  /* 0x01b300020e007988 */ /* 0x0001e80008000405 */
[----:B------:R0:W-:Y:S04]  /*243b0*/  STS.U16 [R14+UR5+0x1c200], R3 ;  /* 0x01c200030e007988 */ /* 0x0001e80008000405 */
[----:B------:R-:W-:Y:S04]  /*243c0*/  STS.U16 [R14+UR5+0x1c300], R4 ;  /* 0x01c300040e007988 */ /* 0x000fe80008000405 */
[----:B------:R-:W-:Y:S04]  /*243d0*/  STS.U16 [R14+UR5+0x1d200], R5 ;  /* 0x01d200050e007988 */ /* 0x000fe80008000405 */
[----:B------:R-:W-:Y:S04]  /*243e0*/  STS.U16 [R14+UR5+0x1d300], R6 ;  /* 0x01d300060e007988 */ /* 0x000fe80008000405 */
[----:B-1----:R-:W3:Y:S04]  /*243f0*/  LDL.LU R28, [R1+0xc] ;  /* 0x00000c00011c7983 */ /* 0x002ee80000300800 */
[----:B------:R-:W-:Y:S04]  /*24400*/  STS.U16 [R14+UR5+0x1e200], R7 ;  /* 0x01e200070e007988 */ /* 0x000fe80008000405 */
[----:B0-----:R-:W3:Y:S04]  /*24410*/  LDL.LU R29, [R1+0x8] ;  /* 0x00000800011d7983 */ /* 0x001ee80000300800 */
[----:B------:R-:W3:Y:S04]  /*24420*/  LDL.LU R2, [R1] ;  /* 0x0000000001027983 */ /* 0x000ee80000300800 */
[----:B----4-:R-:W-:Y:S04]  /*24430*/  STS.U16 [R14+UR5+0x1e300], R8 ;  /* 0x01e300080e007988 */ /* 0x010fe80008000405 */
[----:B------:R-:W-:Y:S04]  /*24440*/  STS.U16 [R14+UR5+0x1f200], R9 ;  /* 0x01f200090e007988 */ /* 0x000fe80008000405 */
[----:B------:R-:W-:Y:S04]  /*24450*/  STS.U16 [R14+UR5+0x1f300], R10 ;  /* 0x01f3000a0e007988 */ /* 0x000fe80008000405 */
[----:B------:R-:W4:Y:S04]  /*24460*/  LDL.LU R3, [R1+0x4] ;  /* 0x0000040001037983 */ /* 0x000f280000300800 */
[----:B--2---:R0:W-:Y:S04]  /*24470*/  STS.U16 [R15+UR5+0x400], R18 ;  /* 0x000400120f007988 */ /* 0x0041e80008000405 */
[----:B0-----:R-:W2:Y:S04]  /*24480*/  LDL.LU R18, [R1+0x2594] ;  /* 0x0025940001127983 */ /* 0x001ea80000300800 */
[----:B--2---:R0:W-:Y:S04]  /*24490*/  STS.U16 [R15+UR5+0x500], R18 ;  /* 0x000500120f007988 */ /* 0x0041e80008000405 */
[----:B0-----:R-:W2:Y:S04]  /*244a0*/  LDL.LU R18, [R1+0x2590] ;  /* 0x0025900001127983 */ /* 0x001ea80000300800 */
[----:B--2---:R0:W-:Y:S04]  /*244b0*/  STS.U16 [R15+UR5+0x1400], R18 ;  /* 0x001400120f007988 */ /* 0x0041e80008000405 */
[----:B0-----:R-:W2:Y:S04]  /*244c0*/  LDL.LU R18, [R1+0x258c] ;  /* 0x00258c0001127983 */ /* 0x001ea80000300800 */
[----:B--2---:R0:W-:Y:S04]  /*244d0*/  STS.U16 [R15+UR5+0x1500], R18 ;  /* 0x001500120f007988 */ /* 0x0041e80008000405 */
[----:B0-----:R-:W2:Y:S04]  /*244e0*/  LDL.LU R18, [R1+0x2588] ;  /* 0x0025880001127983 */ /* 0x001ea80000300800 */
[----:B--2---:R0:W-:Y:S04]  /*244f0*/  STS.U16 [R15+UR5+0x2400], R18 ;  /* 0x002400120f007988 */ /* 0x0041e80008000405 */
[----:B------:R1:W-:Y:S04]  /*24500*/  STS.U16 [R15+UR5+0x2500], R20 ;  /* 0x002500140f007988 */ /* 0x0003e80008000405 */
[----:B------:R2:W-:Y:S04]  /*24510*/  STS.U16 [R15+UR5+0x3400], R19 ;  /* 0x003400130f007988 */ /* 0x0005e80008000405 */
[----:B------:R0:W-:Y:S04]  /*24520*/  STS.U16 [R15+UR5+0x3500], R17 ;  /* 0x003500110f007988 */ /* 0x0001e80008000405 */
[----:B------:R0:W-:Y:S04]  /*24530*/  STS.U16 [R15+UR5+0x4400], R16 ;  /* 0x004400100f007988 */ /* 0x0001e80008000405 */
[----:B------:R1:W-:Y:S04]  /*24540*/  STS.U16 [R15+UR5+0x4500], R13 ;  /* 0x0045000d0f007988 */ /* 0x0003e80008000405 */
[----:B------:R2:W-:Y:S04]  /*24550*/  STS.U16 [R15+UR5+0x5400], R12 ;  /* 0x0054000c0f007988 */ /* 0x0005e80008000405 */
[----:B0-----:R-:W4:Y:S04]  /*24560*/  LDL.LU R18, [R1+0x2584] ;  /* 0x0025840001127983 */ /* 0x001f280000300800 */
[----:B-1----:R-:W4:Y:S04]  /*24570*/  LDL.LU R20, [R1+0x2580] ;  /* 0x0025800001147983 */ /* 0x002f280000300800 */
[----:B--2---:R-:W2:Y:S04]  /*24580*/  LDL.LU R19, [R1+0x257c] ;  /* 0x00257c0001137983 */ /* 0x004ea80000300800 */
[----:B------:R-:W2:Y:S04]  /*24590*/  LDL.LU R17, [R1+0x2578] ;  /* 0x0025780001117983 */ /* 0x000ea80000300800 */
[----:B------:R-:W2:Y:S04]  /*245a0*/  LDL.LU R16, [R1+0x2574] ;  /* 0x0025740001107983 */ /* 0x000ea80000300800 */
[----:B------:R-:W2:Y:S04]  /*245b0*/  LDL.LU R13, [R1+0x2570] ;  /* 0x00257000010d7983 */ /* 0x000ea80000300800 */
[----:B------:R0:W-:Y:S04]  /*245c0*/  STS.U16 [R15+UR5+0x5500], R11 ;  /* 0x0055000b0f007988 */ /* 0x0001e80008000405 */
[----:B------:R-:W2:Y:S04]  /*245d0*/  LDL.LU R12, [R1+0x256c] ;  /* 0x00256c00010c7983 */ /* 0x000ea80000300800 */
[----:B---3--:R1:W-:Y:S04]  /*245e0*/  STS.U16 [R15+UR5+0x6400], R21 ;  /* 0x006400150f007988 */ /* 0x0083e80008000405 */
[----:B------:R3:W-:Y:S04]  /*245f0*/  STS.U16 [R15+UR5+0x6500], R22 ;  /* 0x006500160f007988 */ /* 0x0007e80008000405 */
[----:B------:R0:W-:Y:S04]  /*24600*/  STS.U16 [R15+UR5+0x7400], R23 ;  /* 0x007400170f007988 */ /* 0x0001e80008000405 */
[----:B------:R1:W-:Y:S04]  /*24610*/  STS.U16 [R15+UR5+0x7500], R24 ;  /* 0x007500180f007988 */ /* 0x0003e80008000405 */
[----:B------:R3:W-:Y:S04]  /*24620*/  STS.U16 [R15+UR5+0x8400], R25 ;  /* 0x008400190f007988 */ /* 0x0007e80008000405 */
[----:B0-----:R-:W2:Y:S04]  /*24630*/  LDL.LU R11, [R1+0x2568] ;  /* 0x00256800010b7983 */ /* 0x001ea80000300800 */
[----:B-1----:R-:W2:Y:S04]  /*24640*/  LDL.LU R21, [R1+0x2564] ;  /* 0x0025640001157983 */ /* 0x002ea80000300800 */
[----:B---3--:R-:W3:Y:S04]  /*24650*/  LDL.LU R22, [R1+0x2560] ;  /* 0x0025600001167983 */ /* 0x008ee80000300800 */
[----:B------:R0:W-:Y:S04]  /*24660*/  STS.U16 [R15+UR5+0x8500], R26 ;  /* 0x0085001a0f007988 */ /* 0x0001e80008000405 */
[----:B------:R-:W2:Y:S04]  /*24670*/  LDL.LU R23, [R1+0x255c] ;  /* 0x00255c0001177983 */ /* 0x000ea80000300800 */
[----:B------:R-:W2:Y:S04]  /*24680*/  LDL.LU R24, [R1+0x2558] ;  /* 0x0025580001187983 */ /* 0x000ea80000300800 */
[----:B------:R-:W2:Y:S04]  /*24690*/  LDL.LU R25, [R1+0x2554] ;  /* 0x0025540001197983 */ /* 0x000ea80000300800 */
[----:B------:R1:W-:Y:S04]  /*246a0*/  STS.U16 [R15+UR5+0x9400], R27 ;  /* 0x0094001b0f007988 */ /* 0x0003e80008000405 */
[----:B------:R0:W-:Y:S04]  /*246b0*/  STS.U16 [R15+UR5+0x9500], R28 ;  /* 0x0095001c0f007988 */ /* 0x0001e80008000405 */
[----:B------:R1:W-:Y:S04]  /*246c0*/  STS.U16 [R15+UR5+0xa400], R29 ;  /* 0x00a4001d0f007988 */ /* 0x0003e80008000405 */
[----:B----4-:R4:W-:Y:S04]  /*246d0*/  STS.U16 [R15+UR5+0xa500], R3 ;  /* 0x00a500030f007988 */ /* 0x0109e80008000405 */
[----:B0-----:R-:W2:Y:S04]  /*246e0*/  LDL.LU R26, [R1+0x2550] ;  /* 0x00255000011a7983 */ /* 0x001ea80000300800 */
[----:B------:R0:W-:Y:S04]  /*246f0*/  STS.U16 [R15+UR5+0xb400], R2 ;  /* 0x00b400020f007988 */ /* 0x0001e80008000405 */
[----:B-1----:R-:W2:Y:S04]  /*24700*/  LDL.LU R27, [R1+0x254c] ;  /* 0x00254c00011b7983 */ /* 0x002ea80000300800 */
[----:B------:R-:W2:Y:S04]  /*24710*/  LDL.LU R28, [R1+0x2548] ;  /* 0x00254800011c7983 */ /* 0x000ea80000300800 */
[----:B------:R-:W2:Y:S04]  /*24720*/  LDL.LU R29, [R1+0x2544] ;  /* 0x00254400011d7983 */ /* 0x000ea80000300800 */
[----:B----4-:R-:W4:Y:S04]  /*24730*/  LDL R3, [R1+0x1408] ;  /* 0x0014080001037983 */ /* 0x010f280000100800 */
[----:B0-----:R-:W4:Y:S01]  /*24740*/  LDL R2, [R1+0x140c] ;  /* 0x00140c0001027983 */ /* 0x001f220000100800 */
[----:B------:R-:W-:-:S06]  /*24750*/  PRMT R18, RZ, 0x7610, R18 ;  /* 0x00007610ff127816 */ /* 0x000fcc0000000012 */
[----:B----4-:R-:W4:Y:S04]  /*24760*/  @!P2 LDG.E.U16 R18, desc[UR12][R2.64] ;  /* 0x0000000c0212a981 */ /* 0x010f28000c1e1500 */
[----:B--2---:R-:W-:Y:S04]  /*24770*/  STS.U16 [R15+UR5+0xb500], R29 ;  /* 0x00b5001d0f007988 */ /* 0x004fe80008000405 */
[----:B------:R-:W-:Y:S04]  /*24780*/  STS.U16 [R15+UR5+0xc400], R28 ;  /* 0x00c4001c0f007988 */ /* 0x000fe80008000405 */
[----:B------:R-:W-:Y:S04]  /*24790*/  STS.U16 [R15+UR5+0xc500], R27 ;  /* 0x00c5001b0f007988 */ /* 0x000fe80008000405 */
[----:B------:R-:W-:Y:S04]  /*247a0*/  STS.U16 [R15+UR5+0xd400], R26 ;  /* 0x00d4001a0f007988 */ /* 0x000fe80008000405 */
[----:B------:R-:W-:Y:S04]  /*247b0*/  STS.U16 [R15+UR5+0xd500], R25 ;  /* 0x00d500190f007988 */ /* 0x000fe80008000405 */
[----:B------:R-:W-:Y:S04]  /*247c0*/  STS.U16 [R15+UR5+0xe400], R24 ;  /* 0x00e400180f007988 */ /* 0x000fe80008000405 */
[----:B------:R-:W-:Y:S04]  /*247d0*/  STS.U16 [R15+UR5+0xe500], R23 ;  /* 0x00e500170f007988 */ /* 0x000fe80008000405 */
[----:B---3--:R-:W-:Y:S04]  /*247e0*/  STS.U16 [R15+UR5+0xf400], R22 ;  /* 0x00f400160f007988 */ /* 0x008fe80008000405 */
[----:B------:R-:W-:Y:S04]  /*247f0*/  STS.U16 [R15+UR5+0xf500], R21 ;  /* 0x00f500150f007988 */ /* 0x000fe80008000405 */
[----:B------:R-:W-:Y:S04]  /*24800*/  STS.U16 [R15+UR5+0x10400], R11 ;  /* 0x0104000b0f007988 */ /* 0x000fe80008000405 */
[----:B------:R-:W-:Y:S04]  /*24810*/  STS.U16 [R15+UR5+0x10500], R12 ;  /* 0x0105000c0f007988 */ /* 0x000fe80008000405 */
[----:B------:R-:W-:Y:S04]  /*24820*/  STS.U16 [R15+UR5+0x11400], R13 ;  /* 0x0114000d0f007988 */ /* 0x000fe80008000405 */
[----:B------:R-:W-:Y:S04]  /*24830*/  STS.U16 [R15+UR5+0x11500], R16 ;  /* 0x011500100f007988 */ /* 0x000fe80008000405 */
[----:B------:R-:W-:Y:S04]  /*24840*/  STS.U16 [R15+UR5+0x12400], R17 ;  /* 0x012400110f007988 */ /* 0x000fe80008000405 */
[----:B------:R-:W-:Y:S04]  /*24850*/  STS.U16 [R15+UR5+0x12500], R19 ;  /* 0x012500130f007988 */ /* 0x000fe80008000405 */
[----:B------:R0:W-:Y:S04]  /*24860*/  STS.U16 [R15+UR5+0x13400], R20 ;  /* 0x013400140f007988 */ /* 0x0001e80008000405 */
[----:B0-----:R-:W2:Y:S04]  /*24870*/  LDL.LU R15, [R1+0x2540] ;  /* 0x00254000010f7983 */ /* 0x001ea80000300800 */
[----:B----4-:R0:W-:Y:S04]  /*24880*/  STL [R1+0x578], R18 ;  /* 0x0005781201007387 */ /* 0x0101e80000100800 */
        /* <DEDUP_REMOVED lines=2324> */
[----:B------:R-:W4:Y:S02]  /*2d9d0*/  LDL R3, [R1+0x7cc] ;  /* 0x0007cc0001037983 */ /* 0x000f240000100800 */
[----:B----4-:R-:W-:-:S02]  /*2d9e0*/  @!P2 LOP3.LUT R3, R3, R2, RZ, 0x3c, !PT ;  /* 0x000000020303a212 */ /* 0x010fc400078e3cff */
[----:B---3--:R-:W-:Y:S02]  /*2d9f0*/  PRMT R18, RZ, 0x7610, R18 ;  /* 0x00007610ff127816 */ /* 0x008fe40000000012 */
        /* <DEDUP_REMOVED lines=69> */
[----:B------:R-:W4:Y:S01]  /*2de50*/  LDL R3, [R1+0x76c] ;  /* 0x00076c0001037983 */ /* 0x000f220000100800 */
[----:B------:R-:W-:-:S02]  /*2de60*/  PRMT R11, RZ, 0x7610, R11 ;  /* 0x00007610ff0b7816 */ /* 0x000fc4000000000b */
[----:B----4-:R-:W-:-:S04]  /*2de70*/  @!P2 LOP3.LUT R3, R3, R2, RZ, 0x3c, !PT ;  /* 0x000000020303a212 */ /* 0x010fc800078e3cff */
[----:B------:R-:W-:-:S04]  /*2de80*/  @!P2 LOP3.LUT R2, R3, R2, RZ, 0x3c, !PT ;  /* 0x000000020302a212 */ /* 0x000fc800078e3cff */
[----:B------:R-:W-:-:S05]  /*2de90*/  @!P2 LOP3.LUT R3, R3, R2, RZ, 0x3c, !PT ;  /* 0x000000020303a212 */ /* 0x000fca00078e3cff */
[----:B------:R0:W4:Y:S04]  /*2dea0*/  @!P2 LDG.E.U16 R11, desc[UR12][R2.64] ;  /* 0x0000000c020ba981 */ /* 0x000128000c1e1500 */
[----:B------:R-:W0:Y:S04]  /*2deb0*/  LDL R2, [R1+0x760] ;  /* 0x0007600001027983 */ /* 0x000e280000100800 */
[----:B------:R-:W0:Y:S01]  /*2dec0*/  LDL R3, [R1+0x764] ;  /* 0x0007640001037983 */ /* 0x000e220000100800 */
[----:B---3--:R-:W-:Y:S02]  /*2ded0*/  PRMT R18, RZ, 0x7610, R18 ;  /* 0x00007610ff127816 */ /* 0x008fe40000000012 */
[----:B0-----:R-:W-:-:S04]  /*2dee0*/  @!P0 LOP3.LUT R3, R3, R2, RZ, 0x3c, !PT ;  /* 0x0000000203038212 */ /* 0x001fc800078e3cff */
[----:B------:R-:W-:-:S04]  /*2def0*/  @!P0 LOP3.LUT R2, R3, R2, RZ, 0x3c, !PT ;  /* 0x0000000203028212 */ /* 0x000fc800078e3cff */
[----:B------:R-:W-:-:S05]  /*2df00*/  @!P0 LOP3.LUT R3, R3, R2, RZ, 0x3c, !PT ;  /* 0x0000000203038212 */ /* 0x000fca00078e3cff */
[----:B------:R-:W3:Y:S04]  /*2df10*/  @!P0 LDG.E.U16 R18, desc[UR12][R2.64] ;  /* 0x0000000c02128981 */ /* 0x000ee8000c1e1500 */
[----:B----4-:R0:W-:Y:S04]  /*2df20*/  STL [R1+0x118], R11 ;  /* 0x0001180b01007387 */ /* 0x0101e80000100800 */
[----:B0-----:R-:W4:Y:S04]  /*2df30*/  LDL R11, [R1+0x71c] ;  /* 0x00071c00010b7983 */ /* 0x001f280000100800 */
[----:B---3--:R0:W-:Y:S04]  /*2df40*/  STL [R1+0x114], R18 ;  /* 0x0001141201007387 */ /* 0x0081e80000100800 */
[----:B0-----:R-:W3:Y:S04]  /*2df50*/  LDL.LU R18, [R1+0x2110] ;  /* 0x0021100001127983 */ /* 0x001ee80000300800 */
[----:B------:R-:W2:Y:S04]  /*2df60*/  LDL R2, [R1+0x758] ;  /* 0x0007580001027983 */ /* 0x000ea80000100800 */
[----:B------:R-:W2:Y:S02]  /*2df70*/  LDL R3, [R1+0x75c] ;  /* 0x00075c0001037983 */ /* 0x000ea40000100800 */
[----:B--2---:R-:W-:-:S02]  /*2df80*/  @!P2 LOP3.LUT R3, R3, R2, RZ, 0x3c, !PT ;  /* 0x000000020303a212 */ /* 0x004fc400078e3cff */
[----:B---3--:R-:W-:Y:S02]  /*2df90*/  PRMT R18, RZ, 0x7610, R18 ;  /* 0x00007610ff127816 */ /* 0x008fe40000000012 */
[----:B------:R-:W-:-:S04]  /*2dfa0*/  @!P2 LOP3.LUT R2, R3, R2, RZ, 0x3c, !PT ;  /* 0x000000020302a212 */ /* 0x000fc800078e3cff */
[----:B------:R-:W-:-:S05]  /*2dfb0*/  @!P2 LOP3.LUT R3, R3, R2, RZ, 0x3c, !PT ;  /* 0x000000020303a212 */ /* 0x000fca00078e3cff */
[----:B------:R-:W2:Y:S04]  /*2dfc0*/  @!P2 LDG.E.U16 R18, desc[UR12][R2.64] ;  /* 0x0000000c0212a981 */ /* 0x000ea8000c1e1500 */
[----:B--2---:R0:W-:Y:S04]  /*2dfd0*/  STL [R1+0x110], R18 ;  /* 0x0001101201007387 */ /* 0x0041e80000100800 */
[----:B0-----:R-:W2:Y:S04]  /*2dfe0*/  LDL.LU R18, [R1+0x210c] ;  /* 0x00210c0001127983 */ /* 0x001ea80000300800 */
[----:B------:R-:W3:Y:S04]  /*2dff0*/  LDL R2, [R1+0x750] ;  /* 0x0007500001027983 */ /* 0x000ee80000100800 */
[----:B------:R-:W3:Y:S02]  /*2e000*/  LDL R3, [R1+0x754] ;  /* 0x0007540001037983 */ /* 0x000ee40000100800 */
[----:B---3--:R-:W-:-:S02]  /*2e010*/  @!P0 LOP3.LUT R3, R3, R2, RZ, 0x3c, !PT ;  /* 0x0000000203038212 */ /* 0x008fc400078e3cff */
[----:B--2---:R-:W-:Y:S02]  /*2e020*/  PRMT R18, RZ, 0x7610, R18 ;  /* 0x00007610ff127816 */ /* 0x004fe40000000012 */
        /* <DEDUP_REMOVED lines=20> */
[----:B------:R-:W2:Y:S01]  /*2e170*/  @!P0 LDG.E.U16 R18, desc[UR12][R2.64] ;  /* 0x0000000c02128981 */ /* 0x000ea2000c1e1500 */
[----:B------:R-:W-:-:S03]  /*2e180*/  PRMT R5, RZ, 0x7610, R5 ;  /* 0x00007610ff057816 */ /* 0x000fc60000000005 */
[----:B--2---:R0:W-:Y:S04]  /*2e190*/  STL [R1+0xe4], R18 ;  /* 0x0000e41201007387 */ /* 0x0041e80000100800 */
[----:B0-----:R-:W2:Y:S04]  /*2e1a0*/  LDL.LU R18, [R1+0x2100] ;  /* 0x0021000001127983 */ /* 0x001ea80000300800 */
[----:B------:R-:W3:Y:S01]  /*2e1b0*/  LDL R3, [R1+0x718] ;  /* 0x0007180001037983 */ /* 0x000ee20000100800 */
[----:B----4-:R-:W-:-:S03]  /*2e1c0*/  @!P2 IMAD.MOV.U32 R2, RZ, RZ, R11 ;  /* 0x000000ffff02a224 */ /* 0x010fc600078e000b */
[----:B------:R-:W4:Y:S04]  /*2e1d0*/  LDL R11, [R1+0x6e8] ;  /* 0x0006e800010b7983 */ /* 0x000f280000100800 */
[----:B---3--:R0:W3:Y:S04]  /*2e1e0*/  @!P2 LDG.E.U16 R5, desc[UR12][R2.64] ;  /* 0x0000000c0205a981 */ /* 0x0080e8000c1e1500 */
[----:B------:R-:W0:Y:S04]  /*2e1f0*/  LDL R2, [R1+0x710] ;  /* 0x0007100001027983 */ /* 0x000e280000100800 */
[----:B------:R-:W0:Y:S01]  /*2e200*/  LDL R3, [R1+0x714] ;  /* 0x0007140001037983 */ /* 0x000e220000100800 */
[----:B--2---:R-:W-:-:S02]  /*2e210*/  PRMT R18, RZ, 0x7610, R18 ;  /* 0x00007610ff127816 */ /* 0x004fc40000000012 */
        /* <DEDUP_REMOVED lines=8> */
[----:B------:R-:W2:Y:S04]  /*2e2a0*/  LDL R2, [R1+0x708] ;  /* 0x0007080001027983 */ /* 0x000ea80000100800 */
[----:B------:R-:W2:Y:S02]  /*2e2b0*/  LDL R3, [R1+0x70c] ;  /* 0x00070c0001037983 */ /* 0x000ea40000100800 */
[----:B--2---:R-:W-:-:S02]  /*2e2c0*/  @!P2 LOP3.LUT R3, R3, R2, RZ, 0x3c, !PT ;  /* 0x000000020303a212 */ /* 0x004fc400078e3cff */
[----:B------:R-:W-:Y:S02]  /*2e2d0*/  PRMT R18, RZ, 0x7610, R18 ;  /* 0x00007610ff127816 */ /* 0x000fe40000000012 */
[----:B------:R-:W-:-:S04]  /*2e2e0*/  @!P2 LOP3.LUT R2, R3, R2, RZ, 0x3c, !PT ;  /* 0x000000020302a212 */ /* 0x000fc800078e3cff */
[----:B------:R-:W-:-:S05]  /*2e2f0*/  @!P2 LOP3.LUT R3, R3, R2, RZ, 0x3c, !PT ;  /* 0x000000020303a212 */ /* 0x000fca00078e3cff */
[----:B------:R-:W2:Y:S04]  /*2e300*/  @!P2 LDG.E.U16 R18, desc[UR12][R2.64] ;  /* 0x0000000c0212a981 */ /* 0x000ea8000c1e1500 */
        /* <DEDUP_REMOVED lines=26> */
[----:B------:R3:W2:Y:S01]  /*2e4b0*/  @!P0 LDG.E.U16 R18, desc[UR12][R2.64] ;  /* 0x0000000c02128981 */ /* 0x0006a2000c1e1500 */
[----:B------:R-:W-:Y:S01]  /*2e4c0*/  PRMT R7, RZ, 0x7610, R7 ;  /* 0x00007610ff077816 */ /* 0x000fe20000000007 */
[----:B---3--:R-:W-:Y:S02]  /*2e4d0*/  @!P2 IMAD.MOV.U32 R2, RZ, RZ, R5 ;  /* 0x000000ffff02a224 */ /* 0x008fe400078e0005 */
[----:B----4-:R-:W-:-:S05]  /*2e4e0*/  @!P2 IMAD.MOV.U32 R3, RZ, RZ, R11 ;  /* 0x000000ffff03a224 */ /* 0x010fca00078e000b */
[----:B------:R0:W3:Y:S04]  /*2e4f0*/  @!P2 LDG.E.U16 R7, desc[UR12][R2.64] ;  /* 0x0000000c0207a981 */ /* 0x0000e8000c1e1500 */
[----:B--2---:R1:W-:Y:S04]  /*2e500*/  STL [R1+0xac], R18 ;  /* 0x0000ac1201007387 */ /* 0x0043e80000100800 */
[----:B-1----:R-:W2:Y:S04]  /*2e510*/  LDL.LU R18, [R1+0x20ec] ;  /* 0x0020ec0001127983 */ /* 0x002ea80000300800 */
[----:B------:R-:W0:Y:S04]  /*2e520*/  LDL R2, [R1+0x6e0] ;  /* 0x0006e00001027983 */ /* 0x000e280000100800 */
[----:B------:R-:W0:Y:S04]  /*2e530*/  LDL R3, [R1+0x6e4] ;  /* 0x0006e40001037983 */ /* 0x000e280000100800 */
[----:B------:R-:W4:Y:S04]  /*2e540*/  LDL R5, [R1+0x6c4] ;  /* 0x0006c40001057983 */ /* 0x000f280000100800 */
[----:B------:R-:W3:Y:S01]  /*2e550*/  LDL R11, [R1+0x698] ;  /* 0x00069800010b7983 */ /* 0x000ee20000100800 */
[----:B0-----:R-:W-:-:S02]  /*2e560*/  @!P0 LOP3.LUT R3, R3, R2, RZ, 0x3c, !PT ;  /* 0x0000000203038212 */ /* 0x001fc400078e3cff */
[----:B--2---:R-:W-:Y:S02]  /*2e570*/  PRMT R18, RZ, 0x7610, R18 ;  /* 0x00007610ff127816 */ /* 0x004fe40000000012 */
        /* <DEDUP_REMOVED lines=34> */
[----:B------:R-:W3:Y:S01]  /*2e7a0*/  LDL R3, [R1+0x6c0] ;  /* 0x0006c00001037983 */ /* 0x000ee20000100800 */
[----:B----4-:R-:W-:-:S03]  /*2e7b0*/  @!P0 IMAD.MOV.U32 R2, RZ, RZ, R5 ;  /* 0x000000ffff028224 */ /* 0x010fc600078e0005 */
[----:B------:R-:W4:Y:S01]  /*2e7c0*/  LDL R5, [R1+0x61c] ;  /* 0x00061c0001057983 */ /* 0x000f220000100800 */
[----:B--2---:R-:W-:-:S06]  /*2e7d0*/  PRMT R18, RZ, 0x7610, R18 ;  /* 0x00007610ff127816 */ /* 0x004fcc0000000012 */
[----:B---3--:R-:W2:Y:S04]  /*2e7e0*/  @!P0 LDG.E.U16 R18, desc[UR12][R2.64] ;  /* 0x0000000c02128981 */ /* 0x008ea8000c1e1500 */
[----:B--2---:R0:W-:Y:S04]  /*2e7f0*/  STL [R1+0x94], R18 ;  /* 0x0000941201007387 */ /* 0x0041e80000100800 */
[----:B0-----:R-:W2:Y:S01]  /*2e800*/  LDL.LU R18, [R1+0x20d8] ;  /* 0x0020d80001127983 */ /* 0x001ea20000300800 */
[----:B------:R-:W-:Y:S02]  /*2e810*/  @!P2 IMAD.MOV.U32 R2, RZ, RZ, R7 ;  /* 0x000000ffff02a224 */ /* 0x000fe400078e0007 */
[----:B------:R-:W-:Y:S01]  /*2e820*/  @!P2 IMAD.MOV.U32 R3, RZ, RZ, R11 ;  /* 0x000000ffff03a224 */ /* 0x000fe200078e000b */
[----:B------:R-:W3:Y:S04]  /*2e830*/  LDL R7, [R1+0x614] ;  /* 0x0006140001077983 */ /* 0x000ee80000100800 */
[----:B------:R-:W3:Y:S01]  /*2e840*/  LDL R11, [R1+0x610] ;  /* 0x00061000010b7983 */ /* 0x000ee20000100800 */
[----:B--2---:R-:W-:-:S06]  /*2e850*/  PRMT R18, RZ, 0x7610, R18 ;  /* 0x00007610ff127816 */ /* 0x004fcc0000000012 */
        /* <DEDUP_REMOVED lines=27> */
[----:B------:R-:W2:Y:S01]  /*2ea10*/  @!P0 LDG.E.U16 R18, desc[UR12][R2.64] ;  /* 0x0000000c02128981 */ /* 0x000ea2000c1e1500 */
[----:B------:R-:W-:-:S03]  /*2ea20*/  PRMT R4, RZ, 0x7610, R4 ;  /* 0x00007610ff047816 */ /* 0x000fc60000000004 */
[----:B--2---:R0:W-:Y:S04]  /*2ea30*/  STL [R1+0x7c], R18 ;  /* 0x00007c1201007387 */ /* 0x0041e80000100800 */
[----:B0-----:R-:W2:Y:S04]  /*2ea40*/  LDL.LU R18, [R1+0x20c8] ;  /* 0x0020c80001127983 */ /* 0x001ea80000300800 */
[----:B------:R-:W2:Y:S01]  /*2ea50*/  LDL R3, [R1+0x618] ;  /* 0x0006180001037983 */ /* 0x000ea20000100800 */
[----:B----4-:R-:W-:Y:S01]  /*2ea60*/  @!P2 IMAD.MOV.U32 R2, RZ, RZ, R5 ;  /* 0x000000ffff02a224 */ /* 0x010fe200078e0005 */
[----:B------:R-:W-:-:S02]  /*2ea70*/  PRMT R6, RZ, 0x7610, R6 ;  /* 0x00007610ff067816 */ /* 0x000fc40000000006 */
[----:B------:R-:W4:Y:S04]  /*2ea80*/  LDL R5, [R1+0x14cc] ;  /* 0x0014cc0001057983 */ /* 0x000f280000100800 */
[----:B--2---:R3:W2:Y:S02]  /*2ea90*/  @!P2 LDG.E.U16 R4, desc[UR12][R2.64] ;  /* 0x0000000c0204a981 */ /* 0x0046a4000c1e1500 */
[----:B---3--:R-:W-:Y:S02]  /*2eaa0*/  @!P0 IMAD.MOV.U32 R2, RZ, RZ, R7 ;  /* 0x000000ffff028224 */ /* 0x008fe400078e0007 */
[----:B------:R-:W-:-:S05]  /*2eab0*/  @!P0 IMAD.MOV.U32 R3, RZ, RZ, R11 ;  /* 0x000000ffff038224 */ /* 0x000fca00078e000b */
[----:B------:R-:W3:Y:S04]  /*2eac0*/  @!P0 LDG.E.U16 R6, desc[UR12][R2.64] ;  /* 0x0000000c02068981 */ /* 0x000ee8000c1e1500 */
[----:B--2---:R0:W-:Y:S04]  /*2ead0*/  STL [R1+0x6c], R4 ;  /* 0x00006c0401007387 */ /* 0x0041e80000100800 */
[----:B------:R-:W2:Y:S04]  /*2eae0*/  LDL R2, [R1+0x5bc] ;  /* 0x0005bc0001027983 */ /* 0x000ea80000100800 */
[----:B------:R-:W2:Y:S01]  /*2eaf0*/  LDL R3, [R1+0x1450] ;  /* 0x0014500001037983 */ /* 0x000ea20000100800 */
[----:B------:R-:W-:-:S03]  /*2eb00*/  PRMT R20, RZ, 0x7610, R20 ;  /* 0x00007610ff147816 */ /* 0x000fc60000000014 */
[----:B------:R-:W4:Y:S04]  /*2eb10*/  LDL R11, [R1+0x1550] ;  /* 0x00155000010b7983 */ /* 0x000f280000100800 */
[----:B------:R-:W4:Y:S04]  /*2eb20*/  LDL R7, [R1+0x154c] ;  /* 0x00154c0001077983 */ /* 0x000f280000100800 */
[----:B0-----:R-:W4:Y:S04]  /*2eb30*/  LDL R4, [R1+0x14d8] ;  /* 0x0014d80001047983 */ /* 0x001f280000100800 */
[----:B---3--:R0:W-:Y:S01]  /*2eb40*/  STL [R1+0x68], R6 ;  /* 0x0000680601007387 */ /* 0x0081e20000100800 */
[----:B------:R-:W-:-:S02]  /*2eb50*/  PRMT R18, RZ, 0x7610, R18 ;  /* 0x00007610ff127816 */ /* 0x000fc40000000012 */
[----:B------:R-:W-:Y:S01]  /*2eb60*/  PRMT R16, RZ, 0x7610, R16 ;  /* 0x00007610ff107816 */ /* 0x000fe20000000010 */
[----:B0-----:R-:W3:Y:S01]  /*2eb70*/  LDL R6, [R1+0x1558] ;  /* 0x0015580001067983 */ /* 0x001ee20000100800 */
[----:B--2---:R-:W-:-:S04]  /*2eb80*/  @!P2 LOP3.LUT R3, R3, R2, RZ, 0x3c, !PT ;  /* 0x000000020303a212 */ /* 0x004fc800078e3cff */
[----:B------:R-:W-:-:S04]  /*2eb90*/  @!P2 LOP3.LUT R2, R3, R2, RZ, 0x3c, !PT ;  /* 0x000000020302a212 */ /* 0x000fc800078e3cff */
[----:B------:R-:W-:-:S05]  /*2eba0*/  @!P2 LOP3.LUT R3, R3, R2, RZ, 0x3c, !PT ;  /* 0x000000020303a212 */ /* 0x000fca00078e3cff */
[----:B------:R0:W2:Y:S04]  /*2ebb0*/  @!P2 LDG.E.U16 R20, desc[UR12][R2.64] ;  /* 0x0000000c0214a981 */ /* 0x0000a8000c1e1500 */
[----:B------:R-:W0:Y:S04]  /*2ebc0*/  LDL R2, [R1+0x144c] ;  /* 0x00144c0001027983 */ /* 0x000e280000100800 */
[----:B------:R-:W0:Y:S02]  /*2ebd0*/  LDL R3, [R1+0x1458] ;  /* 0x0014580001037983 */ /* 0x000e240000100800 */
[----:B0-----:R-:W-:-:S04]  /*2ebe0*/  @!P0 LOP3.LUT R3, R3, R2, RZ, 0x3c, !PT ;  /* 0x0000000203038212 */ /* 0x001fc800078e3cff */
        /* <DEDUP_REMOVED lines=8> */
[----:B------:R0:W2:Y:S02]  /*2ec70*/  @!P2 LDG.E.U16 R16, desc[UR12][R2.64] ;  /* 0x0000000c0210a981 */ /* 0x0000a4000c1e1500 */
[----:B0-----:R-:W-:-:S06]  /*2ec80*/  PRMT R2, RZ, 0x7610, R2 ;  /* 0x00007610ff027816 */ /* 0x001fcc0000000002 */
[----:B----4-:R0:W4:Y:S04]  /*2ec90*/  @!P0 LDG.E.U16 R2, desc[UR12][R4.64] ;  /* 0x0000000c04028981 */ /* 0x010128000c1e1500 */
[----:B------:R-:W2:Y:S01]  /*2eca0*/  LDL R5, [R1+0x1528] ;  /* 0x0015280001057983 */ /* 0x000ea20000100800 */
[----:B------:R-:W-:Y:S01]  /*2ecb0*/  PRMT R3, RZ, 0x7610, R3 ;  /* 0x00007610ff037816 */ /* 0x000fe20000000003 */
[----:B0-----:R-:W-:Y:S01]  /*2ecc0*/  @!P2 IMAD.MOV.U32 R4, RZ, RZ, R11 ;  /* 0x000000ffff04a224 */ /* 0x001fe200078e000b */
[----:B------:R-:W-:Y:S01]  /*2ecd0*/  PRMT R15, RZ, 0x7610, R15 ;  /* 0x00007610ff0f7816 */ /* 0x000fe2000000000f */
[----:B------:R-:W3:Y:S04]  /*2ece0*/  LDL R11, [R1+0x654] ;  /* 0x00065400010b7983 */ /* 0x000ee80000100800 */
[----:B--2---:R0:W2:Y:S02]  /*2ecf0*/  @!P2 LDG.E.U16 R3, desc[UR12][R4.64] ;  /* 0x0000000c0403a981 */ /* 0x0040a4000c1e1500 */
[----:B0-----:R-:W-:-:S06]  /*2ed00*/  PRMT R4, RZ, 0x7610, R4 ;  /* 0x00007610ff047816 */ /* 0x001fcc0000000004 */
[----:B---3--:R0:W3:Y:S04]  /*2ed10*/  @!P0 LDG.E.U16 R4, desc[UR12][R6.64] ;  /* 0x0000000c06048981 */ /* 0x0080e8000c1e1500 */
[----:B------:R-:W0:Y:S04]  /*2ed20*/  LDL R6, [R1+0x678] ;  /* 0x0006780001067983 */ /* 0x000e280000100800 */
[----:B------:R-:W0:Y:S02]  /*2ed30*/  LDL R7, [R1+0x67c] ;  /* 0x00067c0001077983 */ /* 0x000e240000100800 */
[----:B0-----:R-:W-:-:S04]  /*2ed40*/  @!P2 LOP3.LUT R7, R7, R6, RZ, 0x3c, !PT ;  /* 0x000000060707a212 */ /* 0x001fc800078e3cff */
        /* <DEDUP_REMOVED lines=45> */
[----:B--2---:R0:W2:Y:S04]  /*2f020*/  @!P0 LDG.E.U16 R9, desc[UR12][R6.64] ;  /* 0x0000000c06098981 */ /* 0x0040a8000c1e1500 */
[----:B------:R-:W0:Y:S04]  /*2f030*/  LDL R6, [R1+0x648] ;  /* 0x0006480001067983 */ /* 0x000e280000100800 */
[----:B------:R-:W0:Y:S01]  /*2f040*/  LDL R7, [R1+0x64c] ;  /* 0x00064c0001077983 */ /* 0x000e220000100800 */
[----:B------:R-:W-:-:S02]  /*2f050*/  PRMT R15, RZ, 0x7610, R15 ;  /* 0x00007610ff0f7816 */ /* 0x000fc4000000000f */
        /* <DEDUP_REMOVED lines=41> */
[----:B------:R0:W2:Y:S01]  /*2f2f0*/  @!P2 LDG.E.U16 R15, desc[UR12][R6.64] ;  /* 0x0000000c060fa981 */ /* 0x0000a2000c1e1500 */
[----:B------:R-:W-:Y:S01]  /*2f300*/  PRMT R8, RZ, 0x7610, R8 ;  /* 0x00007610ff087816 */ /* 0x000fe20000000008 */
[----:B0-----:R-:W-:Y:S02]  /*2f310*/  @!P0 IMAD.MOV.U32 R6, RZ, RZ, R9 ;  /* 0x000000ffff068224 */ /* 0x001fe400078e0009 */
[----:B------:R-:W-:-:S05]  /*2f320*/  @!P0 IMAD.MOV.U32 R7, RZ, RZ, R11 ;  /* 0x000000ffff078224 */ /* 0x000fca00078e000b */
[----:B------:R0:W3:Y:S04]  /*2f330*/  @!P0 LDG.E.U16 R8, desc[UR12][R6.64] ;  /* 0x0000000c06088981 */ /* 0x0000e8000c1e1500 */
[----:B--2---:R1:W-:Y:S04]  /*2f340*/  STL [R1+0x44], R15 ;  /* 0x0000440f01007387 */ /* 0x0043e80000100800 */
[----:B-1----:R-:W2:Y:S04]  /*2f350*/  LDL.LU R15, [R1+0x20a0] ;  /* 0x0020a000010f7983 */ /* 0x002ea80000300800 */
[----:B------:R-:W0:Y:S04]  /*2f360*/  LDL R6, [R1+0x1454] ;  /* 0x0014540001067983 */ /* 0x000e280000100800 */
[----:B------:R-:W0:Y:S04]  /*2f370*/  LDL R7, [R1+0x1460] ;  /* 0x0014600001077983 */ /* 0x000e280000100800 */
[----:B------:R-:W3:Y:S04]  /*2f380*/  LDL R11, [R1+0x1560] ;  /* 0x00156000010b7983 */ /* 0x000ee80000100800 */
        /* <DEDUP_REMOVED lines=33> */
[----:B--2---:R-:W-:Y:S01]  /*2f5a0*/  STL [R1+0x2078], R5 ;  /* 0x0020780501007387 */ /* 0x004fe20000100800 */
[----:B------:R-:W-:-:S03]  /*2f5b0*/  PRMT R10, RZ, 0x7610, R10 ;  /* 0x00007610ff0a7816 */ /* 0x000fc6000000000a */
[----:B---3--:R0:W-:Y:S04]  /*2f5c0*/  STL [R1+0x3c], R15 ;  /* 0x00003c0f01007387 */ /* 0x0081e80000100800 */
[----:B0-----:R-:W2:Y:S04]  /*2f5d0*/  LDL.LU R15, [R1+0x2094] ;  /* 0x00209400010f7983 */ /* 0x001ea80000300800 */
[----:B------:R-:W3:Y:S01]  /*2f5e0*/  LDL R7, [R1+0x1554] ;  /* 0x0015540001077983 */ /* 0x000ee20000100800 */
[----:B------:R-:W-:-:S03]  /*2f5f0*/  @!P2 IMAD.MOV.U32 R6, RZ, RZ, R11 ;  /* 0x000000ffff06a224 */ /* 0x000fc600078e000b */
[----:B------:R-:W2:Y:S04]  /*2f600*/  LDL R11, [R1+0x5c8] ;  /* 0x0005c800010b7983 */ /* 0x000ea80000100800 */
[----:B---3--:R0:W3:Y:S02]  /*2f610*/  @!P2 LDG.E.U16 R10, desc[UR12][R6.64] ;  /* 0x0000000c060aa981 */ /* 0x0080e4000c1e1500 */
[----:B0-----:R-:W-:-:S06]  /*2f620*/  PRMT R6, RZ, 0x7610, R6 ;  /* 0x00007610ff067816 */ /* 0x001fcc0000000006 */
[----:B------:R-:W2:Y:S04]  /*2f630*/  @!P0 LDG.E.U16 R6, desc[UR12][R8.64] ;  /* 0x0000000c08068981 */ /* 0x000ea8000c1e1500 */
[----:B---3--:R0:W-:Y:S04]  /*2f640*/  STL [R1+0x38], R10 ;  /* 0x0000380a01007387 */ /* 0x0081e80000100800 */
[----:B------:R-:W3:Y:S04]  /*2f650*/  LDL R8, [R1+0x5e8] ;  /* 0x0005e80001087983 */ /* 0x000ee80000100800 */
[----:B------:R-:W3:Y:S01]  /*2f660*/  LDL R9, [R1+0x5ec] ;  /* 0x0005ec0001097983 */ /* 0x000ee20000100800 */
[----:B------:R-:W-:-:S03]  /*2f670*/  PRMT R14, RZ, 0x7610, R14 ;  /* 0x00007610ff0e7816 */ /* 0x000fc6000000000e */
[----:B0-----:R-:W4:Y:S04]  /*2f680*/  LDL R10, [R1+0x5cc] ;  /* 0x0005cc00010a7983 */ /* 0x001f280000100800 */
[----:B--2---:R0:W-:Y:S01]  /*2f690*/  STL [R1+0x2074], R6 ;  /* 0x0020740601007387 */ /* 0x0041e20000100800 */
[----:B---3--:R-:W-:-:S04]  /*2f6a0*/  @!P2 LOP3.LUT R9, R9, R8, RZ, 0x3c, !PT ;  /* 0x000000080909a212 */ /* 0x008fc800078e3cff */
[----:B------:R-:W-:-:S04]  /*2f6b0*/  @!P2 LOP3.LUT R8, R9, R8, RZ, 0x3c, !PT ;  /* 0x000000080908a212 */ /* 0x000fc800078e3cff */
[----:B------:R-:W-:-:S05]  /*2f6c0*/  @!P2 LOP3.LUT R9, R9, R8, RZ, 0x3c, !PT ;  /* 0x000000080909a212 */ /* 0x000fca00078e3cff */
[----:B------:R1:W2:Y:S04]  /*2f6d0*/  @!P2 LDG.E.U16 R14, desc[UR12][R8.64] ;  /* 0x0000000c080ea981 */ /* 0x0002a8000c1e1500 */
[----:B------:R-:W1:Y:S04]  /*2f6e0*/  LDL R8, [R1+0x5e0] ;  /* 0x0005e00001087983 */ /* 0x000e680000100800 */
[----:B------:R-:W1:Y:S01]  /*2f6f0*/  LDL R9, [R1+0x5e4] ;  /* 0x0005e40001097983 */ /* 0x000e620000100800 */
[----:B------:R-:W-:Y:S02]  /*2f700*/  PRMT R13, RZ, 0x7610, R13 ;  /* 0x00007610ff0d7816 */ /* 0x000fe4000000000d */
[----:B-1----:R-:W-:-:S04]  /*2f710*/  @!P0 LOP3.LUT R9, R9, R8, RZ, 0x3c, !PT ;  /* 0x0000000809098212 */ /* 0x002fc800078e3cff */
[----:B------:R-:W-:-:S04]  /*2f720*/  @!P0 LOP3.LUT R8, R9, R8, RZ, 0x3c, !PT ;  /* 0x0000000809088212 */ /* 0x000fc800078e3cff */
[----:B------:R-:W-:Y:S01]  /*2f730*/  @!P0 LOP3.LUT R9, R9, R8, RZ, 0x3c, !PT ;  /* 0x0000000809098212 */ /* 0x000fe200078e3cff */
[----:B--2---:R1:W-:Y:S01]  /*2f740*/  STL [R1+0x34], R14 ;  /* 0x0000340e01007387 */ /* 0x0043e20000100800 */
[----:B------:R-:W-:-:S03]  /*2f750*/  PRMT R15, RZ, 0x7610, R15 ;  /* 0x00007610ff0f7816 */ /* 0x000fc6000000000f */
[----:B0-----:R-:W2:Y:S04]  /*2f760*/  LDL R6, [R1+0x1470] ;  /* 0x0014700001067983 */ /* 0x001ea80000100800 */
[----:B------:R0:W3:Y:S04]  /*2f770*/  @!P0 LDG.E.U16 R13, desc[UR12][R8.64] ;  /* 0x0000000c080d8981 */ /* 0x0000e8000c1e1500 */
[----:B-1----:R-:W2:Y:S04]  /*2f780*/  LDL R14, [R1+0x1448] ;  /* 0x00144800010e7983 */ /* 0x002ea80000100800 */
        /* <DEDUP_REMOVED lines=18> */
[----:B0-----:R-:W2:Y:S01]  /*2f8b0*/  LDL.LU R15, [R1+0x208c] ;  /* 0x00208c00010f7983 */ /* 0x001ea20000300800 */
[----:B----4-:R-:W-:Y:S02]  /*2f8c0*/  @!P2 IMAD.MOV.U32 R8, RZ, RZ, R10 ;  /* 0x000000ffff08a224 */ /* 0x010fe400078e000a */
[----:B------:R-:W-:Y:S01]  /*2f8d0*/  @!P2 IMAD.MOV.U32 R9, RZ, RZ, R11 ;  /* 0x000000ffff09a224 */ /* 0x000fe200078e000b */
[----:B------:R-:W-:Y:S01]  /*2f8e0*/  PRMT R0, RZ, 0x7610, R0 ;  /* 0x00007610ff007816 */ /* 0x000fe20000000000 */
[----:B------:R-:W4:Y:S04]  /*2f8f0*/  LDL R11, [R1+0x14ec] ;  /* 0x0014ec00010b7983 */ /* 0x000f280000100800 */
[----:B------:R-:W4:Y:S01]  /*2f900*/  LDL R10, [R1+0x14f8] ;  /* 0x0014f800010a7983 */ /* 0x000f220000100800 */
[----:B--2---:R-:W-:-:S06]  /*2f910*/  PRMT R15, RZ, 0x7610, R15 ;  /* 0x00007610ff0f7816 */ /* 0x004fcc000000000f */
[----:B------:R0:W2:Y:S02]  /*2f920*/  @!P2 LDG.E.U16 R15, desc[UR12][R8.64] ;  /* 0x0000000c080fa981 */ /* 0x0000a4000c1e1500 */
[----:B0-----:R-:W-:Y:S02]  /*2f930*/  @!P2 IMAD.MOV.U32 R8, RZ, RZ, R6 ;  /* 0x000000ffff08a224 */ /* 0x001fe400078e0006 */
[----:B------:R-:W-:-:S05]  /*2f940*/  @!P2 IMAD.MOV.U32 R9, RZ, RZ, R14 ;  /* 0x000000ffff09a224 */ /* 0x000fca00078e000e */
[----:B------:R-:W3:Y:S04]  /*2f950*/  @!P2 LDG.E.U16 R0, desc[UR12][R8.64] ;  /* 0x0000000c0800a981 */ /* 0x000ee8000c1e1500 */
[----:B--2---:R0:W-:Y:S04]  /*2f960*/  STL [R1+0x1c], R15 ;  /* 0x00001c0f01007387 */ /* 0x0041e80000100800 */
[----:B0-----:R-:W2:Y:S04]  /*2f970*/  LDL.LU R15, [R1+0x2088] ;  /* 0x00208800010f7983 */ /* 0x001ea80000300800 */
[----:B------:R-:W2:Y:S04]  /*2f980*/  LDL R14, [R1+0x1548] ;  /* 0x00154800010e7983 */ /* 0x000ea80000100800 */
[----:B------:R-:W2:Y:S04]  /*2f990*/  LDL R6, [R1+0x1570] ;  /* 0x0015700001067983 */ /* 0x000ea80000100800 */
[----:B---3--:R-:W-:Y:S04]  /*2f9a0*/  STL [R1+0x10], R0 ;  /* 0x0000100001007387 */ /* 0x008fe80000100800 */
[----:B------:R-:W3:Y:S01]  /*2f9b0*/  LDL R9, [R1+0x146c] ;  /* 0x00146c0001097983 */ /* 0x000ee20000100800 */
[----:B------:R-:W-:Y:S01]  /*2f9c0*/  PRMT R12, RZ, 0x7610, R12 ;  /* 0x00007610ff0c7816 */ /* 0x000fe2000000000c */
[----:B------:R-:W-:Y:S01]  /*2f9d0*/  @!P0 IMAD.MOV.U32 R8, RZ, RZ, R13 ;  /* 0x000000ffff088224 */ /* 0x000fe200078e000d */
[----:B------:R-:W-:Y:S01]  /*2f9e0*/  PRMT R7, RZ, 0x7610, R7 ;  /* 0x00007610ff077816 */ /* 0x000fe20000000007 */
[----:B------:R-:W2:Y:S04]  /*2f9f0*/  LDL R13, [R1+0x1568] ;  /* 0x00156800010d7983 */ /* 0x000ea80000100800 */
[----:B---3--:R0:W3:Y:S04]  /*2fa00*/  @!P0 LDG.E.U16 R12, desc[UR12][R8.64] ;  /* 0x0000000c080c8981 */ /* 0x0080e8000c1e1500 */
[----:B------:R-:W0:Y:S04]  /*2fa10*/  LDL R8, [R1+0x14c8] ;  /* 0x0014c80001087983 */ /* 0x000e280000100800 */
[----:B------:R-:W0:Y:S02]  /*2fa20*/  LDL R9, [R1+0x14f0] ;  /* 0x0014f00001097983 */ /* 0x000e240000100800 */
[----:B0-----:R-:W-:-:S04]  /*2fa30*/  @!P2 LOP3.LUT R9, R9, R8, RZ, 0x3c, !PT ;  /* 0x000000080909a212 */ /* 0x001fc800078e3cff */
[----:B------:R-:W-:-:S04]  /*2fa40*/  @!P2 LOP3.LUT R8, R9, R8, RZ, 0x3c, !PT ;  /* 0x000000080908a212 */ /* 0x000fc800078e3cff */
[----:B------:R-:W-:-:S05]  /*2fa50*/  @!P2 LOP3.LUT R9, R9, R8, RZ, 0x3c, !PT ;  /* 0x000000080909a212 */ /* 0x000fca00078e3cff */
[----:B------:R0:W2:Y:S02]  /*2fa60*/  @!P2 LDG.E.U16 R7, desc[UR12][R8.64] ;  /* 0x0000000c0807a981 */ /* 0x0000a4000c1e1500 */
[----:B0-----:R-:W-:Y:S02]  /*2fa70*/  PRMT R8, RZ, 0x7610, R8 ;  /* 0x00007610ff087816 */ /* 0x001fe40000000008 */
[----:B------:R-:W-:-:S04]  /*2fa80*/  PRMT R9, RZ, 0x7610, R9 ;  /* 0x00007610ff097816 */ /* 0x000fc80000000009 */
[----:B----4-:R2:W4:Y:S04]  /*2fa90*/  @!P0 LDG.E.U16 R8, desc[UR12][R10.64] ;  /* 0x0000000c0a088981 */ /* 0x010528000c1e1500 */
[----:B---3--:R0:W-:Y:S01]  /*2faa0*/  STL [R1+0xc], R12 ;  /* 0x00000c0c01007387 */ /* 0x0081e20000100800 */
[----:B--2---:R-:W-:Y:S02]  /*2fab0*/  @!P2 IMAD.MOV.U32 R10, RZ, RZ, R6 ;  /* 0x000000ffff0aa224 */ /* 0x004fe400078e0006 */
[----:B------:R-:W-:Y:S01]  /*2fac0*/  @!P2 IMAD.MOV.U32 R11, RZ, RZ, R14 ;  /* 0x000000ffff0ba224 */ /* 0x000fe200078e000e */
[----:B0-----:R-:W2:Y:S04]  /*2fad0*/  LDL R12, [R1+0x156c] ;  /* 0x00156c00010c7983 */ /* 0x001ea80000100800 */
[----:B------:R0:W3:Y:S02]  /*2fae0*/  @!P2 LDG.E.U16 R9, desc[UR12][R10.64] ;  /* 0x0000000c0a09a981 */ /* 0x0000e4000c1e1500 */
[----:B0-----:R-:W-:-:S02]  /*2faf0*/  PRMT R10, RZ, 0x7610, R10 ;  /* 0x00007610ff0a7816 */ /* 0x001fc4000000000a */
[----:B------:R-:W-:Y:S04]  /*2fb00*/  STL [R1+0x2054], R7 ;  /* 0x0020540701007387 */ /* 0x000fe80000100800 */
[----:B----4-:R0:W-:Y:S04]  /*2fb10*/  STL [R1+0x2058], R8 ;  /* 0x0020580801007387 */ /* 0x0101e80000100800 */
[----:B------:R-:W4:Y:S04]  /*2fb20*/  LDL R14, [R1+0x147c] ;  /* 0x00147c00010e7983 */ /* 0x000f280000100800 */
[----:B------:R-:W4:Y:S04]  /*2fb30*/  LDL R6, [R1+0x1484] ;  /* 0x0014840001067983 */ /* 0x000f280000100800 */
[----:B0-----:R-:W4:Y:S04]  /*2fb40*/  LDL R8, [R1+0x1428] ;  /* 0x0014280001087983 */ /* 0x001f280000100800 */
[----:B--2---:R4:W2:Y:S04]  /*2fb50*/  @!P0 LDG.E.U16 R10, desc[UR12][R12.64] ;  /* 0x0000000c0c0a8981 */ /* 0x0048a8000c1e1500 */
[----:B---3--:R0:W-:Y:S04]  /*2fb60*/  STL [R1+0x205c], R9 ;  /* 0x00205c0901007387 */ /* 0x0081e80000100800 */
[----:B------:R-:W3:Y:S01]  /*2fb70*/  LDL R13, [R1+0x5c4] ;  /* 0x0005c400010d7983 */ /* 0x000ee20000100800 */
[----:B------:R-:W-:-:S03]  /*2fb80*/  PRMT R7, RZ, 0x7610, R7 ;  /* 0x00007610ff077816 */ /* 0x000fc60000000007 */
[----:B0-----:R-:W3:Y:S01]  /*2fb90*/  LDL R9, [R1+0x1490] ;  /* 0x0014900001097983 */ /* 0x001ee20000100800 */
[----:B----4-:R-:W-:-:S03]  /*2fba0*/  @!P0 IMAD.MOV.U32 R12, RZ, RZ, R8 ;  /* 0x000000ffff0c8224 */ /* 0x010fc600078e0008 */
[----:B--2---:R0:W-:Y:S01]  /*2fbb0*/  STL [R1+0x2060], R10 ;  /* 0x0020600a01007387 */ /* 0x0041e20000100800 */
[----:B------:R-:W-:Y:S02]  /*2fbc0*/  PRMT R15, RZ, 0x7610, R15 ;  /* 0x00007610ff0f7816 */ /* 0x000fe4000000000f */
[----:B------:R-:W-:Y:S02]  /*2fbd0*/  PRMT R5, RZ, 0x7610, R5 ;  /* 0x00007610ff057816 */ /* 0x000fe40000000005 */
[----:B------:R-:W-:Y:S01]  /*2fbe0*/  PRMT R29, RZ, 0x7610, R29 ;  /* 0x00007610ff1d7816 */ /* 0x000fe2000000001d */
[----:B------:R-:W2:Y:S04]  /*2fbf0*/  LDL R8, [R1+0x148c] ;  /* 0x00148c0001087983 */ /* 0x000ea80000100800 */
[----:B---3--:R1:W3:Y:S04]  /*2fc00*/  @!P0 LDG.E.U16 R7, desc[UR12][R12.64] ;  /* 0x0000000c0c078981 */ /* 0x0082e8000c1e1500 */
[----:B0-----:R-:W4:Y:S04]  /*2fc10*/  LDL R10, [R1+0x1468] ;  /* 0x00146800010a7983 */ /* 0x001f280000100800 */
[----:B------:R-:W1:Y:S04]  /*2fc20*/  LDL R12, [R1+0x1474] ;  /* 0x00147400010c7983 */ /* 0x000e680000100800 */
[----:B------:R-:W1:Y:S02]  /*2fc30*/  LDL R13, [R1+0x1480] ;  /* 0x00148000010d7983 */ /* 0x000e640000100800 */
[----:B-1----:R-:W-:-:S04]  /*2fc40*/  @!P2 LOP3.LUT R13, R13, R12, RZ, 0x3c, !PT ;  /* 0x0000000c0d0da212 */ /* 0x002fc800078e3cff */
[----:B------:R-:W-:-:S04]  /*2fc50*/  @!P2 LOP3.LUT R12, R13, R12, RZ, 0x3c, !PT ;  /* 0x0000000c0d0ca212 */ /* 0x000fc800078e3cff */
[----:B------:R-:W-:-:S05]  /*2fc60*/  @!P2 LOP3.LUT R13, R13, R12, RZ, 0x3c, !PT ;  /* 0x0000000c0d0da212 */ /* 0x000fca00078e3cff */
[----:B------:R0:W2:Y:S02]  /*2fc70*/  @!P2 LDG.E.U16 R15, desc[UR12][R12.64] ;  /* 0x0000000c0c0fa981 */ /* 0x0000a4000c1e1500 */
[----:B0-----:R-:W-:Y:S02]  /*2fc80*/  @!P0 IMAD.MOV.U32 R12, RZ, RZ, R6 ;  /* 0x000000ffff0c8224 */ /* 0x001fe400078e0006 */
[----:B------:R-:W-:-:S05]  /*2fc90*/  @!P0 IMAD.MOV.U32 R13, RZ, RZ, R14 ;  /* 0x000000ffff0d8224 */ /* 0x000fca00078e000e */
[----:B------:R0:W2:Y:S04]  /*2fca0*/  @!P0 LDG.E.U16 R5, desc[UR12][R12.64] ;  /* 0x0000000c0c058981 */ /* 0x0000a8000c1e1500 */
[----:B---3--:R1:W-:Y:S01]  /*2fcb0*/  STL [R1+0x8], R7 ;  /* 0x0000080701007387 */ /* 0x0083e20000100800 */
[----:B0-----:R-:W-:Y:S02]  /*2fcc0*/  @!P2 IMAD.MOV.U32 R12, RZ, RZ, R9 ;  /* 0x000000ffff0ca224 */ /* 0x001fe400078e0009 */
[----:B----4-:R-:W-:Y:S01]  /*2fcd0*/  @!P2 IMAD.MOV.U32 R13, RZ, RZ, R10 ;  /* 0x000000ffff0da224 */ /* 0x010fe200078e000a */
[----:B-1----:R-:W3:Y:S04]  /*2fce0*/  LDL R7, [R1+0x1498] ;  /* 0x0014980001077983 */ /* 0x002ee80000100800 */
[----:B------:R2:W4:Y:S02]  /*2fcf0*/  @!P2 LDG.E.U16 R29, desc[UR12][R12.64] ;  /* 0x0000000c0c1da981 */ /* 0x000524000c1e1500 */
[----:B--2---:R-:W-:-:S02]  /*2fd00*/  @!P0 IMAD.MOV.U32 R13, RZ, RZ, R8 ;  /* 0x000000ffff0d8224 */ /* 0x004fc400078e0008 */
[----:B------:R0:W-:Y:S04]  /*2fd10*/  STL [R1+0x4], R15 ;  /* 0x0000040f01007387 */ /* 0x0001e80000100800 */
[----:B------:R-:W2:Y:S04]  /*2fd20*/  LDL R14, [R1+0x14a0] ;  /* 0x0014a000010e7983 */ /* 0x000ea80000100800 */
[----:B------:R-:W2:Y:S04]  /*2fd30*/  LDL R6, [R1+0x149c] ;  /* 0x00149c0001067983 */ /* 0x000ea80000100800 */
[----:B0-----:R-:W2:Y:S04]  /*2fd40*/  LDL R15, [R1+0x1494] ;  /* 0x00149400010f7983 */ /* 0x001ea80000100800 */
[----:B------:R0:W-:Y:S04]  /*2fd50*/  STL [R1], R5 ;  /* 0x0000000501007387 */ /* 0x0001e80000100800 */
[----:B------:R-:W2:Y:S04]  /*2fd60*/  LDL R10, [R1+0x14f4] ;  /* 0x0014f400010a7983 */ /* 0x000ea80000100800 */
[----:B------:R-:W2:Y:S04]  /*2fd70*/  LDL R9, [R1+0x1500] ;  /* 0x0015000001097983 */ /* 0x000ea80000100800 */
[----:B0-----:R-:W2:Y:S01]  /*2fd80*/  LDL R5, [R1+0x14a4] ;  /* 0x0014a40001057983 */ /* 0x001ea20000100800 */
[----:B---3--:R-:W-:-:S03]  /*2fd90*/  @!P0 IMAD.MOV.U32 R12, RZ, RZ, R7 ;  /* 0x000000ffff0c8224 */ /* 0x008fc600078e0007 */
[----:B----4-:R-:W-:Y:S04]  /*2fda0*/  STL [R1+0x2010], R29 ;  /* 0x0020101d01007387 */ /* 0x010fe80000100800 */
[----:B------:R-:W3:Y:S04]  /*2fdb0*/  LDL R8, [R1+0x14fc] ;  /* 0x0014fc0001087983 */ /* 0x000ee80000100800 */
[----:B------:R-:W4:Y:S01]  /*2fdc0*/  LDL R7, [R1+0x1504] ;  /* 0x0015040001077983 */ /* 0x000f220000100800 */
[----:B------:R-:W-:Y:S02]  /*2fdd0*/  PRMT R27, RZ, 0x7610, R27 ;  /* 0x00007610ff1b7816 */ /* 0x000fe4000000001b */
[----:B------:R-:W-:-:S04]  /*2fde0*/  PRMT R25, RZ, 0x7610, R25 ;  /* 0x00007610ff197816 */ /* 0x000fc80000000019 */
[----:B------:R2:W3:Y:S01]  /*2fdf0*/  @!P0 LDG.E.U16 R27, desc[UR12][R12.64] ;  /* 0x0000000c0c1b8981 */ /* 0x0004e2000c1e1500 */
[----:B------:R-:W-:Y:S02]  /*2fe00*/  PRMT R23, RZ, 0x7610, R23 ;  /* 0x00007610ff177816 */ /* 0x000fe40000000017 */
[----:B------:R-:W-:Y:S01]  /*2fe10*/  PRMT R11, RZ, 0x7610, R11 ;  /* 0x00007610ff0b7816 */ /* 0x000fe2000000000b */
[----:B--2---:R-:W-:Y:S02]  /*2fe20*/  @!P2 IMAD.MOV.U32 R12, RZ, RZ, R14 ;  /* 0x000000ffff0ca224 */ /* 0x004fe400078e000e */
[----:B------:R-:W-:-:S05]  /*2fe30*/  @!P2 IMAD.MOV.U32 R13, RZ, RZ, R15 ;  /* 0x000000ffff0da224 */ /* 0x000fca00078e000f */
[----:B------:R0:W2:Y:S02]  /*2fe40*/  @!P2 LDG.E.U16 R25, desc[UR12][R12.64] ;  /* 0x0000000c0c19a981 */ /* 0x0000a4000c1e1500 */
[----:B0-----:R-:W-:Y:S02]  /*2fe50*/  @!P0 IMAD.MOV.U32 R13, RZ, RZ, R6 ;  /* 0x000000ffff0d8224 */ /* 0x001fe400078e0006 */
[----:B------:R-:W-:-:S05]  /*2fe60*/  @!P0 IMAD.MOV.U32 R12, RZ, RZ, R5 ;  /* 0x000000ffff0c8224 */ /* 0x000fca00078e0005 */
[----:B------:R0:W2:Y:S02]  /*2fe70*/  @!P0 LDG.E.U16 R23, desc[UR12][R12.64] ;  /* 0x0000000c0c178981 */ /* 0x0000a4000c1e1500 */
[----:B0-----:R-:W-:Y:S02]  /*2fe80*/  @!P2 IMAD.MOV.U32 R12, RZ, RZ, R9 ;  /* 0x000000ffff0ca224 */ /* 0x001fe400078e0009 */
[----:B------:R-:W-:-:S05]  /*2fe90*/  @!P2 IMAD.MOV.U32 R13, RZ, RZ, R10 ;  /* 0x000000ffff0da224 */ /* 0x000fca00078e000a */
[----:B------:R0:W2:Y:S01]  /*2fea0*/  @!P2 LDG.E.U16 R11, desc[UR12][R12.64] ;  /* 0x0000000c0c0ba981 */ /* 0x0000a2000c1e1500 */
[----:B----4-:R-:W-:Y:S02]  /*2feb0*/  @!P0 IMAD.MOV.U32 R14, RZ, RZ, R7 ;  /* 0x000000ffff0e8224 */ /* 0x010fe400078e0007 */
[----:B---3--:R-:W-:Y:S01]  /*2fec0*/  @!P0 IMAD.MOV.U32 R15, RZ, RZ, R8 ;  /* 0x000000ffff0f8224 */ /* 0x008fe200078e0008 */
[----:B0-----:R-:W-:-:S06]  /*2fed0*/  PRMT R12, RZ, 0x7610, R12 ;  /* 0x00007610ff0c7816 */ /* 0x001fcc000000000c */
[----:B------:R-:W3:Y:S04]  /*2fee0*/  @!P0 LDG.E.U16 R12, desc[UR12][R14.64] ;  /* 0x0000000c0e0c8981 */ /* 0x000ee8000c1e1500 */
[----:B------:R0:W-:Y:S04]  /*2fef0*/  STL [R1+0x2014], R27 ;  /* 0x0020141b01007387 */ /* 0x0001e80000100800 */
[----:B--2---:R1:W-:Y:S04]  /*2ff00*/  STL [R1+0x1ffc], R25 ;  /* 0x001ffc1901007387 */ /* 0x0043e80000100800 */
[----:B------:R-:W2:Y:S04]  /*2ff10*/  LDL R6, [R1+0x5b4] ;  /* 0x0005b40001067983 */ /* 0x000ea80000100800 */
[----:B------:R-:W4:Y:S04]  /*2ff20*/  LDL R5, [R1+0x5b8] ;  /* 0x0005b80001057983 */ /* 0x000f280000100800 */
[----:B------:R1:W-:Y:S04]  /*2ff30*/  STL [R1+0x2000], R23 ;  /* 0x0020001701007387 */ /* 0x0003e80000100800 */
[----:B0-----:R-:W4:Y:S04]  /*2ff40*/  LDL R27, [R1+0x5ac] ;  /* 0x0005ac00011b7983 */ /* 0x001f280000100800 */
[----:B-1----:R-:W4:Y:S04]  /*2ff50*/  LDL R25, [R1+0x5b0] ;  /* 0x0005b00001197983 */ /* 0x002f280000100800 */
[----:B------:R0:W-:Y:S04]  /*2ff60*/  STL [R1+0x2034], R11 ;  /* 0x0020340b01007387 */ /* 0x0001e80000100800 */
[----:B------:R-:W4:Y:S04]  /*2ff70*/  LDL R23, [R1+0x14e8] ;  /* 0x0014e80001177983 */ /* 0x000f280000100800 */
[----:B------:R-:W4:Y:S04]  /*2ff80*/  LDL R10, [R1+0x150c] ;  /* 0x00150c00010a7983 */ /* 0x000f280000100800 */
[----:B------:R-:W4:Y:S04]  /*2ff90*/  LDL R9, [R1+0x1518] ;  /* 0x0015180001097983 */ /* 0x000f280000100800 */
[----:B0-----:R-:W4:Y:S04]  /*2ffa0*/  LDL R11, [R1+0x1510] ;  /* 0x00151000010b7983 */ /* 0x001f280000100800 */
[----:B---3--:R-:W-:Y:S04]  /*2ffb0*/  STL [R1+0x2038], R12 ;  /* 0x0020380c01007387 */ /* 0x008fe80000100800 */
[----:B------:R-:W3:Y:S04]  /*2ffc0*/  LDL R8, [R1+0x1514] ;  /* 0x0015140001087983 */ /* 0x000ee80000100800 */
[----:B------:R-:W3:Y:S01]  /*2ffd0*/  LDL R7, [R1+0x1520] ;  /* 0x0015200001077983 */ /* 0x000ee20000100800 */
[----:B------:R-:W-:-:S02]  /*2ffe0*/  PRMT R13, RZ, 0x7610, R13 ;  /* 0x00007610ff0d7816 */ /* 0x000fc4000000000d */
[----:B------:R-:W-:Y:S02]  /*2fff0*/  PRMT R17, RZ, 0x7610, R17 ;  /* 0x00007610ff117816 */ /* 0x000fe40000000011 */
[----:B------:R-:W-:Y:S02]  /*30000*/  PRMT R19, RZ, 0x7610, R19 ;  /* 0x00007610ff137816 */ /* 0x000fe40000000013 */
[----:B------:R-:W-:Y:S02]  /*30010*/  PRMT R21, RZ, 0x7610, R21 ;  /* 0x00007610ff157816 */ /* 0x000fe40000000015 */
[----:B------:R-:W-:Y:S01]  /*30020*/  PRMT R22, RZ, 0x7610, R22 ;  /* 0x00007610ff167816 */ /* 0x000fe20000000016 */
[----:B--2---:R-:W-:Y:S02]  /*30030*/  @!P2 IMAD.MOV.U32 R15, RZ, RZ, R6 ;  /* 0x000000ffff0fa224 */ /* 0x004fe400078e0006 */
[----:B----4-:R-:W-:Y:S01]  /*30040*/  @!P2 IMAD.MOV.U32 R14, RZ, RZ, R5 ;  /* 0x000000ffff0ea224 */ /* 0x010fe200078e0005 */
[----:B------:R-:W2:Y:S04]  /*30050*/  LDL R6, [R1+0x151c] ;  /* 0x00151c0001067983 */ /* 0x000ea80000100800 */
[----:B------:R-:W4:Y:S04]  /*30060*/  LDL R5, [R1+0x1524] ;  /* 0x0015240001057983 */ /* 0x000f280000100800 */
[----:B------:R0:W2:Y:S02]  /*30070*/  @!P2 LDG.E.U16 R13, desc[UR12][R14.64] ;  /* 0x0000000c0e0da981 */ /* 0x0000a4000c1e1500 */
[----:B0-----:R-:W-:-:S02]  /*30080*/  @!P0 IMAD.MOV.U32 R15, RZ, RZ, R27 ;  /* 0x000000ffff0f8224 */ /* 0x001fc400078e001b */
[----:B------:R-:W-:-:S05]  /*30090*/  @!P0 IMAD.MOV.U32 R14, RZ, RZ, R25 ;  /* 0x000000ffff0e8224 */ /* 0x000fca00078e0019 */
[----:B------:R0:W4:Y:S02]  /*300a0*/  @!P0 LDG.E.U16 R17, desc[UR12][R14.64] ;  /* 0x0000000c0e118981 */ /* 0x000124000c1e1500 */
[----:B0-----:R-:W-:Y:S02]  /*300b0*/  @!P2 IMAD.MOV.U32 R15, RZ, RZ, R23 ;  /* 0x000000ffff0fa224 */ /* 0x001fe400078e0017 */
[----:B------:R-:W-:-:S05]  /*300c0*/  @!P2 IMAD.MOV.U32 R14, RZ, RZ, R11 ;  /* 0x000000ffff0ea224 */ /* 0x000fca00078e000b */
[----:B------:R0:W4:Y:S02]  /*300d0*/  @!P2 LDG.E.U16 R19, desc[UR12][R14.64] ;  /* 0x0000000c0e13a981 */ /* 0x000124000c1e1500 */
[----:B0-----:R-:W-:Y:S02]  /*300e0*/  @!P0 IMAD.MOV.U32 R14, RZ, RZ, R9 ;  /* 0x000000ffff0e8224 */ /* 0x001fe400078e0009 */
[----:B------:R-:W-:-:S05]  /*300f0*/  @!P0 IMAD.MOV.U32 R15, RZ, RZ, R10 ;  /* 0x000000ffff0f8224 */ /* 0x000fca00078e000a */
[----:B------:R3:W4:Y:S02]  /*30100*/  @!P0 LDG.E.U16 R21, desc[UR12][R14.64] ;  /* 0x0000000c0e158981 */ /* 0x000724000c1e1500 */
[----:B---3--:R-:W-:Y:S02]  /*30110*/  @!P2 IMAD.MOV.U32 R14, RZ, RZ, R7 ;  /* 0x000000ffff0ea224 */ /* 0x008fe400078e0007 */
[----:B------:R-:W-:-:S05]  /*30120*/  @!P2 IMAD.MOV.U32 R15, RZ, RZ, R8 ;  /* 0x000000ffff0fa224 */ /* 0x000fca00078e0008 */
[----:B------:R4:W3:Y:S01]  /*30130*/  @!P2 LDG.E.U16 R22, desc[UR12][R14.64] ;  /* 0x0000000c0e16a981 */ /* 0x0008e2000c1e1500 */
[----:B------:R-:W-:-:S03]  /*30140*/  PRMT R24, RZ, 0x7610, R24 ;  /* 0x00007610ff187816 */ /* 0x000fc60000000018 */
[----:B--2---:R-:W-:Y:S01]  /*30150*/  STL [R1+0x203c], R13 ;  /* 0x00203c0d01007387 */ /* 0x004fe20000100800 */
[----:B----4-:R-:W-:Y:S02]  /*30160*/  @!P0 IMAD.MOV.U32 R14, RZ, RZ, R5 ;  /* 0x000000ffff0e8224 */ /* 0x010fe400078e0005 */
[----:B------:R-:W-:-:S05]  /*30170*/  @!P0 IMAD.MOV.U32 R15, RZ, RZ, R6 ;  /* 0x000000ffff0f8224 */ /* 0x000fca00078e0006 */
[----:B------:R-:W2:Y:S04]  /*30180*/  @!P0 LDG.E.U16 R24, desc[UR12][R14.64] ;  /* 0x0000000c0e188981 */ /* 0x000ea8000c1e1500 */
[----:B------:R-:W-:Y:S04]  /*30190*/  STL [R1+0x2040], R17 ;  /* 0x0020401101007387 */ /* 0x000fe80000100800 */
[----:B------:R-:W-:Y:S04]  /*301a0*/  STL [R1+0x2018], R19 ;  /* 0x0020181301007387 */ /* 0x000fe80000100800 */
[----:B------:R-:W-:Y:S04]  /*301b0*/  STL [R1+0x201c], R21 ;  /* 0x00201c1501007387 */ /* 0x000fe80000100800 */
[----:B---3--:R0:W-:Y:S04]  /*301c0*/  STL [R1+0x2004], R22 ;  /* 0x0020041601007387 */ /* 0x0081e80000100800 */
[----:B------:R-:W3:Y:S04]  /*301d0*/  LDL R6, [R1+0x5a4] ;  /* 0x0005a40001067983 */ /* 0x000ee80000100800 */
[----:B------:R-:W4:Y:S04]  /*301e0*/  LDL R5, [R1+0x5a8] ;  /* 0x0005a80001057983 */ /* 0x000f280000100800 */
        /* <DEDUP_REMOVED lines=11> */
[----:B------:R-:W-:-:S03]  /*302a0*/  PRMT R26, RZ, 0x7610, R26 ;  /* 0x00007610ff1a7816 */ /* 0x000fc6000000001a */
[----:B------:R-:W4:Y:S04]  /*302b0*/  LDL.LU R10, [R1+0x74] ;  /* 0x00007400010a7983 */ /* 0x000f280000300800 */
[----:B------:R-:W4:Y:S04]  /*302c0*/  LDL.LU R9, [R1+0x70] ;  /* 0x0000700001097983 */ /* 0x000f280000300800 */
[----:B------:R-:W4:Y:S04]  /*302d0*/  LDL.LU R8, [R1+0x6c] ;  /* 0x00006c0001087983 */ /* 0x000f280000300800 */
[----:B------:R-:W4:Y:S04]  /*302e0*/  LDL.LU R7, [R1+0x68] ;  /* 0x0000680001077983 */ /* 0x000f280000300800 */
[----:B--2---:R0:W-:Y:S04]  /*302f0*/  STL [R1+0x2008], R24 ;  /* 0x0020081801007387 */ /* 0x0041e80000100800 */
[----:B0-----:R-:W2:Y:S01]  /*30300*/  LDL.LU R24, [R1+0x1e4] ;  /* 0x0001e40001187983 */ /* 0x001ea20000300800 */
[----:B---3--:R-:W-:-:S02]  /*30310*/  @!P2 IMAD.MOV.U32 R15, RZ, RZ, R6 ;  /* 0x000000ffff0fa224 */ /* 0x008fc400078e0006 */
[----:B----4-:R-:W-:-:S05]  /*30320*/  @!P2 IMAD.MOV.U32 R14, RZ, RZ, R5 ;  /* 0x000000ffff0ea224 */ /* 0x010fca00078e0005 */
[----:B------:R0:W3:Y:S04]  /*30330*/  @!P2 LDG.E.U16 R26, desc[UR12][R14.64] ;  /* 0x0000000c0e1aa981 */ /* 0x0000e8000c1e1500 */
[----:B------:R-:W0:Y:S04]  /*30340*/  LDL R14, [R1+0x59c] ;  /* 0x00059c00010e7983 */ /* 0x000e280000100800 */
[----:B------:R-:W0:Y:S01]  /*30350*/  LDL R15, [R1+0x5a0] ;  /* 0x0005a000010f7983 */ /* 0x000e220000100800 */
[----:B------:R-:W-:Y:S01]  /*30360*/  PRMT R28, RZ, 0x7610, R28 ;  /* 0x00007610ff1c7816 */ /* 0x000fe2000000001c */
[----:B------:R-:W1:Y:S01]  /*30370*/  S2R R0, SR_TID.X ;  /* 0x0000000000007919 */ /* 0x000e620000002100 */
[----:B0-----:R-:W-:-:S04]  /*30380*/  @!P0 LOP3.LUT R15, R15, R14, RZ, 0x3c, !PT ;  /* 0x0000000e0f0f8212 */ /* 0x001fc800078e3cff */
[----:B------:R-:W-:-:S04]  /*30390*/  @!P0 LOP3.LUT R14, R15, R14, RZ, 0x3c, !PT ;  /* 0x0000000e0f0e8212 */ /* 0x000fc800078e3cff */
[----:B------:R-:W-:Y:S01]  /*303a0*/  @!P0 LOP3.LUT R15, R15, R14, RZ, 0x3c, !PT ;  /* 0x0000000e0f0f8212 */ /* 0x000fe200078e3cff */
[----:B---3--:R0:W-:Y:S04]  /*303b0*/  STL [R1+0x2020], R26 ;  /* 0x0020201a01007387 */ /* 0x0081e80000100800 */
[----:B------:R3:W4:Y:S04]  /*303c0*/  @!P0 LDG.E.U16 R28, desc[UR12][R14.64] ;  /* 0x0000000c0e1c8981 */ /* 0x000728000c1e1500 */
[----:B0-----:R-:W2:Y:S04]  /*303d0*/  LDL.LU R26, [R1+0x1ec] ;  /* 0x0001ec00011a7983 */ /* 0x001ea80000300800 */
[----:B------:R-:W2:Y:S04]  /*303e0*/  LDL.LU R14, [R1+0x21c] ;  /* 0x00021c00010e7983 */ /* 0x000ea80000300800 */
[----:B------:R-:W3:Y:S01]  /*303f0*/  LDL.LU R15, [R1+0x214] ;  /* 0x00021400010f7983 */ /* 0x000ee20000300800 */
[----:B-1----:R-:W-:Y:S01]  /*30400*/  LOP3.LUT R0, R0, 0x7f, RZ, 0xc0, !PT ;  /* 0x0000007f00007812 */ /* 0x002fe200078ec0ff */
[----:B------:R-:W0:Y:S04]  /*30410*/  S2R R5, SR_TID.X ;  /* 0x0000000000057919 */ /* 0x000e280000002100 */
[----:B------:R-:W-:-:S05]  /*30420*/  IMAD.SHL.U32 R0, R0, 0x2, RZ ;  /* 0x0000000200007824 */ /* 0x000fca00078e00ff */
[----:B------:R-:W-:-:S05]  /*30430*/  LOP3.LUT R6, R0, 0x20, RZ, 0x3c, !PT ;  /* 0x0000002000067812 */ /* 0x000fca00078e3cff */
[----:B--2---:R-:W-:Y:S04]  /*30440*/  STS.U16 [R6+UR5+0x13500], R14 ;  /* 0x0135000e06007988 */ /* 0x004fe80008000405 */
        /* <DEDUP_REMOVED lines=22> */
[----:B------:R1:W-:Y:S01]  /*305b0*/  STS.U16 [R6+UR5+0x1f400], R3 ;  /* 0x01f4000306007988 */ /* 0x0003e20008000405 */
[----:B0-----:R-:W-:Y:S01]  /*305c0*/  IMAD.SHL.U32 R2, R5, 0x20, RZ ;  /* 0x0000002005027824 */ /* 0x001fe200078e00ff */
[----:B-1----:R-:W-:-:S04]  /*305d0*/  SHF.R.S32.HI R3, RZ, 0x2, R5 ;  /* 0x00000002ff037819 */ /* 0x002fc80000011405 */
[----:B------:R-:W-:Y:S02]  /*305e0*/  LOP3.LUT R2, R2, 0x60, RZ, 0xc0, !PT ;  /* 0x0000006002027812 */ /* 0x000fe400078ec0ff */
[----:B------:R-:W-:-:S04]  /*305f0*/  SGXT R3, R3, 0x1 ;  /* 0x000000010303781a */ /* 0x000fc80000000200 */
[----:B------:R-:W-:Y:S01]  /*30600*/  LOP3.LUT R3, R2, 0x90, R3, 0xf8, !PT ;  /* 0x0000009002037812 */ /* 0x000fe200078ef803 */
[C---:B------:R-:W-:Y:S01]  /*30610*/  IMAD.SHL.U32 R2, R5.reuse, 0x80, RZ ;  /* 0x0000008005027824 */ /* 0x040fe200078e00ff */
[----:B------:R0:W-:Y:S04]  /*30620*/  STS.U16 [R6+UR5+0x1f500], R4 ;  /* 0x01f5000406007988 */ /* 0x0001e80008000405 */
[----:B------:R-:W-:Y:S02]  /*30630*/  LOP3.LUT R2, R2, 0x3000, RZ, 0xc0, !PT ;  /* 0x0000300002027812 */ /* 0x000fe400078ec0ff */
[C---:B0-----:R-:W-:Y:S01]  /*30640*/  LOP3.LUT R4, R5.reuse, 0x7, RZ, 0xc0, !PT ;  /* 0x0000000705047812 */ /* 0x041fe200078ec0ff */
[----:B------:R-:W-:-:S04]  /*30650*/  IMAD.SHL.U32 R14, R5, 0x2, RZ ;  /* 0x00000002050e7824 */ /* 0x000fc800078e00ff */
[C---:B------:R-:W-:Y:S02]  /*30660*/  IMAD R2, R4.reuse, 0x200, R2 ;  /* 0x0000020004027824 */ /* 0x040fe400078e0202 */
[----:B------:R-:W-:Y:S01]  /*30670*/  IMAD.SHL.U32 R4, R4, 0x10, RZ ;  /* 0x0000001004047824 */ /* 0x000fe200078e00ff */
[--C-:B------:R-:W-:Y:S01]  /*30680*/  LOP3.LUT R3, R3, 0x10, R14.reuse, 0x78, !PT ;  /* 0x0000001003037812 */ /* 0x100fe200078e780e */
[----:B----4-:R-:W-:Y:S03]  /*30690*/  STL [R1+0x2024], R28 ;  /* 0x0020241c01007387 */ /* 0x010fe60000100800 */
[----:B------:R-:W-:Y:S01]  /*306a0*/  LOP3.LUT R4, R4, 0x30, R14, 0x78, !PT ;  /* 0x0000003004047812 */ /* 0x000fe200078e780e */
[----:B------:R-:W-:Y:S02]  /*306b0*/  IMAD.SHL.U32 R14, R5, 0x10, RZ ;  /* 0x00000010050e7824 */ /* 0x000fe400078e00ff */
[----:B------:R-:W2:Y:S01]  /*306c0*/  LDL.LU R5, [R1+0x548] ;  /* 0x0005480001057983 */ /* 0x000ea20000300800 */
[----:B------:R-:W0:Y:S01]  /*306d0*/  S2UR UR7, SR_CgaCtaId ;  /* 0x00000000000779c3 */ /* 0x000e220000008800 */
[----:B------:R-:W-:Y:S01]  /*306e0*/  UMOV UR6, 0x400 ;  /* 0x0000040000067882 */ /* 0x000fe20000000000 */
[----:B------:R-:W-:Y:S01]  /*306f0*/  LOP3.LUT R14, R14, 0x100, RZ, 0xc0, !PT ;  /* 0x000001000e0e7812 */ /* 0x000fe200078ec0ff */
[----:B------:R-:W-:Y:S01]  /*30700*/  IMAD.IADD R2, R2, 0x1, R4 ;  /* 0x0000000102027824 */ /* 0x000fe200078e0204 */
[----:B0-----:R-:W-:Y:S01]  /*30710*/  ULEA UR6, UR7, UR6, 0x18 ;  /* 0x0000000607067291 */ /* 0x001fe2000f8ec0ff */
[----:B--2---:R0:W-:Y:S04]  /*30720*/  STL [R1+0x2084], R5 ;  /* 0x0020840501007387 */ /* 0x0041e80000100800 */
[----:B0-----:R-:W2:Y:S01]  /*30730*/  LDL.LU R5, [R1+0x578] ;  /* 0x0005780001057983 */ /* 0x001ea20000300800 */
[----:B------:R-:W-:-:S03]  /*30740*/  IADD3 R3, PT, PT, R3, UR6, R14 ;  /* 0x0000000603037c10 */ /* 0x000fc6000fffe00e */
[----:B------:R0:W-:Y:S04]  /*30750*/  STL [R1+0x200c], R2 ;  /* 0x00200c0201007387 */ /* 0x0001e80000100800 */
[----:B------:R-:W3:Y:S04]  /*30760*/  LDL.LU R14, [R1+0x54c] ;  /* 0x00054c00010e7983 */ /* 0x000ee80000300800 */
[----:B0-----:R-:W4:Y:S04]  /*30770*/  LDL.LU R2, [R1+0x524] ;  /* 0x0005240001027983 */ /* 0x001f280000300800 */
[----:B------:R0:W-:Y:S04]  /*30780*/  STL [R1+0x170], R3 ;  /* 0x0001700301007387 */ /* 0x0001e80000100800 */
        /* <DEDUP_REMOVED lines=20> */
[----:B0-----:R-:W-:-:S03]  /*308d0*/  LOP3.LUT R3, R0, 0x30, RZ, 0x3c, !PT ;  /* 0x0000003000037812 */ /* 0x001fc600078e3cff */
[----:B------:R-:W3:Y:S04]  /*308e0*/  LDL.LU R9, [R1+0x340] ;  /* 0x0003400001097983 */ /* 0x000ee80000300800 */
[----:B------:R-:W3:Y:S04]  /*308f0*/  LDL.LU R8, [R1+0x33c] ;  /* 0x00033c0001087983 */ /* 0x000ee80000300800 */
[----:B------:R-:W3:Y:S04]  /*30900*/  LDL.LU R7, [R1+0x318] ;  /* 0x0003180001077983 */ /* 0x000ee80000300800 */
[----:B------:R-:W4:Y:S04]  /*30910*/  LDL.LU R6, [R1+0x314] ;  /* 0x0003140001067983 */ /* 0x000f280000300800 */
[----:B------:R-:W4:Y:S04]  /*30920*/  LDL.LU R0, [R1+0x574] ;  /* 0x0005740001007983 */ /* 0x000f280000300800 */
[----:B--2---:R0:W-:Y:S04]  /*30930*/  STS.U16 [R3+UR5+0x600], R5 ;  /* 0x0006000503007988 */ /* 0x0041e80008000405 */
[----:B0-----:R-:W2:Y:S04]  /*30940*/  LDL.LU R5, [R1+0x2084] ;  /* 0x0020840001057983 */ /* 0x001ea80000300800 */
[----:B---3--:R-:W-:Y:S04]  /*30950*/  STS.U16 [R3+UR5+0xd700], R7 ;  /* 0x00d7000703007988 */ /* 0x008fe80008000405 */
[----:B--2---:R0:W-:Y:S04]  /*30960*/  STS.U16 [R3+UR5+0x1700], R5 ;  /* 0x0017000503007988 */ /* 0x0041e80008000405 */
[----:B0-----:R-:W2:Y:S04]  /*30970*/  LDL.LU R5, [R1+0x2f0] ;  /* 0x0002f00001057983 */ /* 0x001ea80000300800 */
[----:B------:R-:W3:Y:S04]  /*30980*/  LDL.LU R7, [R1+0x2c4] ;  /* 0x0002c40001077983 */ /* 0x000ee80000300800 */
[----:B---3--:R0:W-:Y:S04]  /*30990*/  STL [R1+0x207c], R7 ;  /* 0x00207c0701007387 */ /* 0x0081e80000100800 */
[----:B0-----:R-:W3:Y:S04]  /*309a0*/  LDL.LU R7, [R1+0x2c8] ;  /* 0x0002c80001077983 */ /* 0x001ee80000300800 */
[----:B--2---:R-:W-:Y:S04]  /*309b0*/  STS.U16 [R3+UR5+0xe700], R5 ;  /* 0x00e7000503007988 */ /* 0x004fe80008000405 */
        /* <DEDUP_REMOVED lines=12> */
[----:B---3--:R0:W-:Y:S04]  /*30a80*/  STL [R1+0x2080], R7 ;  /* 0x0020800701007387 */ /* 0x0081e80000100800 */
        /* <DEDUP_REMOVED lines=44> */
[----:B----4-:R0:W-:Y:S02]  /*30d50*/  STS.U16 [R3+UR5+0x11600], R0 ;  /* 0x0116000003007988 */ /* 0x0101e40008000405 */
[----:B0-----:R-:W0:Y:S02]  /*30d60*/  S2R R0, SR_TID.X ;  /* 0x0000000000007919 */ /* 0x001e240000002100 */
[----:B--2---:R1:W-:Y:S04]  /*30d70*/  STS.U16 [R3+UR5+0xf700], R7 ;  /* 0x00f7000703007988 */ /* 0x0043e80008000405 */
[----:B-1----:R-:W2:Y:S01]  /*30d80*/  LDL.LU R7, [R1+0x207c] ;  /* 0x00207c0001077983 */ /* 0x002ea20000300800 */
[----:B0-----:R-:W-:-:S03]  /*30d90*/  LOP3.LUT R0, R0, 0x7f, RZ, 0xc0, !PT ;  /* 0x0000007f00007812 */ /* 0x001fc600078ec0ff */
[----:B---3--:R-:W-:Y:S02]  /*30da0*/  STS.U16 [R3+UR5+0x10700], R5 ;  /* 0x0107000503007988 */ /* 0x008fe40008000405 */
[----:B------:R-:W-:Y:S02]  /*30db0*/  IMAD.SHL.U32 R0, R0, 0x2, RZ ;  /* 0x0000000200007824 */ /* 0x000fe400078e00ff */
[----:B------:R0:W-:Y:S04]  /*30dc0*/  STS.U16 [R3+UR5+0x12700], R4 ;  /* 0x0127000403007988 */ /* 0x0001e80008000405 */
[----:B------:R-:W-:Y:S01]  /*30dd0*/  STS.U16 [R3+UR5+0x1d700], R6 ;  /* 0x01d7000603007988 */ /* 0x000fe20008000405 */
[----:B0-----:R-:W-:-:S03]  /*30de0*/  LOP3.LUT R4, R0, 0x40, RZ, 0x3c, !PT ;  /* 0x0000004000047812 */ /* 0x001fc600078e3cff */
[----:B--2---:R0:W-:Y:S04]  /*30df0*/  STS.U16 [R3+UR5+0x10600], R7 ;  /* 0x0106000703007988 */ /* 0x0041e80008000405 */
[----:B0-----:R-:W2:Y:S04]  /*30e00*/  LDL.LU R7, [R1+0x3c] ;  /* 0x00003c0001077983 */ /* 0x001ea80000300800 */
[----:B------:R-:W3:Y:S04]  /*30e10*/  LDL.LU R5, [R1+0x2078] ;  /* 0x0020780001057983 */ /* 0x000ee80000300800 */
[----:B------:R-:W4:Y:S04]  /*30e20*/  LDL.LU R6, [R1+0x38] ;  /* 0x0000380001067983 */ /* 0x000f280000300800 */
[----:B------:R-:W2:Y:S04]  /*30e30*/  LDL.LU R0, [R1+0x540] ;  /* 0x0005400001007983 */ /* 0x000ea80000300800 */
        /* <DEDUP_REMOVED lines=23> */
[----:B---3--:R-:W-:Y:S04]  /*30fb0*/  STS.U16 [R3+UR5+0x1e600], R5 ;  /* 0x01e6000503007988 */ /* 0x008fe80008000405 */
[----:B--2---:R0:W-:Y:S04]  /*30fc0*/  STL [R1+0x2070], R0 ;  /* 0x0020700001007387 */ /* 0x0041e80000100800 */
[----:B0-----:R-:W2:Y:S04]  /*30fd0*/  LDL.LU R0, [R1+0x570] ;  /* 0x0005700001007983 */ /* 0x001ea80000300800 */
[----:B------:R-:W3:Y:S04]  /*30fe0*/  LDL.LU R5, [R1+0x51c] ;  /* 0x00051c0001057983 */ /* 0x000ee80000300800 */
        /* <DEDUP_REMOVED lines=22> */
[----:B------:R0:W-:Y:S04]  /*31150*/  STS.U16 [R3+UR5+0x1e700], R7 ;  /* 0x01e7000703007988 */ /* 0x0001e80008000405 */
[----:B------:R-:W2:Y:S04]  /*31160*/  LDL.LU R8, [R1+0x334] ;  /* 0x0003340001087983 */ /* 0x000ea80000300800 */
[----:B----4-:R1:W-:Y:S04]  /*31170*/  STS.U16 [R3+UR5+0x1f600], R6 ;  /* 0x01f6000603007988 */ /* 0x0103e80008000405 */
[----:B0-----:R-:W4:Y:S04]  /*31180*/  LDL.LU R7, [R1+0x310] ;  /* 0x0003100001077983 */ /* 0x001f280000300800 */
[----:B-1----:R-:W2:Y:S04]  /*31190*/  LDL.LU R6, [R1+0x2074] ;  /* 0x0020740001067983 */ /* 0x002ea80000300800 */
[----:B--2---:R0:W-:Y:S04]  /*311a0*/  STS.U16 [R3+UR5+0x1f700], R6 ;  /* 0x01f7000603007988 */ /* 0x0041e80008000405 */
[----:B------:R1:W-:Y:S04]  /*311b0*/  STS.U16 [R4+UR5+0x800], R0 ;  /* 0x0008000004007988 */ /* 0x0003e80008000405 */
[----:B------:R2:W-:Y:S04]  /*311c0*/  STS.U16 [R4+UR5+0xc900], R10 ;  /* 0x00c9000a04007988 */ /* 0x0005e80008000405 */
[----:B0-----:R-:W3:Y:S04]  /*311d0*/  LDL.LU R6, [R1+0x56c] ;  /* 0x00056c0001067983 */ /* 0x001ee80000300800 */
[----:B------:R-:W3:Y:S04]  /*311e0*/  LDL.LU R3, [R1+0x544] ;  /* 0x0005440001037983 */ /* 0x000ee80000300800 */
[----:B-1----:R-:W3:Y:S04]  /*311f0*/  LDL.LU R0, [R1+0x2070] ;  /* 0x0020700001007983 */ /* 0x002ee80000300800 */
[----:B--2---:R-:W2:Y:S04]  /*31200*/  LDL.LU R10, [R1+0x2c0] ;  /* 0x0002c000010a7983 */ /* 0x004ea80000300800 */
[----:B--2---:R0:W-:Y:S04]  /*31210*/  STL [R1+0x2064], R10 ;  /* 0x0020640a01007387 */ /* 0x0041e80000100800 */
[----:B0-----:R-:W2:Y:S04]  /*31220*/  LDL.LU R10, [R1+0x2e4] ;  /* 0x0002e400010a7983 */ /* 0x001ea80000300800 */
[----:B--2---:R0:W-:Y:S04]  /*31230*/  STL [R1+0x2068], R10 ;  /* 0x0020680a01007387 */ /* 0x0041e80000100800 */
[----:B0-----:R-:W2:Y:S04]  /*31240*/  LDL.LU R10, [R1+0x2e8] ;  /* 0x0002e800010a7983 */ /* 0x001ea80000300800 */
[----:B------:R-:W-:Y:S04]  /*31250*/  STS.U16 [R4+UR5+0xd800], R9 ;  /* 0x00d8000904007988 */ /* 0x000fe80008000405 */
[----:B------:R-:W-:Y:S04]  /*31260*/  STS.U16 [R4+UR5+0xd900], R8 ;  /* 0x00d9000804007988 */ /* 0x000fe80008000405 */
[----:B----4-:R-:W-:Y:S04]  /*31270*/  STS.U16 [R4+UR5+0xe800], R7 ;  /* 0x00e8000704007988 */ /* 0x010fe80008000405 */
        /* <DEDUP_REMOVED lines=83> */
[----:B------:R0:W-:Y:S02]  /*317b0*/  STS.U16 [R4+UR5+0x12800], R0 ;  /* 0x0128000004007988 */ /* 0x0001e40008000405 */
[----:B0-----:R-:W0:Y:S02]  /*317c0*/  S2R R0, SR_TID.X ;  /* 0x0000000000007919 */ /* 0x001e240000002100 */
[----:B--2---:R1:W-:Y:S04]  /*317d0*/  STL [R1+0x2050], R6 ;  /* 0x0020500601007387 */ /* 0x0043e80000100800 */
[----:B-1----:R-:W2:Y:S04]  /*317e0*/  LDL.LU R6, [R1+0x568] ;  /* 0x0005680001067983 */ /* 0x002ea80000300800 */
        /* <DEDUP_REMOVED lines=13> */
[----:B------:R-:W2:Y:S01]  /*318c0*/  LDL.LU R17, [R1+0x3d0] ;  /* 0x0003d00001117983 */ /* 0x000ea20000300800 */
[----:B0-----:R-:W-:-:S03]  /*318d0*/  LOP3.LUT R0, R0, 0x7f, RZ, 0xc0, !PT ;  /* 0x0000007f00007812 */ /* 0x001fc600078ec0ff */
[----:B------:R0:W-:Y:S04]  /*318e0*/  STS.U16 [R4+UR5+0x1a900], R13 ;  /* 0x01a9000d04007988 */ /* 0x0001e80008000405 */
[----:B------:R1:W-:Y:S04]  /*318f0*/  STS.U16 [R4+UR5+0x1b800], R12 ;  /* 0x01b8000c04007988 */ /* 0x0003e80008000405 */
[----:B------:R0:W-:Y:S04]  /*31900*/  STS.U16 [R4+UR5+0x1b900], R11 ;  /* 0x01b9000b04007988 */ /* 0x0001e80008000405 */
[----:B------:R0:W-:Y:S01]  /*31910*/  STS.U16 [R4+UR5+0x1c800], R23 ;  /* 0x01c8001704007988 */ /* 0x0001e20008000405 */
[----:B------:R-:W-:-:S03]  /*31920*/  IMAD.SHL.U32 R0, R0, 0x2, RZ ;  /* 0x0000000200007824 */ /* 0x000fc600078e00ff */
[----:B------:R1:W-:Y:S04]  /*31930*/  STS.U16 [R4+UR5+0x1c900], R25 ;  /* 0x01c9001904007988 */ /* 0x0003e80008000405 */
[----:B------:R3:W-:Y:S04]  /*31940*/  STS.U16 [R4+UR5+0x1d800], R27 ;  /* 0x01d8001b04007988 */ /* 0x0007e80008000405 */
[----:B0-----:R-:W2:Y:S04]  /*31950*/  LDL.LU R13, [R1+0x380] ;  /* 0x00038000010d7983 */ /* 0x001ea80000300800 */
[----:B-1----:R-:W2:Y:S04]  /*31960*/  LDL.LU R12, [R1+0x37c] ;  /* 0x00037c00010c7983 */ /* 0x002ea80000300800 */
[----:B------:R-:W2:Y:S04]  /*31970*/  LDL.LU R11, [R1+0x358] ;  /* 0x00035800010b7983 */ /* 0x000ea80000300800 */
[----:B------:R-:W2:Y:S04]  /*31980*/  LDL.LU R23, [R1+0x354] ;  /* 0x0003540001177983 */ /* 0x000ea80000300800 */
[----:B------:R0:W-:Y:S04]  /*31990*/  STS.U16 [R4+UR5+0x13800], R3 ;  /* 0x0138000304007988 */ /* 0x0001e80008000405 */
[----:B------:R-:W2:Y:S04]  /*319a0*/  LDL.LU R25, [R1+0x330] ;  /* 0x0003300001197983 */ /* 0x000ea80000300800 */
[----:B------:R1:W-:Y:S04]  /*319b0*/  STS.U16 [R4+UR5+0x1d900], R29 ;  /* 0x01d9001d04007988 */ /* 0x0003e80008000405 */
[----:B---3--:R-:W3:Y:S04]  /*319c0*/  LDL.LU R27, [R1+0x32c] ;  /* 0x00032c00011b7983 */ /* 0x008ee80000300800 */
[----:B------:R1:W-:Y:S04]  /*319d0*/  STS.U16 [R4+UR5+0x1e800], R7 ;  /* 0x01e8000704007988 */ /* 0x0003e80008000405 */
[----:B----4-:R4:W-:Y:S04]  /*319e0*/  STS.U16 [R4+UR5+0x1e900], R8 ;  /* 0x01e9000804007988 */ /* 0x0109e80008000405 */
[----:B------:R4:W-:Y:S01]  /*319f0*/  STS.U16 [R4+UR5+0x1f800], R9 ;  /* 0x01f8000904007988 */ /* 0x0009e20008000405 */
[----:B0-----:R-:W-:-:S03]  /*31a00*/  LOP3.LUT R3, R0, 0x50, RZ, 0x3c, !PT ;  /* 0x0000005000037812 */ /* 0x001fc600078e3cff */
[----:B-1----:R-:W3:Y:S04]  /*31a10*/  LDL.LU R29, [R1+0x308] ;  /* 0x00030800011d7983 */ /* 0x002ee80000300800 */
[----:B------:R-:W3:Y:S04]  /*31a20*/  LDL.LU R0, [R1+0x4ec] ;  /* 0x0004ec0001007983 */ /* 0x000ee80000300800 */
[----:B------:R-:W3:Y:S04]  /*31a30*/  LDL.LU R7, [R1+0x510] ;  /* 0x0005100001077983 */ /* 0x000ee80000300800 */
[----:B----4-:R-:W4:Y:S04]  /*31a40*/  LDL.LU R8, [R1+0x514] ;  /* 0x0005140001087983 */ /* 0x010f280000300800 */
[----:B------:R-:W3:Y:S04]  /*31a50*/  LDL.LU R9, [R1+0x538] ;  /* 0x0005380001097983 */ /* 0x000ee80000300800 */
[----:B------:R0:W-:Y:S04]  /*31a60*/  STS.U16 [R4+UR5+0x1f900], R10 ;  /* 0x01f9000a04007988 */ /* 0x0001e80008000405 */
[----:B0-----:R-:W3:Y:S04]  /*31a70*/  LDL.LU R10, [R1+0x564] ;  /* 0x00056400010a7983 */ /* 0x001ee80000300800 */
[----:B------:R-:W3:Y:S04]  /*31a80*/  LDL.LU R4, [R1+0x53c] ;  /* 0x00053c0001047983 */ /* 0x000ee80000300800 */
[----:B--2---:R0:W-:Y:S04]  /*31a90*/  STS.U16 [R3+UR5+0xa00], R6 ;  /* 0x000a000603007988 */ /* 0x0041e80008000405 */
[----:B0-----:R-:W2:Y:S04]  /*31aa0*/  LDL.LU R6, [R1+0x2050] ;  /* 0x0020500001067983 */ /* 0x001ea80000300800 */
[----:B------:R0:W-:Y:S04]  /*31ab0*/  STS.U16 [R3+UR5+0xab00], R17 ;  /* 0x00ab001103007988 */ /* 0x0001e80008000405 */
        /* <DEDUP_REMOVED lines=8> */
[----:B---3--:R-:W-:Y:S04]  /*31b40*/  STS.U16 [R3+UR5+0x3a00], R0 ;  /* 0x003a000003007988 */ /* 0x008fe80008000405 */
[----:B------:R-:W-:Y:S04]  /*31b50*/  STS.U16 [R3+UR5+0xb00], R10 ;  /* 0x000b000a03007988 */ /* 0x000fe80008000405 */
[----:B------:R-:W-:Y:S04]  /*31b60*/  STS.U16 [R3+UR5+0x1a00], R4 ;  /* 0x001a000403007988 */ /* 0x000fe80008000405 */
[----:B------:R-:W-:Y:S04]  /*31b70*/  STS.U16 [R3+UR5+0x1b00], R9 ;  /* 0x001b000903007988 */ /* 0x000fe80008000405 */
[----:B----4-:R-:W-:Y:S04]  /*31b80*/  STS.U16 [R3+UR5+0x2a00], R8 ;  /* 0x002a000803007988 */ /* 0x010fe80008000405 */
        /* <DEDUP_REMOVED lines=47> */
[----:B-1----:R-:W3:Y:S04]  /*31e80*/  LDL.LU R29, [R1] ;  /* 0x00000000011d7983 */ /* 0x002ee80000300800 */
        /* <DEDUP_REMOVED lines=9> */
[----:B------:R0:W-:Y:S02]  /*31f20*/  STS.U16 [R3+UR5+0x12a00], R0 ;  /* 0x012a000003007988 */ /* 0x0001e40008000405 */
[----:B0-----:R-:W0:Y:S02]  /*31f30*/  S2R R0, SR_TID.X ;  /* 0x0000000000007919 */ /* 0x001e240000002100 */
[----:B------:R-:W-:Y:S04]  /*31f40*/  STS.U16 [R3+UR5+0x12b00], R10 ;  /* 0x012b000a03007988 */ /* 0x000fe80008000405 */
[----:B------:R-:W-:Y:S04]  /*31f50*/  STS.U16 [R3+UR5+0x13b00], R9 ;  /* 0x013b000903007988 */ /* 0x000fe80008000405 */
[----:B------:R-:W-:Y:S04]  /*31f60*/  STS.U16 [R3+UR5+0x14a00], R8 ;  /* 0x014a000803007988 */ /* 0x000fe80008000405 */
[----:B--2---:R1:W-:Y:S04]  /*31f70*/  STS.U16 [R3+UR5+0x10a00], R17 ;  /* 0x010a001103007988 */ /* 0x0043e80008000405 */
[----:B-1----:R-:W2:Y:S04]  /*31f80*/  LDL.LU R17, [R1+0x2040] ;  /* 0x0020400001117983 */ /* 0x002ea80000300800 */
[----:B------:R-:W3:Y:S04]  /*31f90*/  LDL.LU R13, [R1+0x203c] ;  /* 0x00203c00010d7983 */ /* 0x000ee80000300800 */
[----:B------:R-:W4:Y:S04]  /*31fa0*/  LDL.LU R12, [R1+0x2038] ;  /* 0x00203800010c7983 */ /* 0x000f280000300800 */
[----:B------:R-:W3:Y:S04]  /*31fb0*/  LDL.LU R11, [R1+0x2034] ;  /* 0x00203400010b7983 */ /* 0x000ee80000300800 */
        /* <DEDUP_REMOVED lines=9> */
[----:B-1----:R-:W4:Y:S04]  /*32050*/  LDL.LU R7, [R1+0x4bc] ;  /* 0x0004bc0001077983 */ /* 0x002f280000300800 */
[----:B0-----:R-:W4:Y:S04]  /*32060*/  LDL.LU R6, [R1+0x4b8] ;  /* 0x0004b80001067983 */ /* 0x001f280000300800 */
[----:B------:R-:W4:Y:S04]  /*32070*/  LDL.LU R5, [R1+0x494] ;  /* 0x0004940001057983 */ /* 0x000f280000300800 */
[----:B------:R-:W4:Y:S04]  /*32080*/  LDL.LU R14, [R1+0x490] ;  /* 0x00049000010e7983 */ /* 0x000f280000300800 */
[----:B------:R-:W4:Y:S04]  /*32090*/  LDL.LU R2, [R1+0x46c] ;  /* 0x00046c0001027983 */ /* 0x000f280000300800 */
[----:B------:R0:W-:Y:S04]  /*320a0*/  STS.U16 [R3+UR5+0x17b00], R18 ;  /* 0x017b001203007988 */ /* 0x0001e80008000405 */
[----:B------:R-:W4:Y:S04]  /*320b0*/  LDL.LU R16, [R1+0x468] ;  /* 0x0004680001107983 */ /* 0x000f280000300800 */
[----:B------:R1:W-:Y:S04]  /*320c0*/  STS.U16 [R3+UR5+0x18a00], R20 ;  /* 0x018a001403007988 */ /* 0x0003e80008000405 */
[----:B------:R0:W-:Y:S01]  /*320d0*/  STS.U16 [R3+UR5+0x18b00], R28 ;  /* 0x018b001c03007988 */ /* 0x0001e20008000405 */
[----:B------:R-:W-:-:S03]  /*320e0*/  LOP3.LUT R0, R0, 0x7f, RZ, 0xc0, !PT ;  /* 0x0000007f00007812 */ /* 0x000fc600078ec0ff */
[----:B------:R1:W-:Y:S04]  /*320f0*/  STS.U16 [R3+UR5+0x19a00], R15 ;  /* 0x019a000f03007988 */ /* 0x0003e80008000405 */
[----:B------:R1:W-:Y:S04]  /*32100*/  STS.U16 [R3+UR5+0x19b00], R26 ;  /* 0x019b001a03007988 */ /* 0x0003e80008000405 */
[----:B0-----:R-:W4:Y:S04]  /*32110*/  LDL.LU R18, [R1+0x444] ;  /* 0x0004440001127983 */ /* 0x001f280000300800 */
[----:B-1----:R-:W4:Y:S04]  /*32120*/  LDL.LU R20, [R1+0x440] ;  /* 0x0004400001147983 */ /* 0x002f280000300800 */
[----:B------:R-:W4:Y:S04]  /*32130*/  LDL.LU R28, [R1+0x41c] ;  /* 0x00041c00011c7983 */ /* 0x000f280000300800 */
[----:B------:R0:W-:Y:S04]  /*32140*/  STS.U16 [R3+UR5+0x1aa00], R24 ;  /* 0x01aa001803007988 */ /* 0x0001e80008000405 */
[----:B------:R-:W4:Y:S04]  /*32150*/  LDL.LU R15, [R1+0x418] ;  /* 0x00041800010f7983 */ /* 0x000f280000300800 */
[----:B------:R-:W4:Y:S04]  /*32160*/  LDL.LU R26, [R1+0x3f4] ;  /* 0x0003f400011a7983 */ /* 0x000f280000300800 */
[----:B------:R1:W-:Y:S04]  /*32170*/  STS.U16 [R3+UR5+0x1ab00], R22 ;  /* 0x01ab001603007988 */ /* 0x0003e80008000405 */
[----:B------:R0:W-:Y:S01]  /*32180*/  STS.U16 [R3+UR5+0x1ba00], R21 ;  /* 0x01ba001503007988 */ /* 0x0001e20008000405 */
[----:B------:R-:W-:-:S03]  /*32190*/  IMAD.SHL.U32 R0, R0, 0x2, RZ ;  /* 0x0000000200007824 */ /* 0x000fc600078e00ff */
[----:B------:R1:W-:Y:S04]  /*321a0*/  STS.U16 [R3+UR5+0x1bb00], R19 ;  /* 0x01bb001303007988 */ /* 0x0003e80008000405 */
[----:B------:R1:W-:Y:S04]  /*321b0*/  STS.U16 [R3+UR5+0x1ca00], R23 ;  /* 0x01ca001703007988 */ /* 0x0003e80008000405 */
[----:B0-----:R-:W4:Y:S04]  /*321c0*/  LDL.LU R24, [R1+0x3f0] ;  /* 0x0003f00001187983 */ /* 0x001f280000300800 */
[----:B------:R0:W-:Y:S04]  /*321d0*/  STS.U16 [R3+UR5+0x1cb00], R25 ;  /* 0x01cb001903007988 */ /* 0x0001e80008000405 */
[----:B-1----:R-:W4:Y:S04]  /*321e0*/  LDL.LU R22, [R1+0x3cc] ;  /* 0x0003cc0001167983 */ /* 0x002f280000300800 */
[----:B------:R-:W4:Y:S04]  /*321f0*/  LDL.LU R21, [R1+0x3c8] ;  /* 0x0003c80001157983 */ /* 0x000f280000300800 */
[----:B------:R-:W4:Y:S04]  /*32200*/  LDL.LU R19, [R1+0x378] ;  /* 0x0003780001137983 */ /* 0x000f280000300800 */
[----:B------:R1:W-:Y:S04]  /*32210*/  STS.U16 [R3+UR5+0x1da00], R27 ;  /* 0x01da001b03007988 */ /* 0x0003e80008000405 */
[----:B------:R-:W4:Y:S04]  /*32220*/  LDL.LU R23, [R1+0x374] ;  /* 0x0003740001177983 */ /* 0x000f280000300800 */
[----:B0-----:R-:W4:Y:S04]  /*32230*/  LDL.LU R25, [R1+0x350] ;  /* 0x0003500001197983 */ /* 0x001f280000300800 */
[----:B------:R0:W-:Y:S04]  /*32240*/  STS.U16 [R3+UR5+0x13a00], R4 ;  /* 0x013a000403007988 */ /* 0x0001e80008000405 */
[----:B------:R0:W-:Y:S04]  /*32250*/  STS.U16 [R3+UR5+0x1db00], R29 ;  /* 0x01db001d03007988 */ /* 0x0001e80008000405 */
[----:B-1----:R-:W4:Y:S01]  /*32260*/  LDL.LU R27, [R1+0x34c] ;  /* 0x00034c00011b7983 */ /* 0x002f220000300800 */
[----:B0-----:R-:W-:-:S03]  /*32270*/  LOP3.LUT R4, R0, 0x60, RZ, 0x3c, !PT ;  /* 0x0000006000047812 */ /* 0x001fc600078e3cff */
[----:B------:R-:W4:Y:S04]  /*32280*/  LDL.LU R29, [R1+0x328] ;  /* 0x00032800011d7983 */ /* 0x000f280000300800 */
[----:B------:R-:W4:Y:S04]  /*32290*/  LDL.LU R0, [R1+0x50c] ;  /* 0x00050c0001007983 */ /* 0x000f280000300800 */
[----:B--2---:R-:W-:Y:S04]  /*322a0*/  STS.U16 [R3+UR5+0x1fb00], R17 ;  /* 0x01fb001103007988 */ /* 0x004fe80008000405 */
[----:B---3--:R0:W-:Y:S04]  /*322b0*/  STS.U16 [R3+UR5+0x1ea00], R11 ;  /* 0x01ea000b03007988 */ /* 0x0081e80008000405 */
[----:B----4-:R1:W-:Y:S04]  /*322c0*/  STS.U16 [R3+UR5+0x1eb00], R12 ;  /* 0x01eb000c03007988 */ /* 0x0103e80008000405 */
[----:B------:R2:W-:Y:S04]  /*322d0*/  STS.U16 [R3+UR5+0x1fa00], R13 ;  /* 0x01fa000d03007988 */ /* 0x0005e80008000405 */
[----:B0-----:R-:W3:Y:S04]  /*322e0*/  LDL.LU R11, [R1+0x530] ;  /* 0x00053000010b7983 */ /* 0x001ee80000300800 */
[----:B-1----:R-:W4:Y:S04]  /*322f0*/  LDL.LU R12, [R1+0x534] ;  /* 0x00053400010c7983 */ /* 0x002f280000300800 */
[----:B--2---:R-:W2:Y:S04]  /*32300*/  LDL.LU R13, [R1+0x55c] ;  /* 0x00055c00010d7983 */ /* 0x004ea80000300800 */
[----:B------:R-:W2:Y:S04]  /*32310*/  LDL.LU R3, [R1+0x560] ;  /* 0x0005600001037983 */ /* 0x000ea80000300800 */
[----:B------:R-:W-:Y:S04]  /*32320*/  STS.U16 [R4+UR5+0x2d00], R10 ;  /* 0x002d000a04007988 */ /* 0x000fe80008000405 */
[----:B------:R-:W-:Y:S04]  /*32330*/  STS.U16 [R4+UR5+0x3c00], R9 ;  /* 0x003c000904007988 */ /* 0x000fe80008000405 */
[----:B------:R-:W-:Y:S04]  /*32340*/  STS.U16 [R4+UR5+0x2c00], R0 ;  /* 0x002c000004007988 */ /* 0x000fe80008000405 */
[----:B---3--:R-:W-:Y:S04]  /*32350*/  STS.U16 [R4+UR5+0x1d00], R11 ;  /* 0x001d000b04007988 */ /* 0x008fe80008000405 */
[----:B--2---:R-:W-:Y:S04]  /*32360*/  STS.U16 [R4+UR5+0xc00], R3 ;  /* 0x000c000304007988 */ /* 0x004fe80008000405 */
[----:B------:R-:W-:Y:S04]  /*32370*/  STS.U16 [R4+UR5+0xd00], R13 ;  /* 0x000d000d04007988 */ /* 0x000fe80008000405 */
[----:B----4-:R-:W-:Y:S04]  /*32380*/  STS.U16 [R4+UR5+0x1c00], R12 ;  /* 0x001c000c04007988 */ /* 0x010fe80008000405 */
[----:B------:R-:W-:Y:S04]  /*32390*/  STS.U16 [R4+UR5+0x3d00], R8 ;  /* 0x003d000804007988 */ /* 0x000fe80008000405 */
        /* <DEDUP_REMOVED lines=50> */
[----:B0-----:R-:W3:Y:S04]  /*326c0*/  LDL.LU R22, [R1+0x54] ;  /* 0x0000540001167983 */ /* 0x001ee80000300800 */
[----:B-1----:R-:W3:Y:S04]  /*326d0*/  LDL.LU R23, [R1+0x2c] ;  /* 0x00002c0001177983 */ /* 0x002ee80000300800 */
        /* <DEDUP_REMOVED lines=17> */
[----:B--2---:R1:W-:Y:S04]  /*327f0*/  STS.U16 [R4+UR5+0xfc00], R28 ;  /* 0x00fc001c04007988 */ /* 0x0043e80008000405 */
[----:B-1----:R-:W2:Y:S04]  /*32800*/  LDL.LU R28, [R1+0x2024] ;  /* 0x00202400011c7983 */ /* 0x002ea80000300800 */
[----:B------:R-:W3:Y:S04]  /*32810*/  LDL.LU R26, [R1+0x2020] ;  /* 0x00202000011a7983 */ /* 0x000ee80000300800 */
[----:B------:R-:W4:Y:S04]  /*32820*/  LDL.LU R21, [R1+0x201c] ;  /* 0x00201c0001157983 */ /* 0x000f280000300800 */
[----:B------:R-:W3:Y:S04]  /*32830*/  LDL.LU R19, [R1+0x2018] ;  /* 0x0020180001137983 */ /* 0x000ee80000300800 */
[----:B------:R-:W4:Y:S04]  /*32840*/  LDL.LU R27, [R1+0x2014] ;  /* 0x00201400011b7983 */ /* 0x000f280000300800 */
[----:B------:R-:W4:Y:S04]  /*32850*/  LDL.LU R29, [R1+0x2010] ;  /* 0x00201000011d7983 */ /* 0x000f280000300800 */
[----:B------:R-:W4:Y:S04]  /*32860*/  LDL.LU R22, [R1+0x550] ;  /* 0x0005500001167983 */ /* 0x000f280000300800 */
[----:B------:R-:W4:Y:S04]  /*32870*/  LDL.LU R23, [R1+0x52c] ;  /* 0x00052c0001177983 */ /* 0x000f280000300800 */
[----:B------:R-:W4:Y:S04]  /*32880*/  LDL.LU R25, [R1+0x528] ;  /* 0x0005280001197983 */ /* 0x000f280000300800 */
[----:B------:R1:W-:Y:S04]  /*32890*/  STS.U16 [R4+UR5+0x12d00], R17 ;  /* 0x012d001104007988 */ /* 0x0003e80008000405 */
        /* <DEDUP_REMOVED lines=35> */
[----:B0-----:R-:W4:Y:S01]  /*32ad0*/  LDL.LU R15, [R1+0x344] ;  /* 0x00034400010f7983 */ /* 0x001f220000300800 */
[----:B------:R-:W-:-:S03]  /*32ae0*/  LOP3.LUT R0, R0, 0x70, RZ, 0x3c, !PT ;  /* 0x0000007000007812 */ /* 0x000fc600078e3cff */
[----:B-1----:R-:W4:Y:S04]  /*32af0*/  LDL.LU R24, [R1+0x320] ;  /* 0x0003200001187983 */ /* 0x002f280000300800 */
[----:B--2---:R-:W-:Y:S04]  /*32b00*/  STS.U16 [R4+UR5+0x1fd00], R28 ;  /* 0x01fd001c04007988 */ /* 0x004fe80008000405 */
[----:B---3--:R-:W-:Y:S04]  /*32b10*/  STS.U16 [R4+UR5+0x1ec00], R19 ;  /* 0x01ec001304007988 */ /* 0x008fe80008000405 */
[----:B----4-:R-:W-:Y:S04]  /*32b20*/  STS.U16 [R4+UR5+0x1dd00], R27 ;  /* 0x01dd001b04007988 */ /* 0x010fe80008000405 */
[----:B------:R0:W-:Y:S04]  /*32b30*/  STS.U16 [R4+UR5+0x1dc00], R29 ;  /* 0x01dc001d04007988 */ /* 0x0001e80008000405 */
[----:B------:R1:W-:Y:S04]  /*32b40*/  STS.U16 [R4+UR5+0x1ed00], R21 ;  /* 0x01ed001504007988 */ /* 0x0003e80008000405 */
[----:B------:R2:W-:Y:S04]  /*32b50*/  STS.U16 [R4+UR5+0x1fc00], R26 ;  /* 0x01fc001a04007988 */ /* 0x0005e80008000405 */
[----:B------:R3:W-:Y:S04]  /*32b60*/  STS.U16 [R0+UR5+0xf00], R22 ;  /* 0x000f001600007988 */ /* 0x0007e80008000405 */
[----:B------:R4:W-:Y:S04]  /*32b70*/  STS.U16 [R0+UR5+0x1e00], R23 ;  /* 0x001e001700007988 */ /* 0x0009e80008000405 */
[----:B0-----:R-:W4:Y:S04]  /*32b80*/  LDL.LU R29, [R1+0x4b4] ;  /* 0x0004b400011d7983 */ /* 0x001f280000300800 */
[----:B------:R-:W4:Y:S04]  /*32b90*/  LDL.LU R27, [R1+0x4d8] ;  /* 0x0004d800011b7983 */ /* 0x000f280000300800 */
[----:B------:R-:W4:Y:S04]  /*32ba0*/  LDL.LU R19, [R1+0x4dc] ;  /* 0x0004dc0001137983 */ /* 0x000f280000300800 */
[----:B-1----:R-:W4:Y:S04]  /*32bb0*/  LDL.LU R21, [R1+0x500] ;  /* 0x0005000001157983 */ /* 0x002f280000300800 */
[----:B--2---:R-:W2:Y:S04]  /*32bc0*/  LDL.LU R26, [R1+0x504] ;  /* 0x00050400011a7983 */ /* 0x004ea80000300800 */
[----:B------:R-:W2:Y:S04]  /*32bd0*/  LDL.LU R4, [R1+0x554] ;  /* 0x0005540001047983 */ /* 0x000ea80000300800 */
[----:B---3--:R-:W3:Y:S04]  /*32be0*/  LDL.LU R22, [R1+0x31c] ;  /* 0x00031c0001167983 */ /* 0x008ee80000300800 */
[----:B----4-:R-:W4:Y:S04]  /*32bf0*/  LDL.LU R23, [R1+0x2f8] ;  /* 0x0002f80001177983 */ /* 0x010f280000300800 */
[----:B------:R0:W-:Y:S04]  /*32c00*/  STS.U16 [R0+UR5+0x1f00], R25 ;  /* 0x001f001900007988 */ /* 0x0001e80008000405 */
[----:B0-----:R-:W2:Y:S04]  /*32c10*/  LDL.LU R25, [R1+0x2f4] ;  /* 0x0002f40001197983 */ /* 0x001ea80000300800 */
[----:B------:R0:W-:Y:S04]  /*32c20*/  STS.U16 [R0+UR5+0xaf00], R2 ;  /* 0x00af000200007988 */ /* 0x0001e80008000405 */
[----:B------:R-:W-:Y:S04]  /*32c30*/  STS.U16 [R0+UR5+0xce00], R20 ;  /* 0x00ce001400007988 */ /* 0x000fe80008000405 */
[----:B------:R-:W-:Y:S04]  /*32c40*/  STS.U16 [R0+UR5+0xcf00], R15 ;  /* 0x00cf000f00007988 */ /* 0x000fe80008000405 */
[----:B0-----:R-:W2:Y:S04]  /*32c50*/  LDL.LU R2, [R1+0x2d0] ;  /* 0x0002d00001027983 */ /* 0x001ea80000300800 */
[----:B------:R0:W-:Y:S04]  /*32c60*/  STS.U16 [R0+UR5+0xde00], R24 ;  /* 0x00de001800007988 */ /* 0x0001e80008000405 */
[----:B0-----:R-:W2:Y:S04]  /*32c70*/  LDL.LU R24, [R1+0x2cc] ;  /* 0x0002cc0001187983 */ /* 0x001ea80000300800 */
[----:B------:R-:W2:Y:S04]  /*32c80*/  LDL.LU R20, [R1+0x2a8] ;  /* 0x0002a80001147983 */ /* 0x000ea80000300800 */
[----:B------:R-:W2:Y:S04]  /*32c90*/  LDL.LU R15, [R1+0x2a4] ;  /* 0x0002a400010f7983 */ /* 0x000ea80000300800 */
[----:B------:R0:W-:Y:S04]  /*32ca0*/  STS.U16 [R0+UR5+0x3f00], R27 ;  /* 0x003f001b00007988 */ /* 0x0001e80008000405 */
[----:B---3--:R1:W-:Y:S04]  /*32cb0*/  STS.U16 [R0+UR5+0xdf00], R22 ;  /* 0x00df001600007988 */ /* 0x0083e80008000405 */
[----:B----4-:R3:W-:Y:S04]  /*32cc0*/  STS.U16 [R0+UR5+0xee00], R23 ;  /* 0x00ee001700007988 */ /* 0x0107e80008000405 */
[----:B0-----:R-:W4:Y:S04]  /*32cd0*/  LDL.LU R27, [R1+0x280] ;  /* 0x00028000011b7983 */ /* 0x001f280000300800 */
[----:B-1----:R-:W4:Y:S04]  /*32ce0*/  LDL.LU R22, [R1+0x27c] ;  /* 0x00027c0001167983 */ /* 0x002f280000300800 */
[----:B--2---:R0:W-:Y:S04]  /*32cf0*/  STS.U16 [R0+UR5+0xef00], R25 ;  /* 0x00ef001900007988 */ /* 0x0041e80008000405 */
[----:B---3--:R-:W2:Y:S04]  /*32d00*/  LDL.LU R23, [R1+0x258] ;  /* 0x0002580001177983 */ /* 0x008ea80000300800 */
[----:B0-----:R-:W3:Y:S04]  /*32d10*/  LDL.LU R25, [R1+0x254] ;  /* 0x0002540001197983 */ /* 0x001ee80000300800 */
        /* <DEDUP_REMOVED lines=47> */
[----:B----4-:R0:W-:Y:S04]  /*33010*/  STS.U16 [R0+UR5+0x11e00], R27 ;  /* 0x011e001b00007988 */ /* 0x0101e80008000405 */
[----:B------:R1:W-:Y:S04]  /*33020*/  STS.U16 [R0+UR5+0x11f00], R22 ;  /* 0x011f001600007988 */ /* 0x0003e80008000405 */
[----:B--2---:R2:W-:Y:S04]  /*33030*/  STS.U16 [R0+UR5+0x12e00], R23 ;  /* 0x012e001700007988 */ /* 0x0045e80008000405 */
[----:B0-----:R-:W4:Y:S04]  /*33040*/  LDL R27, [R1+0x170] ;  /* 0x00017000011b7983 */ /* 0x001f280000100800 */
[----:B-1----:R-:W4:Y:S04]  /*33050*/  LDL.LU R22, [R1+0x2004] ;  /* 0x0020040001167983 */ /* 0x002f280000300800 */
[----:B--2---:R-:W2:Y:S04]  /*33060*/  LDL.LU R23, [R1+0x2000] ;  /* 0x0020000001177983 */ /* 0x004ea80000300800 */
[----:B---3--:R0:W-:Y:S04]  /*33070*/  STS.U16 [R0+UR5+0x12f00], R25 ;  /* 0x012f001900007988 */ /* 0x0081e80008000405 */
[----:B0-----:R-:W3:Y:S04]  /*33080*/  LDL.LU R25, [R1+0x1ffc] ;  /* 0x001ffc0001197983 */ /* 0x001ee80000300800 */
        /* <DEDUP_REMOVED lines=23> */
[----:B----4-:R-:W-:Y:S04]  /*33200*/  STS.U16 [R0+UR5+0x1ee00], R22 ;  /* 0x01ee001600007988 */ /* 0x010fe80008000405 */
[----:B--2---:R-:W-:Y:S04]  /*33210*/  STS.U16 [R0+UR5+0x1df00], R23 ;  /* 0x01df001700007988 */ /* 0x004fe80008000405 */
[----:B---3--:R-:W-:Y:S01]  /*33220*/  STS.U16 [R0+UR5+0x1de00], R25 ;  /* 0x01de001900007988 */ /* 0x008fe20008000405 */
[----:B------:R-:W-:Y:S06]  /*33230*/  BAR.SYNC.DEFER_BLOCKING 0x0 ;  /* 0x0000000000007b1d */ /* 0x000fec0000010000 */
[----:B------:R-:W-:Y:S04]  /*33240*/  STL [R1+0x1ff8], R27 ;  /* 0x001ff81b01007387 */ /* 0x000fe80000100800 */
[----:B------:R-:W0:Y:S04]  /*33250*/  LDSM.16.M88.4 R4, [R2+UR6] ;  /* 0x000000060204783b */ /* 0x000e280008000200 */
[----:B------:R-:W1:Y:S04]  /*33260*/  LDSM.16.M88.4 R16, [R2+UR6+0xc000] ;  /* 0x00c000060210783b */ /* 0x000e680008000200 */
[----:B------:R-:W2:Y:S04]  /*33270*/  LDSM.16.M88.4 R8, [R2+UR6+0x4000] ;  /* 0x004000060208783b */ /* 0x000ea80008000200 */
[----:B------:R-:W3:Y:S04]  /*33280*/  LDSM.16.M88.4 R12, [R2+UR6+0x8000] ;  /* 0x00800006020c783b */ /* 0x000ee80008000200 */
[----:B------:R-:W-:Y:S04]  /*33290*/  LDSM.16.MT88.4 R20, [R27+0x20000] ;  /* 0x020000001b14783b */ /* 0x000fe80000004200 */
[----:B------:R-:W4:Y:S01]  /*332a0*/  LDSM.16.M88.4 R24, [R2+UR6+0x14000] ;  /* 0x014000060218783b */ /* 0x000f220008000200 */
[----:B0-----:R-:W-:-:S02]  /*332b0*/  IMAD.MOV.U32 R29, RZ, RZ, R7 ;  /* 0x000000ffff1d7224 */ /* 0x001fc400078e0007 */
[----:B-1----:R-:W-:Y:S02]  /*332c0*/  IMAD.MOV.U32 R3, RZ, RZ, R19 ;  /* 0x000000ffff037224 */ /* 0x002fe400078e0013 */
[----:B------:R-:W-:Y:S01]  /*332d0*/  IMAD.MOV.U32 R28, RZ, RZ, R18 ;  /* 0x000000ffff1c7224 */ /* 0x000fe200078e0012 */
[----:B------:R-:W-:Y:S04]  /*332e0*/  STL [R1+0x1fd0], R29 ;  /* 0x001fd01d01007387 */ /* 0x000fe80000100800 */
[----:B------:R-:W-:Y:S04]  /*332f0*/  STL [R1+0x8], R6 ;  /* 0x0000080601007387 */ /* 0x000fe80000100800 */
[----:B--2---:R0:W-:Y:S04]  /*33300*/  STL.64 [R1+0x28], R10 ;  /* 0x0000280a01007387 */ /* 0x0041e80000100a00 */
[----:B---3--:R-:W-:Y:S04]  /*33310*/  STL.64 [R1+0x18], R14 ;  /* 0x0000180e01007387 */ /* 0x008fe80000100a00 */
[----:B------:R-:W-:Y:S04]  /*33320*/  STL [R1+0x1fd8], R3 ;  /* 0x001fd80301007387 */ /* 0x000fe80000100800 */
[----:B------:R-:W-:Y:S04]  /*33330*/  STL [R1+0x1fd4], R28 ;  /* 0x001fd41c01007387 */ /* 0x000fe80000100800 */
[----:B----4-:R-:W-:Y:S01]  /*33340*/  STL.64 [R1+0xa8], R26 ;  /* 0x0000a81a01007387 */ /* 0x010fe20000100a00 */
[----:B------:R-:W-:-:S02]  /*33350*/  IMAD.MOV.U32 R0, RZ, RZ, R25 ;  /* 0x000000ffff007224 */ /* 0x000fc400078e0019 */
[----:B0-----:R-:W-:Y:S02]  /*33360*/  IMAD.MOV.U32 R10, RZ, RZ, R24 ;  /* 0x000000ffff0a7224 */ /* 0x001fe400078e0018 */
[----:B------:R-:W0:Y:S02]  /*33370*/  LDSM.16.M88.4 R24, [R2+UR6+0x18000] ;  /* 0x018000060218783b */ /* 0x000e240008000200 */
[----:B0-----:R-:W-:Y:S02]  /*33380*/  IMAD.MOV.U32 R14, RZ, RZ, R24 ;  /* 0x000000ffff0e7224 */ /* 0x001fe400078e0018 */
[----:B------:R-:W-:Y:S01]  /*33390*/  STL.64 [R1+0xd8], R26 ;  /* 0x0000d81a01007387 */ /* 0x000fe20000100a00 */
[----:B------:R-:W-:-:S03]  /*333a0*/  IMAD.MOV.U32 R11, RZ, RZ, R25 ;  /* 0x000000ffff0b7224 */ /* 0x000fc600078e0019 */
[----:B------:R-:W0:Y:S04]  /*333b0*/  LDSM.16.M88.4 R24, [R2+UR6+0x1c000] ;  /* 0x01c000060218783b */ /* 0x000e280008000200 */
[----:B0-----:R-:W-:Y:S01]  /*333c0*/  STL [R1+0xe0], R24 ;  /* 0x0000e01801007387 */ /* 0x001fe20000100800 */
[----:B------:R-:W-:-:S03]  /*333d0*/  IMAD.MOV.U32 R29, RZ, RZ, R27 ;  /* 0x000000ffff1d7224 */ /* 0x000fc600078e001b */
[----:B------:R-:W2:Y:S01]  /*333e0*/  LDL.LU R27, [R1+0x1ff8] ;  /* 0x001ff800011b7983 */ /* 0x000ea20000300800 */
[----:B------:R-:W-:Y:S02]  /*333f0*/  IMAD.MOV.U32 R7, RZ, RZ, R16 ;  /* 0x000000ffff077224 */ /* 0x000fe400078e0010 */
[----:B------:R-:W-:Y:S02]  /*33400*/  IMAD.MOV.U32 R6, RZ, RZ, R17 ;  /* 0x000000ffff067224 */ /* 0x000fe400078e0011 */
[----:B------:R-:W-:Y:S01]  /*33410*/  IMAD.MOV.U32 R3, RZ, RZ, R25 ;  /* 0x000000ffff037224 */ /* 0x000fe200078e0019 */
[----:B------:R-:W0:Y:S01]  /*33420*/  LDSM.16.M88.4 R16, [R2+UR6+0x10000] ;  /* 0x010000060210783b */ /* 0x000e220008000200 */
[----:B------:R-:W-:-:S03]  /*33430*/  IMAD.MOV.U32 R28, RZ, RZ, R26 ;  /* 0x000000ffff1c7224 */ /* 0x000fc600078e001a */
[----:B0-----:R-:W-:Y:S04]  /*33440*/  STL.64 [R1+0x78], R18 ;  /* 0x0000781201007387 */ /* 0x001fe80000100a00 */
[----:B------:R-:W-:Y:S04]  /*33450*/  STL.64 [R1+0x1fe0], R16 ;  /* 0x001fe01001007387 */ /* 0x000fe80000100a00 */
[----:B--2---:R-:W0:Y:S04]  /*33460*/  LDSM.16.MT88.4 R24, [R27+0x20200] ;  /* 0x020200001b18783b */ /* 0x004e280000004200 */
[----:B0-----:R-:W-:Y:S04]  /*33470*/  STL.64 [R1+0x1f88], R26 ;  /* 0x001f881a01007387 */ /* 0x001fe80000100a00 */
[----:B------:R0:W-:Y:S04]  /*33480*/  STL.64 [R1+0x1f80], R24 ;  /* 0x001f801801007387 */ /* 0x0001e80000100a00 */
[----:B0-----:R-:W2:Y:S04]  /*33490*/  LDL.LU.64 R24, [R1+0x3b0] ;  /* 0x0003b00001187983 */ /* 0x001ea80000300a00 */
[----:B------:R-:W2:Y:S01]  /*334a0*/  LDL.LU.64 R26, [R1+0x3b8] ;  /* 0x0003b800011a7983 */ /* 0x000ea20000300a00 */
[----:B------:R-:W-:-:S02]  /*334b0*/  IMAD.MOV.U32 R16, RZ, RZ, R7 ;  /* 0x000000ffff107224 */ /* 0x000fc400078e0007 */
[----:B------:R-:W-:Y:S02]  /*334c0*/  IMAD.MOV.U32 R17, RZ, RZ, R6 ;  /* 0x000000ffff117224 */ /* 0x000fe400078e0006 */
[----:B--2---:R-:W-:Y:S01]  /*334d0*/  HMMA.16816.F32 R4, R20, R4, R24 ;  /* 0x000000041404723c */ /* 0x004fe20000001818 */
[----:B------:R-:W2:Y:S04]  /*334e0*/  LDL.LU.64 R24, [R1+0x100] ;  /* 0x0001000001187983 */ /* 0x000ea80000300a00 */
[----:B------:R-:W2:-:S14]  /*334f0*/  LDL.LU.64 R26, [R1+0x108] ;  /* 0x00010800011a7983 */ /* 0x000e9c0000300a00 */
[----:B------:R-:W-:Y:S04]  /*33500*/  STL.64 [R1+0x1f98], R6 ;  /* 0x001f980601007387 */ /* 0x000fe80000100a00 */
[----:B------:R0:W-:Y:S02]  /*33510*/  STL.64 [R1+0x1f90], R4 ;  /* 0x001f900401007387 */ /* 0x0001e40000100a00 */
[----:B0-----:R-:W-:Y:S02]  /*33520*/  IMAD.MOV.U32 R4, RZ, RZ, R14 ;  /* 0x000000ffff047224 */ /* 0x001fe400078e000e */
[----:B------:R-:W-:-:S05]  /*33530*/  IMAD.MOV.U32 R5, RZ, RZ, R11 ;  /* 0x000000ffff057224 */ /* 0x000fca00078e000b */
[----:B------:R0:W-:Y:S02]  /*33540*/  STL.64 [R1+0x1fb0], R4 ;  /* 0x001fb00401007387 */ /* 0x0001e40000100a00 */
[----:B0-----:R-:W-:Y:S02]  /*33550*/  IMAD.MOV.U32 R4, RZ, RZ, R10 ;  /* 0x000000ffff047224 */ /* 0x001fe400078e000a */
[----:B------:R-:W-:-:S05]  /*33560*/  IMAD.MOV.U32 R5, RZ, RZ, R0 ;  /* 0x000000ffff057224 */ /* 0x000fca00078e0000 */
[----:B------:R0:W-:Y:S04]  /*33570*/  STL.64 [R1+0x1fc8], R4 ;  /* 0x001fc80401007387 */ /* 0x0001e80000100a00 */
[----:B0-----:R-:W3:Y:S04]  /*33580*/  LDL.LU.64 R4, [R1+0x3a0] ;  /* 0x0003a00001047983 */ /* 0x001ee80000300a00 */
[----:B------:R-:W3:Y:S02]  /*33590*/  LDL.LU.64 R6, [R1+0x3a8] ;  /* 0x0003a80001067983 */ /* 0x000ee40000300a00 */
[C---:B---3--:R-:W-:Y:S02]  /*335a0*/  HMMA.16816.F32 R8, R20.reuse, R8, R4 ;  /* 0x000000081408723c */ /* 0x048fe40000001804 */
[----:B------:R-:W3:Y:S04]  /*335b0*/  LDL.LU.64 R4, [R1+0xb0] ;  /* 0x0000b00001047983 */ /* 0x000ee80000300a00 */
[----:B------:R-:W4:Y:S02]  /*335c0*/  LDL.LU.64 R6, [R1+0xb8] ;  /* 0x0000b80001067983 */ /* 0x000f240000300a00 */
[C---:B--2---:R-:W-:Y:S02]  /*335d0*/  HMMA.16816.F32 R12, R20.reuse, R12, R24 ;  /* 0x0000000c140c723c */ /* 0x044fe40000001818 */
[----:B----4-:R-:W-:Y:S04]  /*335e0*/  STL.64 [R1+0x1ff0], R6 ;  /* 0x001ff00601007387 */ /* 0x010fe80000100a00 */
[----:B---3--:R0:W-:Y:S04]  /*335f0*/  STL.64 [R1+0x1fe8], R4 ;  /* 0x001fe80401007387 */ /* 0x0081e80000100a00 */
[----:B0-----:R-:W2:Y:S04]  /*33600*/  LDL.LU.64 R4, [R1+0xf0] ;  /* 0x0000f00001047983 */ /* 0x001ea80000300a00 */
[----:B------:R-:W2:Y:S04]  /*33610*/  LDL.LU.64 R6, [R1+0xf8] ;  /* 0x0000f80001067983 */ /* 0x000ea80000300a00 */
[----:B------:R-:W-:Y:S04]  /*33620*/  STL.64 [R1+0x1fa8], R10 ;  /* 0x001fa80a01007387 */ /* 0x000fe80000100a00 */
[----:B------:R0:W-:Y:S04]  /*33630*/  STL.64 [R1+0x1fa0], R8 ;  /* 0x001fa00801007387 */ /* 0x0001e80000100a00 */
[----:B0-----:R-:W3:Y:S04]  /*33640*/  LDL.LU.64 R8, [R1+0xc0] ;  /* 0x0000c00001087983 */ /* 0x001ee80000300a00 */
[----:B------:R-:W4:Y:S01]  /*33650*/  LDL.LU.64 R10, [R1+0xc8] ;  /* 0x0000c800010a7983 */ /* 0x000f220000300a00 */
[----:B--2---:R-:W-:Y:S03]  /*33660*/  HMMA.16816.F32 R16, R20, R16, R4 ;  /* 0x000000101410723c */ /* 0x004fe60000001804 */
[----:B----4-:R-:W-:Y:S04]  /*33670*/  STL.64 [R1+0x1fc0], R10 ;  /* 0x001fc00a01007387 */ /* 0x010fe80000100a00 */
[----:B---3--:R0:W-:Y:S04]  /*33680*/  STL.64 [R1+0x1fb8], R8 ;  /* 0x001fb80801007387 */ /* 0x0081e80000100a00 */
[----:B0-----:R-:W2:Y:S04]  /*33690*/  LDL.LU.64 R8, [R1+0x390] ;  /* 0x0003900001087983 */ /* 0x001ea80000300a00 */
[----:B------:R-:W2:Y:S04]  /*336a0*/  LDL.LU.64 R10, [R1+0x398] ;  /* 0x00039800010a7983 */ /* 0x000ea80000300a00 */
[----:B------:R-:W3:Y:S04]  /*336b0*/  LDL.LU.64 R24, [R1+0x80] ;  /* 0x0000800001187983 */ /* 0x000ee80000300a00 */
[----:B------:R-:W3:Y:S04]  /*336c0*/  LDL.LU.64 R26, [R1+0x88] ;  /* 0x00008800011a7983 */ /* 0x000ee80000300a00 */
[----:B------:R0:W-:Y:S04]  /*336d0*/  STL [R1+0x1f78], R15 ;  /* 0x001f780f01007387 */ /* 0x0001e80000100800 */
[----:B0-----:R-:W4:Y:S04]  /*336e0*/  LDL R15, [R1+0x170] ;  /* 0x00017000010f7983 */ /* 0x001f280000100800 */
[----:B------:R-:W2:Y:S04]  /*336f0*/  LDL.LU.64 R6, [R1+0x1ff0] ;  /* 0x001ff00001067983 */ /* 0x000ea80000300a00 */
[----:B------:R-:W2:Y:S04]  /*33700*/  LDL.LU.64 R4, [R1+0x1fe8] ;  /* 0x001fe80001047983 */ /* 0x000ea80000300a00 */
[----:B------:R0:W-:Y:S04]  /*33710*/  STL.64 [R1+0x30], R16 ;  /* 0x0000301001007387 */ /* 0x0001e80000100a00 */
[----:B------:R-:W-:Y:S04]  /*33720*/  STL.64 [R1+0x38], R18 ;  /* 0x0000381201007387 */ /* 0x000fe80000100a00 */
[----:B0-----:R-:W2:Y:S01]  /*33730*/  LDL.LU.64 R16, [R1+0x1fe0] ;  /* 0x001fe00001107983 */ /* 0x001ea20000300a00 */
[----:B------:R-:W-:-:S03]  /*33740*/  LOP3.LUT R0, R2, 0x40, RZ, 0x3c, !PT ;  /* 0x0000004002007812 */ /* 0x000fc600078e3cff */
[----:B------:R-:W-:Y:S01]  /*33750*/  STL [R1+0x1e84], R2 ;  /* 0x001e840201007387 */ /* 0x000fe20000100800 */
[----:B--2---:R-:W-:Y:S03]  /*33760*/  HMMA.16816.F32 R4, R20, R16, R4 ;  /* 0x000000101404723c */ /* 0x004fe60000001804 */
[----:B----4-:R-:W0:Y:S04]  /*33770*/  LDSM.16.MT88.4 R16, [R15+0x20400] ;  /* 0x020400000f10783b */ /* 0x010e280000004200 */
[----:B0-----:R0:W-:-:S12]  /*33780*/  STL.64 [R1+0x1f28], R18 ;  /* 0x001f281201007387 */ /* 0x0011d80000100a00 */
[----:B------:R-:W-:Y:S04]  /*33790*/  STL.64 [R1+0x60], R4 ;  /* 0x0000600401007387 */ /* 0x000fe80000100a00 */
[----:B------:R-:W-:Y:S04]  /*337a0*/  STL.64 [R1+0x68], R6 ;  /* 0x0000680601007387 */ /* 0x000fe80000100a00 */
[----:B------:R-:W1:Y:S04]  /*337b0*/  LDSM.16.M88.4 R4, [R0+UR6] ;  /* 0x000000060004783b */ /* 0x000e680008000200 */
[----:B------:R2:W-:Y:S01]  /*337c0*/  STL.64 [R1+0x1f20], R16 ;  /* 0x001f201001007387 */ /* 0x0005e20000100a00 */
[----:B0-----:R-:W-:-:S02]  /*337d0*/  IMAD.MOV.U32 R18, RZ, RZ, R28 ;  /* 0x000000ffff127224 */ /* 0x001fc400078e001c */
[----:B------:R-:W-:Y:S01]  /*337e0*/  IMAD.MOV.U32 R19, RZ, RZ, R29 ;  /* 0x000000ffff137224 */ /* 0x000fe200078e001d */
[----:B--2---:R-:W3:Y:S01]  /*337f0*/  LDL.LU R16, [R1+0xe0] ;  /* 0x0000e00001107983 */ /* 0x004ee20000300800 */
[----:B------:R-:W-:-:S03]  /*33800*/  IMAD.MOV.U32 R17, RZ, RZ, R3 ;  /* 0x000000ffff117224 */ /* 0x000fc600078e0003 */
[----:B------:R-:W2:Y:S04]  /*33810*/  LDL.LU R3, [R1+0x1fd8] ;  /* 0x001fd80001037983 */ /* 0x000ea80000300800 */
[----:B------:R-:W4:Y:S04]  /*33820*/  LDL.LU R28, [R1+0x1fd4] ;  /* 0x001fd400011c7983 */ /* 0x000f280000300800 */
[----:B------:R-:W2:Y:S04]  /*33830*/  LDL.LU R29, [R1+0x1fd0] ;  /* 0x001fd000011d7983 */ /* 0x000ea80000300800 */
[----:B-1----:R-:W-:Y:S04]  /*33840*/  STL.64 [R1+0xf0], R4 ;  /* 0x0000f00401007387 */ /* 0x002fe80000100a00 */
[----:B------:R-:W-:Y:S04]  /*33850*/  STL.64 [R1+0xf8], R6 ;  /* 0x0000f80601007387 */ /* 0x000fe80000100a00 */
[----:B------:R-:W0:Y:S04]  /*33860*/  LDSM.16.M88.4 R4, [R0+UR6+0x4000] ;  /* 0x004000060004783b */ /* 0x000e280008000200 */
[----:B0-----:R0:W-:Y:S04]  /*33870*/  STL.64 [R1+0x100], R4 ;  /* 0x0001000401007387 */ /* 0x0011e80000100a00 */
[----:B------:R1:W-:Y:S04]  /*33880*/  STL.64 [R1+0x108], R6 ;  /* 0x0001080601007387 */ /* 0x0003e80000100a00 */
[----:B0-----:R-:W1:Y:S02]  /*33890*/  LDL.LU.64 R4, [R1+0x1fc8] ;  /* 0x001fc80001047983 */ /* 0x001e640000300a00 */
[----:B-1----:R-:W-:Y:S02]  /*338a0*/  HMMA.16816.F32 R4, R20, R4, R8 ;  /* 0x000000041404723c */ /* 0x002fe40000001808 */
[----:B------:R-:W2:Y:S04]  /*338b0*/  LDL.LU.64 R10, [R1+0x1fc0] ;  /* 0x001fc000010a7983 */ /* 0x000ea80000300a00 */
[----:B------:R-:W2:-:S13]  /*338c0*/  LDL.LU.64 R8, [R1+0x1fb8] ;  /* 0x001fb80001087983 */ /* 0x000e9a0000300a00 */
[----:B------:R0:W-:Y:S04]  /*338d0*/  STL.64 [R1+0x90], R4 ;  /* 0x0000900401007387 */ /* 0x0001e80000100a00 */
[----:B------:R2:W-:Y:S04]  /*338e0*/  STL.64 [R1+0x98], R6 ;  /* 0x0000980601007387 */ /* 0x0005e80000100a00 */
[----:B0-----:R-:W2:Y:S02]  /*338f0*/  LDL.LU.64 R4, [R1+0x1fb0] ;  /* 0x001fb00001047983 */ /* 0x001ea40000300a00 */
[C---:B--2---:R-:W-:Y:S08]  /*33900*/  HMMA.16816.F32 R4, R20.reuse, R4, R8 ;  /* 0x000000041404723c */ /* 0x044ff00000001808 */
[----:B---3--:R-:W-:Y:S01]  /*33910*/  HMMA.16816.F32 R20, R20, R16, R24 ;  /* 0x000000101414723c */ /* 0x008fe20000001818 */
[----:B------:R-:W2:Y:S04]  /*33920*/  LDL.LU.64 R10, [R1+0x1fa8] ;  /* 0x001fa800010a7983 */ /* 0x000ea80000300a00 */
[----:B------:R-:W2:Y:S06]  /*33930*/  LDL.LU.64 R8, [R1+0x1fa0] ;  /* 0x001fa00001087983 */ /* 0x000eac0000300a00 */
[----:B------:R-:W-:Y:S04]  /*33940*/  STL.64 [R1+0xc0], R4 ;  /* 0x0000c00401007387 */ /* 0x000fe80000100a00 */
[----:B------:R0:W-:Y:S04]  /*33950*/  STL.64 [R1+0xc8], R6 ;  /* 0x0000c80601007387 */ /* 0x0001e80000100a00 */
[----:B0-----:R-:W3:Y:S04]  /*33960*/  LDL.LU.64 R6, [R1+0x1f98] ;  /* 0x001f980001067983 */ /* 0x001ee80000300a00 */
[----:B------:R-:W3:Y:S04]  /*33970*/  LDL.LU.64 R4, [R1+0x1f90] ;  /* 0x001f900001047983 */ /* 0x000ee80000300a00 */
[----:B------:R-:W3:Y:S04]  /*33980*/  LDL.LU.64 R26, [R1+0x1f88] ;  /* 0x001f8800011a7983 */ /* 0x000ee80000300a00 */
[----:B------:R-:W3:Y:S04]  /*33990*/  LDL.LU.64 R24, [R1+0x1f80] ;  /* 0x001f800001187983 */ /* 0x000ee80000300a00 */
[----:B------:R-:W-:Y:S04]  /*339a0*/  STL.64 [R1+0xb0], R20 ;  /* 0x0000b01401007387 */ /* 0x000fe80000100a00 */
[----:B------:R0:W-:Y:S04]  /*339b0*/  STL.64 [R1+0xb8], R22 ;  /* 0x0000b81601007387 */ /* 0x0001e80000100a00 */
[----:B0-----:R-:W3:Y:S04]  /*339c0*/  LDL.LU R22, [R1+0x8] ;  /* 0x0000080001167983 */ /* 0x001ee80000300800 */
[----:B------:R-:W-:Y:S04]  /*339d0*/  STL.64 [R1+0x1f40], R18 ;  /* 0x001f401201007387 */ /* 0x000fe80000100a00 */
[----:B------:R-:W0:Y:S01]  /*339e0*/  LDSM.16.M88.4 R16, [R0+UR6+0x8000] ;  /* 0x008000060010783b */ /* 0x000e220008000200 */
[----:B------:R-:W-:-:S03]  /*339f0*/  IMAD.MOV.U32 R23, RZ, RZ, R29 ;  /* 0x000000ffff177224 */ /* 0x000fc600078e001d */
[----:B0-----:R-:W-:Y:S04]  /*33a00*/  STL.64 [R1+0x120], R16 ;  /* 0x0001201001007387 */ /* 0x001fe80000100a00 */
[----:B------:R-:W-:Y:S01]  /*33a10*/  STL.64 [R1+0x128], R18 ;  /* 0x0001281201007387 */ /* 0x000fe20000100a00 */
[----:B---3--:R-:W-:-:S15]  /*33a20*/  HMMA.16816.F32 R4, R24, R22, R4 ;  /* 0x000000161804723c */ /* 0x008fde0000001804 */
[----:B------:R-:W-:-:S04]  /*33a30*/  NOP ;  /* 0x0000000000007918 */ /* 0x000fc80000000000 */
[----:B------:R-:W-:Y:S04]  /*33a40*/  STL.64 [R1+0x80], R4 ;  /* 0x0000800401007387 */ /* 0x000fe80000100a00 */
[----:B------:R-:W-:Y:S04]  /*33a50*/  STL.64 [R1+0x88], R6 ;  /* 0x0000880601007387 */ /* 0x000fe80000100a00 */
[----:B------:R-:W0:Y:S02]  /*33a60*/  LDSM.16.M88.4 R4, [R0+UR6+0xc000] ;  /* 0x00c000060004783b */ /* 0x000e240008000200 */
[----:B0-----:R-:W-:-:S02]  /*33a70*/  IMAD.MOV.U32 R17, RZ, RZ, R4 ;  /* 0x000000ffff117224 */ /* 0x001fc400078e0004 */
[----:B------:R-:W-:Y:S01]  /*33a80*/  IMAD.MOV.U32 R16, RZ, RZ, R5 ;  /* 0x000000ffff107224 */ /* 0x000fe200078e0005 */
[----:B------:R-:W-:Y:S01]  /*33a90*/  STL [R1+0x118], R6 ;  /* 0x0001180601007387 */ /* 0x000fe20000100800 */
[----:B------:R-:W-:-:S03]  /*33aa0*/  IMAD.MOV.U32 R29, RZ, RZ, R7 ;  /* 0x000000ffff1d7224 */ /* 0x000fc600078e0007 */
[----:B------:R-:W0:Y:S01]  /*33ab0*/  LDSM.16.M88.4 R4, [R0+UR6+0x10000] ;  /* 0x010000060004783b */ /* 0x000e220008000200 */
[----:B----4-:R-:W-:Y:S02]  /*33ac0*/  IMAD.MOV.U32 R22, RZ, RZ, R28 ;  /* 0x000000ffff167224 */ /* 0x010fe400078e001c */
[----:B------:R-:W-:Y:S01]  /*33ad0*/  IMAD.MOV.U32 R23, RZ, RZ, R3 ;  /* 0x000000ffff177224 */ /* 0x000fe200078e0003 */
[----:B------:R0:W-:Y:S02]  /*33ae0*/  STL [R1+0x1e80], R29 ;  /* 0x001e801d01007387 */ /* 0x0001e40000100800 */
[----:B0-----:R-:W-:Y:S02]  /*33af0*/  IMAD.MOV.U32 R29, RZ, RZ, R4 ;  /* 0x000000ffff1d7224 */ /* 0x001fe400078e0004 */
[----:B------:R-:W-:Y:S02]  /*33b00*/  IMAD.MOV.U32 R2, RZ, RZ, R5 ;  /* 0x000000ffff027224 */ /* 0x000fe400078e0005 */
[----:B------:R-:W-:-:S02]  /*33b10*/  IMAD.MOV.U32 R28, RZ, RZ, R6 ;  /* 0x000000ffff1c7224 */ /* 0x000fc400078e0006 */
[----:B------:R-:W-:Y:S02]  /*33b20*/  IMAD.MOV.U32 R3, RZ, RZ, R7 ;  /* 0x000000ffff037224 */ /* 0x000fe400078e0007 */
[----:B------:R-:W0:Y:S04]  /*33b30*/  LDSM.16.M88.4 R4, [R0+UR6+0x14000] ;  /* 0x014000060004783b */ /* 0x000e280008000200 */
[----:B------:R-:W-:Y:S04]  /*33b40*/  STL [R1+0x1e7c], R3 ;  /* 0x001e7c0301007387 */ /* 0x000fe80000100800 */
[----:B------:R-:W-:Y:S04]  /*33b50*/  STL [R1+0x1e78], R28 ;  /* 0x001e781c01007387 */ /* 0x000fe80000100800 */
[----:B0-----:R-:W-:Y:S04]  /*33b60*/  STL.64 [R1+0x140], R4 ;  /* 0x0001400401007387 */ /* 0x001fe80000100a00 */
[----:B------:R-:W-:Y:S04]  /*33b70*/  STL.64 [R1+0x148], R6 ;  /* 0x0001480601007387 */ /* 0x000fe80000100a00 */
[----:B------:R-:W0:Y:S02]  /*33b80*/  LDSM.16.M88.4 R4, [R0+UR6+0x18000] ;  /* 0x018000060004783b */ /* 0x000e240008000200 */
[----:B0-----:R-:W-:-:S02]  /*33b90*/  IMAD.MOV.U32 R19, RZ, RZ, R4 ;  /* 0x000000ffff137224 */ /* 0x001fc400078e0004 */
[----:B------:R-:W-:Y:S01]  /*33ba0*/  STL.64 [R1+0x158], R6 ;  /* 0x0001580601007387 */ /* 0x000fe20000100a00 */
[----:B------:R-:W-:-:S03]  /*33bb0*/  IMAD.MOV.U32 R18, RZ, RZ, R5 ;  /* 0x000000ffff127224 */ /* 0x000fc600078e0005 */
[----:B------:R-:W0:Y:S04]  /*33bc0*/  LDSM.16.M88.4 R4, [R0+UR6+0x1c000] ;  /* 0x01c000060004783b */ /* 0x000e280008000200 */
[----:B------:R1:W-:Y:S04]  /*33bd0*/  STL.64 [R1+0x1f70], R18 ;  /* 0x001f701201007387 */ /* 0x0003e80000100a00 */
[----:B------:R-:W-:Y:S04]  /*33be0*/  STL.64 [R1+0x1f68], R16 ;  /* 0x001f681001007387 */ /* 0x000fe80000100a00 */
[----:B-1----:R-:W3:Y:S04]  /*33bf0*/  LDL.LU R18, [R1+0x18] ;  /* 0x0000180001127983 */ /* 0x002ee80000300800 */
[----:B------:R-:W3:Y:S01]  /*33c00*/  LDL.LU R19, [R1+0x1c] ;  /* 0x00001c0001137983 */ /* 0x000ee20000300800 */
[----:B0-----:R-:W-:-:S03]  /*33c10*/  IMAD.MOV.U32 R21, RZ, RZ, R4 ;  /* 0x000000ffff157224 */ /* 0x001fc600078e0004 */
[----:B------:R-:W-:Y:S01]  /*33c20*/  STL.64 [R1+0x168], R6 ;  /* 0x0001680601007387 */ /* 0x000fe20000100a00 */
[----:B------:R-:W-:-:S03]  /*33c30*/  IMAD.MOV.U32 R20, RZ, RZ, R5 ;  /* 0x000000ffff147224 */ /* 0x000fc600078e0005 */
[----:B------:R0:W1:Y:S04]  /*33c40*/  LDSM.16.MT88.4 R4, [R15+0x20600] ;  /* 0x020600000f04783b */ /* 0x0000680000004200 */
[----:B------:R-:W-:Y:S04]  /*33c50*/  STL [R1+0x1d88], R0 ;  /* 0x001d880001007387 */ /* 0x000fe80000100800 */
[----:B0-----:R-:W3:Y:S04]  /*33c60*/  LDL.LU R15, [R1+0x1f78] ;  /* 0x001f7800010f7983 */ /* 0x001ee80000300800 */
[----:B-1----:R0:W-:Y:S04]  /*33c70*/  STL.64 [R1+0x1e90], R6 ;  /* 0x001e900601007387 */ /* 0x0021e80000100a00 */
[----:B------:R1:W-:Y:S04]  /*33c80*/  STL.64 [R1+0x1e88], R4 ;  /* 0x001e880401007387 */ /* 0x0003e80000100a00 */
[----:B0-----:R-:W2:Y:S04]  /*33c90*/  LDL.LU R6, [R1+0x28] ;  /* 0x0000280001067983 */ /* 0x001ea80000300800 */
[----:B------:R-:W2:Y:S01]  /*33ca0*/  LDL.LU R7, [R1+0x2c] ;  /* 0x00002c0001077983 */ /* 0x000ea20000300800 */
[C---:B---3--:R-:W-:Y:S08]  /*33cb0*/  HMMA.16816.F32 R12, R24.reuse, R18, R12 ;  /* 0x00000012180c723c */ /* 0x048ff0000000180c */
[----:B--2---:R-:W-:-:S15]  /*33cc0*/  HMMA.16816.F32 R8, R24, R6, R8 ;  /* 0x000000061808723c */ /* 0x004fde0000001808 */
[----:B------:R-:W-:-:S04]  /*33cd0*/  NOP ;  /* 0x0000000000007918 */ /* 0x000fc80000000000 */
[----:B------:R-:W-:Y:S02]  /*33ce0*/  IMAD.MOV.U32 R7, RZ, RZ, R8 ;  /* 0x000000ffff077224 */ /* 0x000fe400078e0008 */
[----:B------:R-:W-:Y:S01]  /*33cf0*/  IMAD.MOV.U32 R6, RZ, RZ, R9 ;  /* 0x000000ffff067224 */ /* 0x000fe200078e0009 */
[----:B------:R-:W2:Y:S01]  /*33d00*/  LDL.LU R8, [R1+0x30] ;  /* 0x0000300001087983 */ /* 0x000ea20000300800 */
[----:B------:R-:W-:-:S03]  /*33d10*/  IMAD.MOV.U32 R3, RZ, RZ, R10 ;  /* 0x000000ffff037224 */ /* 0x000fc600078e000a */
[----:B------:R-:W2:Y:S01]  /*33d20*/  LDL.LU R9, [R1+0x34] ;  /* 0x0000340001097983 */ /* 0x000ea20000300800 */
[----:B------:R-:W-:-:S03]  /*33d30*/  IMAD.MOV.U32 R0, RZ, RZ, R11 ;  /* 0x000000ffff007224 */ /* 0x000fc600078e000b */
[----:B------:R-:W2:Y:S04]  /*33d40*/  LDL.LU R10, [R1+0x38] ;  /* 0x00003800010a7983 */ /* 0x000ea80000300800 */
[----:B------:R-:W2:Y:S04]  /*33d50*/  LDL.LU R11, [R1+0x3c] ;  /* 0x00003c00010b7983 */ /* 0x000ea80000300800 */
[----:B------:R-:W3:Y:S01]  /*33d60*/  LDL.LU.64 R18, [R1+0x1f70] ;  /* 0x001f700001127983 */ /* 0x000ee20000300a00 */
[----:B-1----:R-:W-:Y:S02]  /*33d70*/  IMAD.MOV.U32 R4, RZ, RZ, R21 ;  /* 0x000000ffff047224 */ /* 0x002fe400078e0015 */
[----:B------:R-:W-:Y:S01]  /*33d80*/  IMAD.MOV.U32 R5, RZ, RZ, R20 ;  /* 0x000000ffff057224 */ /* 0x000fe200078e0014 */
[----:B------:R-:W4:Y:S04]  /*33d90*/  LDL.LU.64 R16, [R1+0x1f68] ;  /* 0x001f680001107983 */ /* 0x000f280000300a00 */
[----:B------:R-:W-:Y:S04]  /*33da0*/  STL.64 [R1+0x1ef8], R14 ;  /* 0x001ef80e01007387 */ /* 0x000fe80000100a00 */
[----:B------:R-:W-:Y:S04]  /*33db0*/  STL.64 [R1+0x1ef0], R12 ;  /* 0x001ef00c01007387 */ /* 0x000fe80000100a00 */
[----:B------:R3:W-:Y:S02]  /*33dc0*/  STL.64 [R1+0x1e98], R4 ;  /* 0x001e980401007387 */ /* 0x0007e40000100a00 */
[----:B---3--:R-:W-:-:S02]  /*33dd0*/  IMAD.MOV.U32 R4, RZ, RZ, R19 ;  /* 0x000000ffff047224 */ /* 0x008fc400078e0013 */
[----:B------:R-:W-:-:S05]  /*33de0*/  IMAD.MOV.U32 R5, RZ, RZ, R18 ;  /* 0x000000ffff057224 */ /* 0x000fca00078e0012 */
[----:B------:R-:W-:Y:S04]  /*33df0*/  STL.64 [R1+0x1f00], R4 ;  /* 0x001f000401007387 */ /* 0x000fe80000100a00 */
[----:B------:R-:W3:Y:S04]  /*33e00*/  LDL.LU R12, [R1+0x100] ;  /* 0x00010000010c7983 */ /* 0x000ee80000300800 */
[----:B------:R-:W3:Y:S01]  /*33e10*/  LDL.LU R13, [R1+0x104] ;  /* 0x00010400010d7983 */ /* 0x000ee20000300800 */
[----:B--2---:R-:W-:Y:S03]  /*33e20*/  HMMA.16816.F32 R20, R24, R22, R8 ;  /* 0x000000161814723c */ /* 0x004fe60000001808 */
[----:B---3--:R0:W-:Y:S04]  /*33e30*/  STL.64 [R1+0x1f08], R12 ;  /* 0x001f080c01007387 */ /* 0x0081e80000100a00 */
[----:B0-----:R-:W2:Y:S04]  /*33e40*/  LDL.LU R12, [R1+0xf0] ;  /* 0x0000f000010c7983 */ /* 0x001ea80000300800 */
[----:B------:R-:W2:Y:S04]  /*33e50*/  LDL.LU R13, [R1+0xf4] ;  /* 0x0000f400010d7983 */ /* 0x000ea80000300800 */
[----:B------:R-:W3:Y:S04]  /*33e60*/  LDL.LU R10, [R1+0x78] ;  /* 0x00007800010a7983 */ /* 0x000ee80000300800 */
[----:B------:R-:W3:Y:S04]  /*33e70*/  LDL.LU R11, [R1+0x7c] ;  /* 0x00007c00010b7983 */ /* 0x000ee80000300800 */
[----:B--2---:R-:W-:Y:S04]  /*33e80*/  STL.64 [R1+0x1f48], R12 ;  /* 0x001f480c01007387 */ /* 0x004fe80000100a00 */
[----:B------:R-:W2:Y:S04]  /*33e90*/  LDL.LU R18, [R1+0xd8] ;  /* 0x0000d80001127983 */ /* 0x000ea80000300800 */
[----:B------:R-:W2:Y:S04]  /*33ea0*/  LDL.LU R19, [R1+0xdc] ;  /* 0x0000dc0001137983 */ /* 0x000ea80000300800 */
[----:B--2---:R0:W-:Y:S04]  /*33eb0*/  STL.64 [R1+0x1f58], R18 ;  /* 0x001f581201007387 */ /* 0x0041e80000100a00 */
[----:B----4-:R1:W-:Y:S04]  /*33ec0*/  STL.64 [R1+0x1f50], R16 ;  /* 0x001f501001007387 */ /* 0x0103e80000100a00 */
[----:B0-----:R-:W2:Y:S04]  /*33ed0*/  LDL.LU R18, [R1+0xa8] ;  /* 0x0000a80001127983 */ /* 0x001ea80000300800 */
[----:B------:R-:W2:Y:S01]  /*33ee0*/  LDL.LU R19, [R1+0xac] ;  /* 0x0000ac0001137983 */ /* 0x000ea20000300800 */
[----:B------:R-:W-:-:S02]  /*33ef0*/  IMAD.MOV.U32 R4, RZ, RZ, R7 ;  /* 0x000000ffff047224 */ /* 0x000fc400078e0007 */
[----:B------:R-:W-:Y:S02]  /*33f00*/  IMAD.MOV.U32 R5, RZ, RZ, R6 ;  /* 0x000000ffff057224 */ /* 0x000fe400078e0006 */
[----:B------:R-:W-:Y:S02]  /*33f10*/  IMAD.MOV.U32 R6, RZ, RZ, R3 ;  /* 0x000000ffff067224 */ /* 0x000fe400078e0003 */
[----:B------:R-:W-:Y:S01]  /*33f20*/  IMAD.MOV.U32 R7, RZ, RZ, R0 ;  /* 0x000000ffff077224 */ /* 0x000fe200078e0000 */
[----:B--2---:R0:W-:Y:S04]  /*33f30*/  STL.64 [R1+0x1f60], R18 ;  /* 0x001f601201007387 */ /* 0x0041e80000100a00 */
[----:B-1----:R-:W3:Y:S04]  /*33f40*/  LDL.LU R16, [R1+0x60] ;  /* 0x0000600001107983 */ /* 0x002ee80000300800 */
[----:B------:R-:W3:Y:S04]  /*33f50*/  LDL.LU R17, [R1+0x64] ;  /* 0x0000640001117983 */ /* 0x000ee80000300800 */
[----:B0-----:R-:W3:Y:S04]  /*33f60*/  LDL.LU R18, [R1+0x68] ;  /* 0x0000680001127983 */ /* 0x001ee80000300800 */
[----:B------:R-:W3:Y:S04]  /*33f70*/  LDL.LU R19, [R1+0x6c] ;  /* 0x00006c0001137983 */ /* 0x000ee80000300800 */
[----:B------:R-:W2:Y:S04]  /*33f80*/  LDL.LU R12, [R1+0xc0] ;  /* 0x0000c000010c7983 */ /* 0x000ea80000300800 */
[----:B------:R-:W2:Y:S04]  /*33f90*/  LDL.LU R13, [R1+0xc4] ;  /* 0x0000c400010d7983 */ /* 0x000ea80000300800 */
[----:B------:R-:W2:Y:S04]  /*33fa0*/  LDL.LU R14, [R1+0xc8] ;  /* 0x0000c800010e7983 */ /* 0x000ea80000300800 */
[----:B------:R-:W2:Y:S04]  /*33fb0*/  LDL.LU R15, [R1+0xcc] ;  /* 0x0000cc00010f7983 */ /* 0x000ea80000300800 */
[----:B------:R-:W-:Y:S04]  /*33fc0*/  STL.64 [R1+0x1f18], R6 ;  /* 0x001f180601007387 */ /* 0x000fe80000100a00 */
[----:B------:R0:W-:Y:S04]  /*33fd0*/  STL.64 [R1+0x1f10], R4 ;  /* 0x001f100401007387 */ /* 0x0001e80000100a00 */
[----:B0-----:R-:W4:Y:S04]  /*33fe0*/  LDL.LU R4, [R1+0x80] ;  /* 0x0000800001047983 */ /* 0x001f280000300800 */
[----:B------:R-:W4:Y:S04]  /*33ff0*/  LDL.LU R5, [R1+0x84] ;  /* 0x0000840001057983 */ /* 0x000f280000300800 */
[----:B------:R-:W2:Y:S04]  /*34000*/  LDL.LU R6, [R1+0x88] ;  /* 0x0000880001067983 */ /* 0x000ea80000300800 */
[----:B------:R-:W2:Y:S01]  /*34010*/  LDL.LU R7, [R1+0x8c] ;  /* 0x00008c0001077983 */ /* 0x000ea20000300800 */
[C---:B---3--:R-:W-:Y:S03]  /*34020*/  HMMA.16816.F32 R8, R24.reuse, R10, R16 ;  /* 0x0000000a1808723c */ /* 0x048fe60000001810 */
[----:B--2---:R-:W-:Y:S04]  /*34030*/  STL.64 [R1+0x1f38], R6 ;  /* 0x001f380601007387 */ /* 0x004fe80000100a00 */
[----:B----4-:R0:W-:Y:S04]  /*34040*/  STL.64 [R1+0x1f30], R4 ;  /* 0x001f300401007387 */ /* 0x0101e80000100a00 */
[----:B0-----:R-:W2:Y:S04]  /*34050*/  LDL.LU R4, [R1+0xb0] ;  /* 0x0000b00001047983 */ /* 0x001ea80000300800 */
[----:B------:R-:W2:Y:S04]  /*34060*/  LDL.LU R5, [R1+0xb4] ;  /* 0x0000b40001057983 */ /* 0x000ea80000300800 */
[----:B------:R-:W2:Y:S04]  /*34070*/  LDL.LU R6, [R1+0xb8] ;  /* 0x0000b80001067983 */ /* 0x000ea80000300800 */
[----:B------:R-:W2:Y:S04]  /*34080*/  LDL.LU R7, [R1+0xbc] ;  /* 0x0000bc0001077983 */ /* 0x000ea80000300800 */
[----:B------:R-:W-:Y:S04]  /*34090*/  STL.64 [R1+0x1ee8], R22 ;  /* 0x001ee81601007387 */ /* 0x000fe80000100a00 */
[----:B------:R0:W-:Y:S04]  /*340a0*/  STL.64 [R1+0x1ee0], R20 ;  /* 0x001ee01401007387 */ /* 0x0001e80000100a00 */
[----:B0-----:R-:W3:Y:S04]  /*340b0*/  LDL.LU R20, [R1+0x120] ;  /* 0x0001200001147983 */ /* 0x001ee80000300800 */
[----:B------:R-:W3:Y:S04]  /*340c0*/  LDL.LU R21, [R1+0x124] ;  /* 0x0001240001157983 */ /* 0x000ee80000300800 */
[----:B------:R-:W4:Y:S04]  /*340d0*/  LDL.LU.64 R18, [R1+0x1f60] ;  /* 0x001f600001127983 */ /* 0x000f280000300a00 */
[----:B------:R-:W-:Y:S04]  /*340e0*/  STL.64 [R1+0x1ed8], R10 ;  /* 0x001ed80a01007387 */ /* 0x000fe80000100a00 */
[----:B------:R0:W-:Y:S04]  /*340f0*/  STL.64 [R1+0x1ed0], R8 ;  /* 0x001ed00801007387 */ /* 0x0001e80000100a00 */
[----:B0-----:R-:W4:Y:S04]  /*34100*/  LDL.LU R8, [R1+0x90] ;  /* 0x0000900001087983 */ /* 0x001f280000300800 */
[----:B------:R-:W4:Y:S04]  /*34110*/  LDL.LU R9, [R1+0x94] ;  /* 0x0000940001097983 */ /* 0x000f280000300800 */
[----:B------:R-:W4:Y:S04]  /*34120*/  LDL.LU R10, [R1+0x98] ;  /* 0x00009800010a7983 */ /* 0x000f280000300800 */
[----:B------:R-:W4:Y:S02]  /*34130*/  LDL.LU R11, [R1+0x9c] ;  /* 0x00009c00010b7983 */ /* 0x000f240000300800 */
[----:B----4-:R-:W-:-:S15]  /*34140*/  HMMA.16816.F32 R16, R24, R18, R8 ;  /* 0x000000121810723c */ /* 0x010fde0000001808 */
[----:B------:R-:W-:-:S04]  /*34150*/  NOP ;  /* 0x0000000000007918 */ /* 0x000fc80000000000 */
[----:B------:R-:W-:Y:S02]  /*34160*/  IMAD.MOV.U32 R3, RZ, RZ, R18 ;  /* 0x000000ffff037224 */ /* 0x000fe400078e0012 */
[----:B------:R-:W-:Y:S02]  /*34170*/  IMAD.MOV.U32 R0, RZ, RZ, R19 ;  /* 0x000000ffff007224 */ /* 0x000fe400078e0013 */
[----:B------:R-:W-:Y:S02]  /*34180*/  IMAD.MOV.U32 R11, RZ, RZ, R16 ;  /* 0x000000ffff0b7224 */ /* 0x000fe400078e0010 */
[----:B------:R-:W-:Y:S01]  /*34190*/  IMAD.MOV.U32 R10, RZ, RZ, R17 ;  /* 0x000000ffff0a7224 */ /* 0x000fe200078e0011 */
[----:B------:R-:W4:Y:S04]  /*341a0*/  LDL.LU.64 R18, [R1+0x1f58] ;  /* 0x001f580001127983 */ /* 0x000f280000300a00 */
[----:B------:R-:W2:Y:S02]  /*341b0*/  LDL.LU.64 R16, [R1+0x1f50] ;  /* 0x001f500001107983 */ /* 0x000ea40000300a00 */
[----:B--2---:R-:W-:-:S02]  /*341c0*/  IMAD.MOV.U32 R8, RZ, RZ, R17 ;  /* 0x000000ffff087224 */ /* 0x004fc400078e0011 */
[----:B------:R-:W-:Y:S02]  /*341d0*/  IMAD.MOV.U32 R9, RZ, RZ, R16 ;  /* 0x000000ffff097224 */ /* 0x000fe400078e0010 */
[----:B----4-:R-:W-:Y:S01]  /*341e0*/  HMMA.16816.F32 R16, R24, R18, R12 ;  /* 0x000000121810723c */ /* 0x010fe2000000180c */
[----:B------:R-:W2:-:S15]  /*341f0*/  LDL.LU.64 R12, [R1+0x1f48] ;  /* 0x001f4800010c7983 */ /* 0x000e9e0000300a00 */
[----:B------:R-:W-:-:S03]  /*34200*/  NOP ;  /* 0x0000000000007918 */ /* 0x000fc60000000000 */
[----:B------:R-:W-:Y:S02]  /*34210*/  IMAD.MOV.U32 R15, RZ, RZ, R18 ;  /* 0x000000ffff0f7224 */ /* 0x000fe400078e0012 */
[----:B------:R-:W-:Y:S02]  /*34220*/  IMAD.MOV.U32 R14, RZ, RZ, R19 ;  /* 0x000000ffff0e7224 */ /* 0x000fe400078e0013 */
[----:B------:R-:W4:Y:S01]  /*34230*/  LDL.LU.64 R18, [R1+0x1f40] ;  /* 0x001f400001127983 */ /* 0x000f220000300a00 */
[----:B------:R-:W-:Y:S02]  /*34240*/  IMAD.MOV.U32 R23, RZ, RZ, R16 ;  /* 0x000000ffff177224 */ /* 0x000fe400078e0010 */
[----:B------:R-:W-:Y:S01]  /*34250*/  IMAD.MOV.U32 R22, RZ, RZ, R17 ;  /* 0x000000ffff167224 */ /* 0x000fe200078e0011 */
[----:B----4-:R-:W-:Y:S01]  /*34260*/  HMMA.16816.F32 R24, R24, R18, R4 ;  /* 0x000000121818723c */ /* 0x010fe20000001804 */
[----:B------:R-:W2:Y:S04]  /*34270*/  LDL.LU.64 R6, [R1+0x1f38] ;  /* 0x001f380001067983 */ /* 0x000ea80000300a00 */
[----:B------:R-:W2:Y:S04]  /*34280*/  LDL.LU.64 R4, [R1+0x1f30] ;  /* 0x001f300001047983 */ /* 0x000ea80000300a00 */
[----:B------:R-:W2:Y:S04]  /*34290*/  LDL.LU.64 R18, [R1+0x1f28] ;  /* 0x001f280001127983 */ /* 0x000ea80000300a00 */
[----:B------:R-:W2:Y:S06]  /*342a0*/  LDL.LU.64 R16, [R1+0x1f20] ;  /* 0x001f200001107983 */ /* 0x000eac0000300a00 */
[----:B------:R0:W-:Y:S04]  /*342b0*/  STL.64 [R1+0x1ea8], R26 ;  /* 0x001ea81a01007387 */ /* 0x0001e80000100a00 */
[----:B------:R1:W-:Y:S01]  /*342c0*/  STL.64 [R1+0x1ea0], R24 ;  /* 0x001ea01801007387 */ /* 0x0003e20000100a00 */
[----:B0-----:R-:W-:-:S02]  /*342d0*/  IMAD.MOV.U32 R26, RZ, RZ, R15 ;  /* 0x000000ffff1a7224 */ /* 0x001fc400078e000f */
[----:B------:R-:W-:Y:S02]  /*342e0*/  IMAD.MOV.U32 R27, RZ, RZ, R14 ;  /* 0x000000ffff1b7224 */ /* 0x000fe400078e000e */
[----:B-1----:R-:W-:Y:S02]  /*342f0*/  IMAD.MOV.U32 R24, RZ, RZ, R23 ;  /* 0x000000ffff187224 */ /* 0x002fe400078e0017 */
[----:B------:R-:W-:Y:S01]  /*34300*/  IMAD.MOV.U32 R25, RZ, RZ, R22 ;  /* 0x000000ffff197224 */ /* 0x000fe200078e0016 */
[----:B------:R0:W-:Y:S04]  /*34310*/  STL.64 [R1+0x1eb8], R26 ;  /* 0x001eb81a01007387 */ /* 0x0001e80000100a00 */
[----:B------:R1:W-:Y:S01]  /*34320*/  STL.64 [R1+0x1eb0], R24 ;  /* 0x001eb01801007387 */ /* 0x0003e20000100a00 */
[----:B0-----:R-:W-:-:S02]  /*34330*/  IMAD.MOV.U32 R26, RZ, RZ, R3 ;  /* 0x000000ffff1a7224 */ /* 0x001fc400078e0003 */
[----:B------:R-:W-:Y:S02]  /*34340*/  IMAD.MOV.U32 R27, RZ, RZ, R0 ;  /* 0x000000ffff1b7224 */ /* 0x000fe400078e0000 */
[----:B-1----:R-:W-:Y:S02]  /*34350*/  IMAD.MOV.U32 R24, RZ, RZ, R11 ;  /* 0x000000ffff187224 */ /* 0x002fe400078e000b */
[----:B------:R-:W-:Y:S01]  /*34360*/  IMAD.MOV.U32 R25, RZ, RZ, R10 ;  /* 0x000000ffff197224 */ /* 0x000fe200078e000a */
[----:B------:R-:W-:Y:S04]  /*34370*/  STL.64 [R1+0x1ec8], R26 ;  /* 0x001ec81a01007387 */ /* 0x000fe80000100a00 */
[----:B------:R-:W-:Y:S01]  /*34380*/  STL.64 [R1+0x1ec0], R24 ;  /* 0x001ec01801007387 */ /* 0x000fe20000100a00 */
[----:B--2---:R-:W-:Y:S03]  /*34390*/  HMMA.16816.F32 R12, R16, R12, R4 ;  /* 0x0000000c100c723c */ /* 0x004fe60000001804 */
[----:B------:R-:W2:Y:S04]  /*343a0*/  LDL.LU.64 R6, [R1+0x1f18] ;  /* 0x001f180001067983 */ /* 0x000ea80000300a00 */
[----:B------:R-:W2:-:S12]  /*343b0*/  LDL.LU.64 R4, [R1+0x1f10] ;  /* 0x001f100001047983 */ /* 0x000e980000300a00 */
[----:B------:R0:W-:Y:S04]  /*343c0*/  STL.64 [R1+0x10], R12 ;  /* 0x0000100c01007387 */ /* 0x0001e80000100a00 */
[----:B------:R2:W-:Y:S04]  /*343d0*/  STL [R1+0x18], R14 ;  /* 0x0000180e01007387 */ /* 0x0005e80000100800 */
[----:B0-----:R-:W2:Y:S01]  /*343e0*/  LDL.LU.64 R12, [R1+0x1f08] ;  /* 0x001f0800010c7983 */ /* 0x001ea20000300a00 */
[----:B------:R-:W-:Y:S02]  /*343f0*/  IMAD.MOV.U32 R25, RZ, RZ, R2 ;  /* 0x000000ffff197224 */ /* 0x000fe400078e0002 */
[----:B------:R-:W-:-:S02]  /*34400*/  IMAD.MOV.U32 R2, RZ, RZ, R15 ;  /* 0x000000ffff027224 */ /* 0x000fc400078e000f */
[----:B--2---:R-:W-:Y:S01]  /*34410*/  HMMA.16816.F32 R12, R16, R12, R4 ;  /* 0x0000000c100c723c */ /* 0x004fe20000001804 */
[----:B------:R-:W2:-:S15]  /*34420*/  LDL.LU.64 R4, [R1+0x1f00] ;  /* 0x001f000001047983 */ /* 0x000e9e0000300a00 */
[----:B------:R-:W-:-:S03]  /*34430*/  NOP ;  /* 0x0000000000007918 */ /* 0x000fc60000000000 */
[----:B------:R-:W-:Y:S01]  /*34440*/  IMAD.MOV.U32 R7, RZ, RZ, R14 ;  /* 0x000000ffff077224 */ /* 0x000fe200078e000e */
[----:B------:R0:W-:Y:S01]  /*34450*/  STL.64 [R1+0x30], R12 ;  /* 0x0000300c01007387 */ /* 0x0001e20000100a00 */
[----:B------:R-:W-:-:S03]  /*34460*/  IMAD.MOV.U32 R6, RZ, RZ, R15 ;  /* 0x000000ffff067224 */ /* 0x000fc600078e000f */
[----:B------:R-:W3:Y:S04]  /*34470*/  LDL.LU.64 R14, [R1+0x1ef8] ;  /* 0x001ef800010e7983 */ /* 0x000ee80000300a00 */
[----:B0-----:R-:W3:Y:S04]  /*34480*/  LDL.LU.64 R12, [R1+0x1ef0] ;  /* 0x001ef000010c7983 */ /* 0x001ee80000300a00 */
[----:B------:R-:W4:Y:S01]  /*34490*/  LDL.LU.64 R22, [R1+0x1ee8] ;  /* 0x001ee80001167983 */ /* 0x000f220000300a00 */
[----:B------:R-:W-:Y:S01]  /*344a0*/  IMAD.MOV.U32 R24, RZ, RZ, R29 ;  /* 0x000000ffff187224 */ /* 0x000fe200078e001d */
[----:B---3--:R-:W-:Y:S02]  /*344b0*/  HMMA.16816.F32 R12, R16, R20, R12 ;  /* 0x00000014100c723c */ /* 0x008fe4000000180c */
[----:B------:R-:W4:-:S15]  /*344c0*/  LDL.LU.64 R20, [R1+0x1ee0] ;  /* 0x001ee00001147983 */ /* 0x000f1e0000300a00 */
[----:B------:R-:W-:Y:S02]  /*344d0*/  NOP ;  /* 0x0000000000007918 */ /* 0x000fe40000000000 */
[----:B------:R-:W-:Y:S02]  /*344e0*/  IMAD.MOV.U32 R29, RZ, RZ, R12 ;  /* 0x000000ffff1d7224 */ /* 0x000fe400078e000c */
[----:B------:R-:W-:Y:S01]  /*344f0*/  IMAD.MOV.U32 R3, RZ, RZ, R13 ;  /* 0x000000ffff037224 */ /* 0x000fe200078e000d */
[----:B------:R-:W3:Y:S04]  /*34500*/  LDL.LU R12, [R1+0x140] ;  /* 0x00014000010c7983 */ /* 0x000ee80000300800 */
[----:B------:R-:W3:Y:S04]  /*34510*/  LDL.LU R13, [R1+0x144] ;  /* 0x00014400010d7983 */ /* 0x000ee80000300800 */
[----:B------:R-:W2:Y:S01]  /*34520*/  LDL.LU.64 R10, [R1+0x1ed8] ;  /* 0x001ed800010a7983 */ /* 0x000ea20000300a00 */
[----:B----4-:R-:W-:Y:S03]  /*34530*/  HMMA.16816.F32 R20, R16, R8, R20 ;  /* 0x000000081014723c */ /* 0x010fe60000001814 */
[----:B------:R-:W2:-:S15]  /*34540*/  LDL.LU.64 R8, [R1+0x1ed0] ;  /* 0x001ed00001087983 */ /* 0x000e9e0000300a00 */
[----:B------:R-:W-:Y:S01]  /*34550*/  NOP ;  /* 0x0000000000007918 */ /* 0x000fe20000000000 */
[----:B------:R-:W-:Y:S04]  /*34560*/  STL.64 [R1+0x1e60], R22 ;  /* 0x001e601601007387 */ /* 0x000fe80000100a00 */
[----:B------:R0:W-:Y:S04]  /*34570*/  STL.64 [R1+0x1e58], R20 ;  /* 0x001e581401007387 */ /* 0x0001e80000100a00 */
[----:B0-----:R-:W4:Y:S04]  /*34580*/  LDL R21, [R1+0x170] ;  /* 0x0001700001157983 */ /* 0x001f280000100800 */
[----:B------:R-:W3:Y:S01]  /*34590*/  LDL.LU.64 R26, [R1+0x1ec8] ;  /* 0x001ec800011a7983 */ /* 0x000ee20000300a00 */
[----:B--2---:R-:W-:Y:S03]  /*345a0*/  HMMA.16816.F32 R8, R16, R24, R8 ;  /* 0x000000181008723c */ /* 0x004fe60000001808 */
[----:B------:R-:W3:Y:S01]  /*345b0*/  LDL.LU.64 R24, [R1+0x1ec0] ;  /* 0x001ec00001187983 */ /* 0x000ee20000300a00 */
[----:B------:R-:W-:-:S02]  /*345c0*/  IMAD.MOV.U32 R28, RZ, RZ, R14 ;  /* 0x000000ffff1c7224 */ /* 0x000fc400078e000e */
[----:B------:R-:W-:-:S13]  /*345d0*/  IMAD.MOV.U32 R0, RZ, RZ, R15 ;  /* 0x000000ffff007224 */ /* 0x000fda00078e000f */
[----:B------:R0:W-:Y:S04]  /*345e0*/  STL.64 [R1+0x1e70], R10 ;  /* 0x001e700a01007387 */ /* 0x0001e80000100a00 */
[----:B------:R-:W-:Y:S04]  /*345f0*/  STL.64 [R1+0x1e68], R8 ;  /* 0x001e680801007387 */ /* 0x000fe80000100a00 */
[----:B0-----:R-:W2:Y:S04]  /*34600*/  LDL.LU R10, [R1+0x108] ;  /* 0x00010800010a7983 */ /* 0x001ea80000300800 */
[----:B------:R-:W2:Y:S01]  /*34610*/  LDL.LU R11, [R1+0x10c] ;  /* 0x00010c00010b7983 */ /* 0x000ea20000300800 */
[----:B---3--:R-:W-:Y:S03]  /*34620*/  HMMA.16816.F32 R12, R16, R12, R24 ;  /* 0x0000000c100c723c */ /* 0x008fe60000001818 */
[----:B------:R-:W3:Y:S04]  /*34630*/  LDL.LU.64 R26, [R1+0x1eb8] ;  /* 0x001eb800011a7983 */ /* 0x000ee80000300a00 */
[----:B------:R-:W3:-:S12]  /*34640*/  LDL.LU.64 R24, [R1+0x1eb0] ;  /* 0x001eb00001187983 */ /* 0x000ed80000300a00 */
[----:B------:R0:W-:Y:S02]  /*34650*/  STL.64 [R1+0x1e50], R14 ;  /* 0x001e500e01007387 */ /* 0x0001e40000100a00 */
[----:B0-----:R-:W-:Y:S02]  /*34660*/  IMAD.MOV.U32 R14, RZ, RZ, R7 ;  /* 0x000000ffff0e7224 */ /* 0x001fe400078e0007 */
[----:B------:R-:W-:Y:S01]  /*34670*/  IMAD.MOV.U32 R15, RZ, RZ, R6 ;  /* 0x000000ffff0f7224 */ /* 0x000fe200078e0006 */
[----:B------:R0:W-:Y:S04]  /*34680*/  STL.64 [R1+0x1e48], R12 ;  /* 0x001e480c01007387 */ /* 0x0001e80000100a00 */
[----:B0-----:R-:W2:Y:S04]  /*34690*/  LDL.LU R12, [R1+0x30] ;  /* 0x00003000010c7983 */ /* 0x001ea80000300800 */
[----:B------:R-:W2:Y:S01]  /*346a0*/  LDL.LU R13, [R1+0x34] ;  /* 0x00003400010d7983 */ /* 0x000ea20000300800 */
[----:B---3--:R-:W-:Y:S03]  /*346b0*/  HMMA.16816.F32 R4, R16, R4, R24 ;  /* 0x000000041004723c */ /* 0x008fe60000001818 */
[----:B------:R-:W3:Y:S04]  /*346c0*/  LDL.LU.64 R26, [R1+0x1ea8] ;  /* 0x001ea800011a7983 */ /* 0x000ee80000300a00 */
[----:B------:R-:W3:-:S12]  /*346d0*/  LDL.LU.64 R24, [R1+0x1ea0] ;  /* 0x001ea00001187983 */ /* 0x000ed80000300a00 */
[----:B------:R0:W-:Y:S04]  /*346e0*/  STL.64 [R1+0x50], R4 ;  /* 0x0000500401007387 */ /* 0x0001e80000100a00 */
[----:B------:R1:W-:Y:S04]  /*346f0*/  STL.64 [R1+0x58], R6 ;  /* 0x0000580601007387 */ /* 0x0003e80000100a00 */
[----:B0-----:R-:W3:Y:S04]  /*34700*/  LDL.LU.64 R4, [R1+0x1e98] ;  /* 0x001e980001047983 */ /* 0x001ee80000300a00 */
[----:B-1----:R-:W2:Y:S01]  /*34710*/  LDL.LU.64 R6, [R1+0x1e90] ;  /* 0x001e900001067983 */ /* 0x002ea20000300a00 */
[----:B---3--:R-:W-:Y:S03]  /*34720*/  HMMA.16816.F32 R24, R16, R4, R24 ;  /* 0x000000041018723c */ /* 0x008fe60000001818 */
[----:B------:R-:W2:Y:S04]  /*34730*/  LDL.LU.64 R4, [R1+0x1e88] ;  /* 0x001e880001047983 */ /* 0x000ea80000300a00 */
[----:B------:R-:W3:Y:S04]  /*34740*/  LDL.LU R18, [R1+0xf8] ;  /* 0x0000f80001127983 */ /* 0x000ee80000300800 */
[----:B------:R-:W3:Y:S04]  /*34750*/  LDL.LU R19, [R1+0xfc] ;  /* 0x0000fc0001137983 */ /* 0x000ee80000300800 */
[----:B------:R-:W3:Y:S04]  /*34760*/  LDL.LU R22, [R1+0x128] ;  /* 0x0001280001167983 */ /* 0x000ee80000300800 */
[----:B------:R-:W3:Y:S04]  /*34770*/  LDL.LU R23, [R1+0x12c] ;  /* 0x00012c0001177983 */ /* 0x000ee80000300800 */
[----:B------:R0:W-:Y:S04]  /*34780*/  STL [R1+0x1e2c], R24 ;  /* 0x001e2c1801007387 */ /* 0x0001e80000100800 */
[----:B------:R1:W-:Y:S04]  /*34790*/  STL [R1+0x1e28], R25 ;  /* 0x001e281901007387 */ /* 0x0003e80000100800 */
[----:B------:R1:W-:Y:S04]  /*347a0*/  STL [R1+0x1e24], R26 ;  /* 0x001e241a01007387 */ /* 0x0003e80000100800 */
[----:B------:R4:W-:Y:S04]  /*347b0*/  STL [R1+0x1e20], R27 ;  /* 0x001e201b01007387 */ /* 0x0009e80000100800 */
[----:B0-----:R-:W3:Y:S04]  /*347c0*/  LDL.LU R24, [R1+0x10] ;  /* 0x0000100001187983 */ /* 0x001ee80000300800 */
[----:B-1----:R-:W3:Y:S04]  /*347d0*/  LDL.LU R25, [R1+0x14] ;  /* 0x0000140001197983 */ /* 0x002ee80000300800 */
[----:B------:R-:W3:Y:S01]  /*347e0*/  LDL.LU R26, [R1+0x18] ;  /* 0x00001800011a7983 */ /* 0x000ee20000300800 */
[----:B----4-:R-:W-:-:S03]  /*347f0*/  IMAD.MOV.U32 R27, RZ, RZ, R2 ;  /* 0x000000ffff1b7224 */ /* 0x010fc600078e0002 */
[----:B------:R-:W4:Y:S01]  /*34800*/  LDL.LU R2, [R1+0x1e84] ;  /* 0x001e840001027983 */ /* 0x000f220000300800 */
[C---:B--2---:R-:W-:Y:S08]  /*34810*/  HMMA.16816.F32 R8, R4.reuse, R10, R12 ;  /* 0x0000000a0408723c */ /* 0x044ff0000000180c */
[----:B---3--:R-:W-:Y:S01]  /*34820*/  HMMA.16816.F32 R24, R4, R18, R24 ;  /* 0x000000120418723c */ /* 0x008fe20000001818 */
[----:B------:R-:W0:-:S15]  /*34830*/  LDSM.16.MT88.4 R16, [R21+0x20800] ;  /* 0x020800001510783b */ /* 0x000e1e0000004200 */
[----:B------:R-:W-:-:S03]  /*34840*/  NOP ;  /* 0x0000000000007918 */ /* 0x000fc60000000000 */
[----:B------:R-:W-:Y:S04]  /*34850*/  STL.64 [R1], R24 ;  /* 0x0000001801007387 */ /* 0x000fe80000100a00 */
[----:B------:R-:W-:Y:S04]  /*34860*/  STL.64 [R1+0x8], R26 ;  /* 0x0000081a01007387 */ /* 0x000fe80000100a00 */
[----:B0-----:R0:W-:Y:S04]  /*34870*/  STL.64 [R1+0x1e10], R18 ;  /* 0x001e101201007387 */ /* 0x0011e80000100a00 */
[----:B------:R-:W-:Y:S04]  /*34880*/  STL.64 [R1+0x10], R8 ;  /* 0x0000100801007387 */ /* 0x000fe80000100a00 */
[----:B------:R-:W-:Y:S04]  /*34890*/  STL.64 [R1+0x18], R10 ;  /* 0x0000180a01007387 */ /* 0x000fe80000100a00 */
[----:B------:R1:W-:Y:S04]  /*348a0*/  STL.64 [R1+0x1e08], R16 ;  /* 0x001e081001007387 */ /* 0x0003e80000100a00 */
[----:B----4-:R-:W2:Y:S01]  /*348b0*/  LDSM.16.M88.4 R8, [R2+UR6+0x80] ;  /* 0x000080060208783b */ /* 0x010ea20008000200 */
[----:B0-----:R-:W-:-:S02]  /*348c0*/  IMAD.MOV.U32 R18, RZ, RZ, R28 ;  /* 0x000000ffff127224 */ /* 0x001fc400078e001c */
[----:B-1----:R-:W-:Y:S02]  /*348d0*/  IMAD.MOV.U32 R16, RZ, RZ, R29 ;  /* 0x000000ffff107224 */ /* 0x002fe400078e001d */
[----:B------:R-:W-:Y:S01]  /*348e0*/  IMAD.MOV.U32 R17, RZ, RZ, R3 ;  /* 0x000000ffff117224 */ /* 0x000fe200078e0003 */
[----:B------:R-:W3:Y:S04]  /*348f0*/  LDL.LU R29, [R1+0x1e80] ;  /* 0x001e8000011d7983 */ /* 0x000ee80000300800 */
[----:B------:R-:W4:Y:S04]  /*34900*/  LDL.LU R3, [R1+0x1e7c] ;  /* 0x001e7c0001037983 */ /* 0x000f280000300800 */
[----:B------:R-:W4:Y:S04]  /*34910*/  LDL.LU R28, [R1+0x1e78] ;  /* 0x001e7800011c7983 */ /* 0x000f280000300800 */
[----:B------:R-:W4:Y:S04]  /*34920*/  LDL.LU R26, [R1+0x118] ;  /* 0x00011800011a7983 */ /* 0x000f280000300800 */
[----:B--2---:R-:W-:Y:S04]  /*34930*/  STL.64 [R1+0x70], R8 ;  /* 0x0000700801007387 */ /* 0x004fe80000100a00 */
[----:B------:R-:W-:Y:S04]  /*34940*/  STL.64 [R1+0x78], R10 ;  /* 0x0000780a01007387 */ /* 0x000fe80000100a00 */
[----:B------:R-:W0:Y:S01]  /*34950*/  LDSM.16.M88.4 R8, [R2+UR6+0x4080] ;  /* 0x004080060208783b */ /* 0x000e220008000200 */
[----:B------:R-:W-:-:S03]  /*34960*/  IMAD.MOV.U32 R19, RZ, RZ, R0 ;  /* 0x000000ffff137224 */ /* 0x000fc600078e0000 */
[----:B0-----:R-:W-:Y:S04]  /*34970*/  STL.64 [R1+0x80], R8 ;  /* 0x0000800801007387 */ /* 0x001fe80000100a00 */
[----:B------:R-:W-:Y:S01]  /*34980*/  STL [R1+0x88], R10 ;  /* 0x0000880a01007387 */ /* 0x000fe20000100800 */
[----:B------:R-:W-:-:S03]  /*34990*/  IMAD.MOV.U32 R0, RZ, RZ, R11 ;  /* 0x000000ffff007224 */ /* 0x000fc600078e000b */
[----:B------:R-:W0:Y:S04]  /*349a0*/  LDSM.16.M88.4 R8, [R2+UR6+0x8080] ;  /* 0x008080060208783b */ /* 0x000e280008000200 */
[----:B------:R1:W-:Y:S04]  /*349b0*/  STL [R1+0x1e18], R0 ;  /* 0x001e180001007387 */ /* 0x0003e80000100800 */
[----:B0-----:R-:W-:Y:S01]  /*349c0*/  STL.64 [R1+0x90], R8 ;  /* 0x0000900801007387 */ /* 0x001fe20000100a00 */
[----:B------:R-:W-:-:S15]  /*349d0*/  HMMA.16816.F32 R20, R4, R22, R16 ;  /* 0x000000160414723c */ /* 0x000fde0000001810 */
[----:B------:R-:W-:-:S04]  /*349e0*/  NOP ;  /* 0x0000000000007918 */ /* 0x000fc80000000000 */
[----:B-1----:R-:W-:Y:S02]  /*349f0*/  IMAD.MOV.U32 R0, RZ, RZ, R20 ;  /* 0x000000ffff007224 */ /* 0x002fe400078e0014 */
[----:B------:R-:W-:Y:S02]  /*34a00*/  IMAD.MOV.U32 R17, RZ, RZ, R21 ;  /* 0x000000ffff117224 */ /* 0x000fe400078e0015 */
[----:B------:R-:W-:Y:S02]  /*34a10*/  IMAD.MOV.U32 R16, RZ, RZ, R22 ;  /* 0x000000ffff107224 */ /* 0x000fe400078e0016 */
[----:B---3--:R-:W-:Y:S02]  /*34a20*/  IMAD.MOV.U32 R27, RZ, RZ, R29 ;  /* 0x000000ffff1b7224 */ /* 0x008fe400078e001d */
[----:B------:R-:W-:Y:S02]  /*34a30*/  IMAD.MOV.U32 R29, RZ, RZ, R10 ;  /* 0x000000ffff1d7224 */ /* 0x000fe400078e000a */
[----:B----4-:R-:W-:-:S02]  /*34a40*/  IMAD.MOV.U32 R14, RZ, RZ, R28 ;  /* 0x000000ffff0e7224 */ /* 0x010fc400078e001c */
[----:B------:R-:W-:Y:S02]  /*34a50*/  IMAD.MOV.U32 R28, RZ, RZ, R11 ;  /* 0x000000ffff1c7224 */ /* 0x000fe400078e000b */
[----:B------:R-:W0:Y:S04]  /*34a60*/  LDSM.16.M88.4 R8, [R2+UR6+0xc080] ;  /* 0x00c080060208783b */ /* 0x000e280008000200 */
[----:B------:R-:W-:Y:S04]  /*34a70*/  STL [R1+0x1d90], R28 ;  /* 0x001d901c01007387 */ /* 0x000fe80000100800 */
[----:B------:R-:W-:Y:S04]  /*34a80*/  STL [R1+0x1d8c], R29 ;  /* 0x001d8c1d01007387 */ /* 0x000fe80000100800 */
[----:B0-----:R-:W-:Y:S04]  /*34a90*/  STL.64 [R1+0xa0], R8 ;  /* 0x0000a00801007387 */ /* 0x001fe80000100a00 */
[----:B------:R-:W-:Y:S04]  /*34aa0*/  STL.64 [R1+0xa8], R10 ;  /* 0x0000a80a01007387 */ /* 0x000fe80000100a00 */
[----:B------:R-:W0:Y:S01]  /*34ab0*/  LDSM.16.M88.4 R8, [R2+UR6+0x10080] ;  /* 0x010080060208783b */ /* 0x000e220008000200 */
[----:B------:R-:W-:-:S03]  /*34ac0*/  IMAD.MOV.U32 R15, RZ, RZ, R3 ;  /* 0x000000ffff0f7224 */ /* 0x000fc600078e0003 */
[----:B0-----:R-:W-:Y:S04]  /*34ad0*/  STL.64 [R1+0xb0], R8 ;  /* 0x0000b00801007387 */ /* 0x001fe80000100a00 */
[----:B------:R-:W-:Y:S01]  /*34ae0*/  STL [R1+0xb8], R10 ;  /* 0x0000b80a01007387 */ /* 0x000fe20000100800 */
[----:B------:R-:W-:-:S03]  /*34af0*/  IMAD.MOV.U32 R3, RZ, RZ, R11 ;  /* 0x000000ffff037224 */ /* 0x000fc600078e000b */
[----:B------:R-:W0:Y:S04]  /*34b00*/  LDSM.16.M88.4 R8, [R2+UR6+0x14080] ;  /* 0x014080060208783b */ /* 0x000e280008000200 */
[----:B------:R1:W-:Y:S02]  /*34b10*/  STL [R1+0x1d68], R3 ;  /* 0x001d680301007387 */ /* 0x0003e40000100800 */
[----:B-1----:R-:W-:Y:S02]  /*34b20*/  IMAD.MOV.U32 R3, RZ, RZ, R23 ;  /* 0x000000ffff037224 */ /* 0x002fe400078e0017 */
[----:B------:R-:W1:Y:S04]  /*34b30*/  LDSM.16.M88.4 R20, [R2+UR6+0x1c080] ;  /* 0x01c080060214783b */ /* 0x000e680008000200 */
[----:B0-----:R-:W-:Y:S04]  /*34b40*/  STL.64 [R1+0xc0], R8 ;  /* 0x0000c00801007387 */ /* 0x001fe80000100a00 */
[----:B------:R-:W-:Y:S04]  /*34b50*/  STL.64 [R1+0xc8], R10 ;  /* 0x0000c80a01007387 */ /* 0x000fe80000100a00 */
[----:B------:R-:W0:Y:S01]  /*34b60*/  LDSM.16.M88.4 R8, [R2+UR6+0x18080] ;  /* 0x018080060208783b */ /* 0x000e220008000200 */
[----:B-1----:R-:W-:-:S02]  /*34b70*/  IMAD.MOV.U32 R19, RZ, RZ, R20 ;  /* 0x000000ffff137224 */ /* 0x002fc400078e0014 */
[----:B------:R-:W-:Y:S02]  /*34b80*/  IMAD.MOV.U32 R18, RZ, RZ, R21 ;  /* 0x000000ffff127224 */ /* 0x000fe400078e0015 */
[----:B0-----:R-:W-:Y:S02]  /*34b90*/  IMAD.MOV.U32 R29, RZ, RZ, R9 ;  /* 0x000000ffff1d7224 */ /* 0x001fe400078e0009 */
[----:B------:R-:W-:Y:S01]  /*34ba0*/  IMAD.MOV.U32 R28, RZ, RZ, R8 ;  /* 0x000000ffff1c7224 */ /* 0x000fe200078e0008 */
[----:B------:R0:W-:Y:S04]  /*34bb0*/  STL.64 [R1+0xf8], R10 ;  /* 0x0000f80a01007387 */ /* 0x0001e80000100a00 */
[----:B0-----:R-:W2:Y:S04]  /*34bc0*/  LDL.LU.64 R10, [R1+0x1e70] ;  /* 0x001e7000010a7983 */ /* 0x001ea80000300a00 */
[----:B------:R-:W2:Y:S04]  /*34bd0*/  LDL.LU.64 R8, [R1+0x1e68] ;  /* 0x001e680001087983 */ /* 0x000ea80000300a00 */
[----:B------:R-:W-:Y:S04]  /*34be0*/  STL [R1+0x1e30], R29 ;  /* 0x001e301d01007387 */ /* 0x000fe80000100800 */
[----:B------:R-:W-:Y:S04]  /*34bf0*/  STL [R1+0x1e1c], R28 ;  /* 0x001e1c1c01007387 */ /* 0x000fe80000100800 */
[----:B------:R-:W-:Y:S04]  /*34c00*/  STL [R1+0x1e34], R0 ;  /* 0x001e340001007387 */ /* 0x000fe80000100800 */
[----:B------:R0:W-:Y:S04]  /*34c10*/  STL.64 [R1+0xe8], R22 ;  /* 0x0000e81601007387 */ /* 0x0001e80000100a00 */
[----:B0-----:R-:W3:Y:S04]  /*34c20*/  LDL.LU.64 R22, [R1+0x1e60] ;  /* 0x001e600001167983 */ /* 0x001ee80000300a00 */
[----:B------:R-:W3:Y:S04]  /*34c30*/  LDL.LU.64 R20, [R1+0x1e58] ;  /* 0x001e580001147983 */ /* 0x000ee80000300a00 */
[----:B------:R0:W-:Y:S01]  /*34c40*/  STL [R1+0x1cf8], R2 ;  /* 0x001cf80201007387 */ /* 0x0001e20000100800 */
[C---:B--2---:R-:W-:Y:S08]  /*34c50*/  HMMA.16816.F32 R8, R4.reuse, R14, R8 ;  /* 0x0000000e0408723c */ /* 0x044ff00000001808 */
[----:B---3--:R-:W-:Y:S11]  /*34c60*/  HMMA.16816.F32 R20, R4, R26, R20 ;  /* 0x0000001a0414723c */ /* 0x008ff60000001814 */
[----:B------:R-:W-:-:S02]  /*34c70*/  IMAD.MOV.U32 R24, RZ, RZ, R10 ;  /* 0x000000ffff187224 */ /* 0x000fc400078e000a */
[----:B------:R-:W-:-:S06]  /*34c80*/  IMAD.MOV.U32 R25, RZ, RZ, R11 ;  /* 0x000000ffff197224 */ /* 0x000fcc00078e000b */
[----:B0-----:R-:W-:Y:S02]  /*34c90*/  IMAD.MOV.U32 R2, RZ, RZ, R23 ;  /* 0x000000ffff027224 */ /* 0x001fe400078e0017 */
[----:B------:R-:W2:Y:S04]  /*34ca0*/  LDL R23, [R1+0x170] ;  /* 0x0001700001177983 */ /* 0x000ea80000100800 */
[----:B------:R-:W3:Y:S04]  /*34cb0*/  LDL.LU.64 R14, [R1+0x1e50] ;  /* 0x001e5000010e7983 */ /* 0x000ee80000300a00 */
[----:B------:R-:W3:Y:S04]  /*34cc0*/  LDL.LU.64 R12, [R1+0x1e48] ;  /* 0x001e4800010c7983 */ /* 0x000ee80000300a00 */
[----:B------:R-:W3:Y:S04]  /*34cd0*/  LDL.LU R10, [R1+0x148] ;  /* 0x00014800010a7983 */ /* 0x000ee80000300800 */
[----:B------:R-:W3:Y:S01]  /*34ce0*/  LDL.LU R11, [R1+0x14c] ;  /* 0x00014c00010b7983 */ /* 0x000ee20000300800 */
[----:B------:R-:W-:-:S02]  /*34cf0*/  IMAD.MOV.U32 R26, RZ, RZ, R20 ;  /* 0x000000ffff1a7224 */ /* 0x000fc400078e0014 */
[----:B------:R-:W-:-:S05]  /*34d00*/  IMAD.MOV.U32 R27, RZ, RZ, R21 ;  /* 0x000000ffff1b7224 */ /* 0x000fca00078e0015 */
[----:B------:R-:W-:Y:S04]  /*34d10*/  STL.64 [R1+0x1e40], R26 ;  /* 0x001e401a01007387 */ /* 0x000fe80000100a00 */
[----:B------:R0:W-:Y:S01]  /*34d20*/  STL.64 [R1+0x1e38], R24 ;  /* 0x001e381801007387 */ /* 0x0001e20000100a00 */
[----:B---3--:R-:W-:Y:S03]  /*34d30*/  HMMA.16816.F32 R12, R4, R10, R12 ;  /* 0x0000000a040c723c */ /* 0x008fe6000000180c */
[----:B------:R-:W3:Y:S04]  /*34d40*/  LDL.LU R10, [R1+0x158] ;  /* 0x00015800010a7983 */ /* 0x000ee80000300800 */
[----:B------:R-:W3:Y:S04]  /*34d50*/  LDL.LU R11, [R1+0x15c] ;  /* 0x00015c00010b7983 */ /* 0x000ee80000300800 */
[----:B0-----:R-:W3:Y:S04]  /*34d60*/  LDL.LU R24, [R1+0x50] ;  /* 0x0000500001187983 */ /* 0x001ee80000300800 */
[----:B------:R-:W3:Y:S04]  /*34d70*/  LDL.LU R25, [R1+0x54] ;  /* 0x0000540001197983 */ /* 0x000ee80000300800 */
[----:B------:R-:W3:Y:S04]  /*34d80*/  LDL.LU R26, [R1+0x58] ;  /* 0x00005800011a7983 */ /* 0x000ee80000300800 */
[----:B------:R-:W3:Y:S04]  /*34d90*/  LDL.LU R27, [R1+0x5c] ;  /* 0x00005c00011b7983 */ /* 0x000ee80000300800 */
[----:B------:R-:W-:Y:S04]  /*34da0*/  STL.64 [R1+0x1db0], R14 ;  /* 0x001db00e01007387 */ /* 0x000fe80000100a00 */
[----:B------:R0:W-:Y:S04]  /*34db0*/  STL.64 [R1+0x1da8], R12 ;  /* 0x001da80c01007387 */ /* 0x0001e80000100a00 */
[----:B0-----:R-:W4:Y:S04]  /*34dc0*/  LDL.LU R12, [R1+0xb0] ;  /* 0x0000b000010c7983 */ /* 0x001f280000300800 */
[----:B------:R-:W4:Y:S04]  /*34dd0*/  LDL.LU R13, [R1+0xb4] ;  /* 0x0000b400010d7983 */ /* 0x000f280000300800 */
[----:B----4-:R0:W-:Y:S04]  /*34de0*/  STL.64 [R1+0x1dc0], R12 ;  /* 0x001dc00c01007387 */ /* 0x0101e80000100a00 */
[----:B0-----:R-:W4:Y:S04]  /*34df0*/  LDL.LU R12, [R1+0xa0] ;  /* 0x0000a000010c7983 */ /* 0x001f280000300800 */
[----:B------:R-:W4:Y:S04]  /*34e00*/  LDL.LU R13, [R1+0xa4] ;  /* 0x0000a400010d7983 */ /* 0x000f280000300800 */
[----:B----4-:R0:W-:Y:S04]  /*34e10*/  STL.64 [R1+0x1dd8], R12 ;  /* 0x001dd80c01007387 */ /* 0x0101e80000100a00 */
[----:B0-----:R-:W4:Y:S04]  /*34e20*/  LDL.LU R12, [R1+0x90] ;  /* 0x00009000010c7983 */ /* 0x001f280000300800 */
[----:B------:R-:W4:Y:S01]  /*34e30*/  LDL.LU R13, [R1+0x94] ;  /* 0x00009400010d7983 */ /* 0x000f220000300800 */
[----:B------:R-:W-:-:S03]  /*34e40*/  IMAD.MOV.U32 R28, RZ, RZ, R22 ;  /* 0x000000ffff1c7224 */ /* 0x000fc600078e0016 */
[----:B--2---:R-:W0:Y:S04]  /*34e50*/  LDSM.16.MT88.4 R20, [R23+0x20a00] ;  /* 0x020a00001714783b */ /* 0x004e280000004200 */
[----:B----4-:R1:W-:Y:S04]  /*34e60*/  STL.64 [R1+0x1df0], R12 ;  /* 0x001df00c01007387 */ /* 0x0103e80000100a00 */
[----:B-1----:R-:W2:Y:S04]  /*34e70*/  LDL.LU R12, [R1+0x80] ;  /* 0x00008000010c7983 */ /* 0x002ea80000300800 */
[----:B------:R-:W2:Y:S01]  /*34e80*/  LDL.LU R13, [R1+0x84] ;  /* 0x00008400010d7983 */ /* 0x000ea20000300800 */
[----:B------:R-:W-:-:S02]  /*34e90*/  IMAD.MOV.U32 R0, RZ, RZ, R8 ;  /* 0x000000ffff007224 */ /* 0x000fc400078e0008 */
[----:B------:R-:W-:Y:S02]  /*34ea0*/  IMAD.MOV.U32 R29, RZ, RZ, R9 ;  /* 0x000000ffff1d7224 */ /* 0x000fe400078e0009 */
[----:B---3--:R-:W-:Y:S01]  /*34eb0*/  HMMA.16816.F32 R8, R4, R10, R24 ;  /* 0x0000000a0408723c */ /* 0x008fe20000001818 */
[----:B--2---:R-:W-:Y:S04]  /*34ec0*/  STL.64 [R1+0x1e00], R12 ;  /* 0x001e000c01007387 */ /* 0x004fe80000100a00 */
[----:B0-----:R0:W-:Y:S04]  /*34ed0*/  STL.64 [R1+0x1d78], R22 ;  /* 0x001d781601007387 */ /* 0x0011e80000100a00 */
[----:B0-----:R-:W2:Y:S04]  /*34ee0*/  LDL R23, [R1+0x170] ;  /* 0x0001700001177983 */ /* 0x001ea80000100800 */
[----:B------:R0:W-:Y:S02]  /*34ef0*/  STL.64 [R1+0x1d70], R20 ;  /* 0x001d701401007387 */ /* 0x0001e40000100a00 */
[----:B0-----:R-:W-:-:S02]  /*34f00*/  IMAD.MOV.U32 R21, RZ, RZ, R18 ;  /* 0x000000ffff157224 */ /* 0x001fc400078e0012 */
[----:B------:R-:W-:Y:S01]  /*34f10*/  IMAD.MOV.U32 R20, RZ, RZ, R19 ;  /* 0x000000ffff147224 */ /* 0x000fe200078e0013 */
[----:B------:R-:W3:Y:S04]  /*34f20*/  LDL.LU R18, [R1+0x168] ;  /* 0x0001680001127983 */ /* 0x000ee80000300800 */
[----:B------:R-:W3:Y:S04]  /*34f30*/  LDL.LU R19, [R1+0x16c] ;  /* 0x00016c0001137983 */ /* 0x000ee80000300800 */
[----:B------:R-:W4:Y:S04]  /*34f40*/  LDL.LU R12, [R1] ;  /* 0x00000000010c7983 */ /* 0x000f280000300800 */
[----:B------:R-:W4:Y:S04]  /*34f50*/  LDL.LU R13, [R1+0x4] ;  /* 0x00000400010d7983 */ /* 0x000f280000300800 */
[----:B------:R-:W4:Y:S04]  /*34f60*/  LDL.LU R14, [R1+0x8] ;  /* 0x00000800010e7983 */ /* 0x000f280000300800 */
[----:B------:R-:W4:Y:S04]  /*34f70*/  LDL.LU R15, [R1+0xc] ;  /* 0x00000c00010f7983 */ /* 0x000f280000300800 */
[----:B------:R0:W-:Y:S04]  /*34f80*/  STL.64 [R1+0x1d80], R20 ;  /* 0x001d801401007387 */ /* 0x0001e80000100a00 */
[----:B--2---:R1:W-:Y:S04]  /*34f90*/  STL [R1+0x1df8], R23 ;  /* 0x001df81701007387 */ /* 0x0043e80000100800 */
[----:B0-----:R-:W2:Y:S04]  /*34fa0*/  LDL.LU R20, [R1+0x10] ;  /* 0x0000100001147983 */ /* 0x001ea80000300800 */
[----:B------:R-:W2:Y:S04]  /*34fb0*/  LDL.LU R21, [R1+0x14] ;  /* 0x0000140001157983 */ /* 0x000ea80000300800 */
[----:B------:R-:W2:Y:S04]  /*34fc0*/  LDL.LU R22, [R1+0x18] ;  /* 0x0000180001167983 */ /* 0x000ea80000300800 */
[----:B-1----:R-:W2:Y:S04]  /*34fd0*/  LDL.LU R23, [R1+0x1c] ;  /* 0x00001c0001177983 */ /* 0x002ea80000300800 */
[----:B------:R-:W2:Y:S04]  /*34fe0*/  LDL.LU.64 R26, [R1+0x1e40] ;  /* 0x001e4000011a7983 */ /* 0x000ea80000300a00 */
[----:B------:R-:W2:Y:S04]  /*34ff0*/  LDL.LU.64 R24, [R1+0x1e38] ;  /* 0x001e380001187983 */ /* 0x000ea80000300a00 */
[----:B------:R-:W-:Y:S04]  /*35000*/  STL.64 [R1+0x1da0], R10 ;  /* 0x001da00a01007387 */ /* 0x000fe80000100a00 */
[----:B------:R0:W-:Y:S04]  /*35010*/  STL.64 [R1+0x1d98], R8 ;  /* 0x001d980801007387 */ /* 0x0001e80000100a00 */
[----:B0-----:R-:W3:Y:S04]  /*35020*/  LDL.LU R8, [R1+0xc0] ;  /* 0x0000c00001087983 */ /* 0x001ee80000300800 */
[----:B------:R-:W3:Y:S01]  /*35030*/  LDL.LU R9, [R1+0xc4] ;  /* 0x0000c40001097983 */ /* 0x000ee20000300800 */
[----:B--2---:R-:W-:-:S02]  /*35040*/  IMAD.MOV.U32 R10, RZ, RZ, R24 ;  /* 0x000000ffff0a7224 */ /* 0x004fc400078e0018 */
[----:B------:R-:W-:Y:S01]  /*35050*/  IMAD.MOV.U32 R11, RZ, RZ, R25 ;  /* 0x000000ffff0b7224 */ /* 0x000fe200078e0019 */
[----:B---3--:R0:W-:Y:S02]  /*35060*/  STL.64 [R1+0x1db8], R8 ;  /* 0x001db80801007387 */ /* 0x0081e40000100a00 */
[----:B0-----:R-:W-:Y:S02]  /*35070*/  IMAD.MOV.U32 R8, RZ, RZ, R0 ;  /* 0x000000ffff087224 */ /* 0x001fe400078e0000 */
[----:B------:R-:W-:Y:S01]  /*35080*/  IMAD.MOV.U32 R9, RZ, RZ, R29 ;  /* 0x000000ffff097224 */ /* 0x000fe200078e001d */
[----:B------:R-:W2:Y:S04]  /*35090*/  LDL.LU R0, [R1+0x1e34] ;  /* 0x001e340001007983 */ /* 0x000ea80000300800 */
[----:B------:R-:W3:Y:S04]  /*350a0*/  LDL.LU R29, [R1+0x1e30] ;  /* 0x001e3000011d7983 */ /* 0x000ee80000300800 */
[----:B------:R-:W3:Y:S04]  /*350b0*/  LDL.LU R24, [R1+0x1e2c] ;  /* 0x001e2c0001187983 */ /* 0x000ee80000300800 */
[----:B------:R-:W3:Y:S04]  /*350c0*/  LDL.LU R25, [R1+0x1e28] ;  /* 0x001e280001197983 */ /* 0x000ee80000300800 */
[----:B------:R-:W-:Y:S04]  /*350d0*/  STL.64 [R1+0x1dd0], R10 ;  /* 0x001dd00a01007387 */ /* 0x000fe80000100a00 */
[----:B------:R0:W-:Y:S02]  /*350e0*/  STL.64 [R1+0x1dc8], R8 ;  /* 0x001dc80801007387 */ /* 0x0001e40000100a00 */
[----:B0-----:R-:W-:-:S02]  /*350f0*/  IMAD.MOV.U32 R8, RZ, RZ, R26 ;  /* 0x000000ffff087224 */ /* 0x001fc400078e001a */
[----:B------:R-:W-:Y:S01]  /*35100*/  IMAD.MOV.U32 R9, RZ, RZ, R27 ;  /* 0x000000ffff097224 */ /* 0x000fe200078e001b */
[----:B------:R-:W3:Y:S04]  /*35110*/  LDL.LU R26, [R1+0x1e24] ;  /* 0x001e2400011a7983 */ /* 0x000ee80000300800 */
[----:B------:R-:W3:Y:S01]  /*35120*/  LDL.LU R27, [R1+0x1e20] ;  /* 0x001e2000011b7983 */ /* 0x000ee20000300800 */
[----:B------:R-:W-:Y:S02]  /*35130*/  IMAD.MOV.U32 R10, RZ, RZ, R28 ;  /* 0x000000ffff0a7224 */ /* 0x000fe400078e001c */
[----:B------:R-:W-:Y:S01]  /*35140*/  IMAD.MOV.U32 R11, RZ, RZ, R2 ;  /* 0x000000ffff0b7224 */ /* 0x000fe200078e0002 */
[----:B------:R-:W4:Y:S04]  /*35150*/  LDL.LU R28, [R1+0x1e1c] ;  /* 0x001e1c00011c7983 */ /* 0x000f280000300800 */
[----:B------:R0:W-:Y:S04]  /*35160*/  STL.64 [R1+0x1de8], R10 ;  /* 0x001de80a01007387 */ /* 0x0001e80000100a00 */
[----:B------:R1:W-:Y:S01]  /*35170*/  STL.64 [R1+0x1de0], R8 ;  /* 0x001de00801007387 */ /* 0x0003e20000100a00 */
[----:B0-----:R-:W-:-:S02]  /*35180*/  IMAD.MOV.U32 R10, RZ, RZ, R16 ;  /* 0x000000ffff0a7224 */ /* 0x001fc400078e0010 */
[----:B-1----:R-:W-:Y:S02]  /*35190*/  IMAD.MOV.U32 R9, RZ, RZ, R17 ;  /* 0x000000ffff097224 */ /* 0x002fe400078e0011 */
[----:B--2---:R-:W-:Y:S02]  /*351a0*/  IMAD.MOV.U32 R8, RZ, RZ, R0 ;  /* 0x000000ffff087224 */ /* 0x004fe400078e0000 */
[----:B------:R-:W2:Y:S01]  /*351b0*/  LDL.LU R0, [R1+0x1e18] ;  /* 0x001e180001007983 */ /* 0x000ea20000300800 */
[----:B---3--:R-:W-:Y:S03]  /*351c0*/  HMMA.16816.F32 R24, R4, R18, R24 ;  /* 0x000000120418723c */ /* 0x008fe60000001818 */
[----:B------:R-:W4:Y:S04]  /*351d0*/  LDL.LU.64 R18, [R1+0x1e10] ;  /* 0x001e100001127983 */ /* 0x000f280000300a00 */
[----:B------:R-:W4:Y:S04]  /*351e0*/  LDL.LU.64 R16, [R1+0x1e08] ;  /* 0x001e080001107983 */ /* 0x000f280000300a00 */
[----:B------:R-:W4:Y:S04]  /*351f0*/  LDL.LU R4, [R1+0x70] ;  /* 0x0000700001047983 */ /* 0x000f280000300800 */
[----:B------:R-:W4:Y:S02]  /*35200*/  LDL.LU R5, [R1+0x74] ;  /* 0x0000740001057983 */ /* 0x000f240000300800 */
[C---:B----4-:R-:W-:Y:S02]  /*35210*/  HMMA.16816.F32 R4, R16.reuse, R4, R12 ;  /* 0x000000041004723c */ /* 0x050fe4000000180c */
[----:B------:R-:W3:Y:S06]  /*35220*/  LDL.LU.64 R12, [R1+0x1e00] ;  /* 0x001e0000010c7983 */ /* 0x000eec0000300a00 */
[----:B---3--:R-:W-:Y:S01]  /*35230*/  HMMA.16816.F32 R12, R16, R12, R20 ;  /* 0x0000000c100c723c */ /* 0x008fe20000001814 */
[----:B------:R-:W3:-:S15]  /*35240*/  LDL.LU R23, [R1+0x1df8] ;  /* 0x001df80001177983 */ /* 0x000ede0000300800 */
[----:B------:R-:W-:-:S03]  /*35250*/  NOP ;  /* 0x0000000000007918 */ /* 0x000fc60000000000 */
[----:B------:R-:W-:Y:S02]  /*35260*/  IMAD.MOV.U32 R22, RZ, RZ, R12 ;  /* 0x000000ffff167224 */ /* 0x000fe400078e000c */
[----:B------:R-:W-:Y:S02]  /*35270*/  IMAD.MOV.U32 R21, RZ, RZ, R13 ;  /* 0x000000ffff157224 */ /* 0x000fe400078e000d */
[----:B------:R-:W4:Y:S01]  /*35280*/  LDL.LU.64 R12, [R1+0x1df0] ;  /* 0x001df000010c7983 */ /* 0x000f220000300a00 */
[----:B------:R-:W-:Y:S02]  /*35290*/  IMAD.MOV.U32 R11, RZ, RZ, R3 ;  /* 0x000000ffff0b7224 */ /* 0x000fe400078e0003 */
[----:B------:R-:W-:Y:S02]  /*352a0*/  IMAD.MOV.U32 R20, RZ, RZ, R14 ;  /* 0x000000ffff147224 */ /* 0x000fe400078e000e */
[----:B------:R-:W-:-:S03]  /*352b0*/  IMAD.MOV.U32 R2, RZ, RZ, R15 ;  /* 0x000000ffff027224 */ /* 0x000fc600078e000f */
[----:B----4-:R-:W-:Y:S01]  /*352c0*/  HMMA.16816.F32 R12, R16, R12, R8 ;  /* 0x0000000c100c723c */ /* 0x010fe20000001808 */
[----:B------:R-:W4:Y:S04]  /*352d0*/  LDL.LU.64 R10, [R1+0x1de8] ;  /* 0x001de800010a7983 */ /* 0x000f280000300a00 */
[----:B------:R-:W4:-:S14]  /*352e0*/  LDL.LU.64 R8, [R1+0x1de0] ;  /* 0x001de00001087983 */ /* 0x000f1c0000300a00 */
[----:B------:R0:W-:Y:S04]  /*352f0*/  STL.64 [R1+0x10], R12 ;  /* 0x0000100c01007387 */ /* 0x0001e80000100a00 */
[----:B------:R4:W-:Y:S04]  /*35300*/  STL [R1+0x18], R14 ;  /* 0x0000180e01007387 */ /* 0x0009e80000100800 */
[----:B0-----:R-:W4:Y:S01]  /*35310*/  LDL.LU.64 R12, [R1+0x1dd8] ;  /* 0x001dd800010c7983 */ /* 0x001f220000300a00 */
[----:B------:R-:W-:Y:S02]  /*35320*/  IMAD.MOV.U32 R3, RZ, RZ, R15 ;  /* 0x000000ffff037224 */ /* 0x000fe400078e000f */
[----:B----4-:R-:W-:Y:S01]  /*35330*/  HMMA.16816.F32 R12, R16, R12, R8 ;  /* 0x0000000c100c723c */ /* 0x010fe20000001808 */
[----:B------:R-:W4:Y:S04]  /*35340*/  LDL.LU.64 R10, [R1+0x1dd0] ;  /* 0x001dd000010a7983 */ /* 0x000f280000300a00 */
[----:B------:R-:W4:-:S14]  /*35350*/  LDL.LU.64 R8, [R1+0x1dc8] ;  /* 0x001dc80001087983 */ /* 0x000f1c0000300a00 */
[----:B------:R0:W-:Y:S04]  /*35360*/  STL.64 [R1+0x40], R12 ;  /* 0x0000400c01007387 */ /* 0x0001e80000100a00 */
[----:B------:R4:W-:Y:S04]  /*35370*/  STL.64 [R1+0x48], R14 ;  /* 0x0000480e01007387 */ /* 0x0009e80000100a00 */
[----:B0-----:R-:W4:Y:S02]  /*35380*/  LDL.LU.64 R12, [R1+0x1dc0] ;  /* 0x001dc000010c7983 */ /* 0x001f240000300a00 */
[----:B----4-:R-:W-:Y:S02]  /*35390*/  HMMA.16816.F32 R12, R16, R12, R8 ;  /* 0x0000000c100c723c */ /* 0x010fe40000001808 */
[----:B------:R-:W4:-:S15]  /*353a0*/  LDL.LU.64 R8, [R1+0x1db8] ;  /* 0x001db80001087983 */ /* 0x000f1e0000300a00 */
[----:B------:R-:W-:Y:S02]  /*353b0*/  NOP ;  /* 0x0000000000007918 */ /* 0x000fe40000000000 */
[----:B------:R-:W-:Y:S04]  /*353c0*/  STL.64 [R1+0x60], R12 ;  /* 0x0000600c01007387 */ /* 0x000fe80000100a00 */
[----:B------:R0:W-:Y:S04]  /*353d0*/  STL.64 [R1+0x68], R14 ;  /* 0x0000680e01007387 */ /* 0x0001e80000100a00 */
[----:B0-----:R-:W4:Y:S04]  /*353e0*/  LDL.LU.64 R14, [R1+0x1db0] ;  /* 0x001db000010e7983 */ /* 0x001f280000300a00 */
[----:B------:R-:W4:Y:S04]  /*353f0*/  LDL.LU.64 R12, [R1+0x1da8] ;  /* 0x001da800010c7983 */ /* 0x000f280000300a00 */
[----:B------:R-:W2:Y:S01]  /*35400*/  LDL.LU.64 R10, [R1+0x1da0] ;  /* 0x001da000010a7983 */ /* 0x000ea20000300a00 */
[----:B----4-:R-:W-:Y:S03]  /*35410*/  HMMA.16816.F32 R12, R16, R8, R12 ;  /* 0x00000008100c723c */ /* 0x010fe6000000180c */
[----:B------:R-:W2:-:S15]  /*35420*/  LDL.LU.64 R8, [R1+0x1d98] ;  /* 0x001d980001087983 */ /* 0x000e9e0000300a00 */
[----:B------:R-:W-:Y:S01]  /*35430*/  NOP ;  /* 0x0000000000007918 */ /* 0x000fe20000000000 */
[----:B------:R0:W-:Y:S04]  /*35440*/  STL.64 [R1+0x50], R12 ;  /* 0x0000500c01007387 */ /* 0x0001e80000100a00 */
[----:B------:R2:W-:Y:S01]  /*35450*/  STL.64 [R1+0x58], R14 ;  /* 0x0000580e01007387 */ /* 0x0005e20000100a00 */
[----:B0-----:R-:W-:Y:S02]  /*35460*/  IMAD.MOV.U32 R12, RZ, RZ, R28 ;  /* 0x000000ffff0c7224 */ /* 0x001fe400078e001c */
[----:B------:R-:W-:Y:S01]  /*35470*/  IMAD.MOV.U32 R13, RZ, RZ, R29 ;  /* 0x000000ffff0d7224 */ /* 0x000fe200078e001d */
[----:B------:R-:W4:Y:S04]  /*35480*/  LDL.LU R28, [R1+0x1d90] ;  /* 0x001d9000011c7983 */ /* 0x000f280000300800 */
[----:B------:R-:W4:Y:S02]  /*35490*/  LDL.LU R29, [R1+0x1d8c] ;  /* 0x001d8c00011d7983 */ /* 0x000f240000300800 */
[----:B--2---:R-:W-:Y:S02]  /*354a0*/  HMMA.16816.F32 R12, R16, R12, R8 ;  /* 0x0000000c100c723c */ /* 0x004fe40000001808 */
[----:B---3--:R-:W0:-:S15]  /*354b0*/  LDSM.16.MT88.4 R8, [R23+0x20c00] ;  /* 0x020c00001708783b */ /* 0x008e1e0000004200 */
[----:B------:R-:W-:Y:S02]  /*354c0*/  NOP ;  /* 0x0000000000007918 */ /* 0x000fe40000000000 */
[----:B------:R-:W-:Y:S04]  /*354d0*/  STL.64 [R1+0x30], R12 ;  /* 0x0000300c01007387 */ /* 0x000fe80000100a00 */
[----:B------:R1:W-:Y:S04]  /*354e0*/  STL.64 [R1+0x38], R14 ;  /* 0x0000380e01007387 */ /* 0x0003e80000100a00 */
[----:B-1----:R-:W2:Y:S01]  /*354f0*/  LDL.LU R14, [R1+0x88] ;  /* 0x00008800010e7983 */ /* 0x002ea20000300800 */
[----:B------:R-:W-:-:S03]  /*35500*/  IMAD.MOV.U32 R15, RZ, RZ, R0 ;  /* 0x000000ffff0f7224 */ /* 0x000fc600078e0000 */
[----:B------:R-:W3:Y:S04]  /*35510*/  LDL.LU R0, [R1+0x1d88] ;  /* 0x001d880001007983 */ /* 0x000ee80000300800 */
[----:B0-----:R-:W-:Y:S04]  /*35520*/  STL [R1+0x1d0c], R8 ;  /* 0x001d0c0801007387 */ /* 0x001fe80000100800 */
[----:B------:R-:W-:Y:S04]  /*35530*/  STL [R1+0x1d08], R9 ;  /* 0x001d080901007387 */ /* 0x000fe80000100800 */
[----:B------:R4:W-:Y:S04]  /*35540*/  STL [R1+0x1d04], R10 ;  /* 0x001d040a01007387 */ /* 0x0009e80000100800 */
[----:B------:R0:W-:Y:S01]  /*35550*/  STL [R1+0x1d00], R11 ;  /* 0x001d000b01007387 */ /* 0x0001e20000100800 */
[----:B----4-:R-:W-:-:S02]  /*35560*/  IMAD.MOV.U32 R10, RZ, RZ, R29 ;  /* 0x000000ffff0a7224 */ /* 0x010fc400078e001d */
[----:B0-----:R-:W-:Y:S02]  /*35570*/  IMAD.MOV.U32 R11, RZ, RZ, R28 ;  /* 0x000000ffff0b7224 */ /* 0x001fe400078e001c */
[----:B------:R-:W-:Y:S02]  /*35580*/  IMAD.MOV.U32 R8, RZ, RZ, R22 ;  /* 0x000000ffff087224 */ /* 0x000fe400078e0016 */
[----:B------:R-:W-:Y:S01]  /*35590*/  IMAD.MOV.U32 R9, RZ, RZ, R21 ;  /* 0x000000ffff097224 */ /* 0x000fe200078e0015 */
[----:B------:R0:W-:Y:S02]  /*355a0*/  STL.64 [R1+0x1d60], R10 ;  /* 0x001d600a01007387 */ /* 0x0001e40000100a00 */
[----:B0-----:R-:W-:Y:S02]  /*355b0*/  IMAD.MOV.U32 R10, RZ, RZ, R20 ;  /* 0x000000ffff0a7224 */ /* 0x001fe400078e0014 */
[----:B---3--:R-:W0:Y:S04]  /*355c0*/  LDSM.16.M88.4 R20, [R0+UR6+0x80] ;  /* 0x000080060014783b */ /* 0x008e280008000200 */
[----:B0-----:R-:W-:Y:S04]  /*355d0*/  STL.64 [R1+0xd0], R20 ;  /* 0x0000d01401007387 */ /* 0x001fe80000100a00 */
[----:B------:R-:W-:Y:S04]  /*355e0*/  STL.64 [R1+0xd8], R22 ;  /* 0x0000d81601007387 */ /* 0x000fe80000100a00 */
[----:B------:R-:W0:Y:S04]  /*355f0*/  LDSM.16.M88.4 R20, [R0+UR6+0x4080] ;  /* 0x004080060014783b */ /* 0x000e280008000200 */
[----:B0-----:R0:W-:Y:S04]  /*35600*/  STL.64 [R1+0x100], R20 ;  /* 0x0001001401007387 */ /* 0x0011e80000100a00 */
[----:B0-----:R-:W3:Y:S01]  /*35610*/  LDL.LU.64 R20, [R1+0x1d80] ;  /* 0x001d800001147983 */ /* 0x001ee20000300a00 */
[----:B------:R-:W-:-:S02]  /*35620*/  IMAD.MOV.U32 R29, RZ, RZ, R22 ;  /* 0x000000ffff1d7224 */ /* 0x000fc400078e0016 */
[----:B------:R-:W-:-:S05]  /*35630*/  IMAD.MOV.U32 R28, RZ, RZ, R23 ;  /* 0x000000ffff1c7224 */ /* 0x000fca00078e0017 */
[----:B------:R-:W-:Y:S04]  /*35640*/  STL [R1+0x1cfc], R28 ;  /* 0x001cfc1c01007387 */ /* 0x000fe80000100800 */
[----:B------:R-:W-:Y:S01]  /*35650*/  STL [R1+0x1ca8], R29 ;  /* 0x001ca81d01007387 */ /* 0x000fe20000100800 */
[----:B------:R-:W-:Y:S01]  /*35660*/  IMAD.MOV.U32 R11, RZ, RZ, R2 ;  /* 0x000000ffff0b7224 */ /* 0x000fe200078e0002 */
[----:B---3--:R-:W-:Y:S02]  /*35670*/  HMMA.16816.F32 R24, R16, R20, R24 ;  /* 0x000000141018723c */ /* 0x008fe40000001818 */
[----:B------:R-:W0:Y:S04]  /*35680*/  LDSM.16.M88.4 R20, [R0+UR6+0x8080] ;  /* 0x008080060014783b */ /* 0x000e280008000200 */
[----:B------:R-:W3:Y:S04]  /*35690*/  LDL.LU R18, [R1+0x78] ;  /* 0x0000780001127983 */ /* 0x000ee80000300800 */
[----:B------:R-:W3:Y:S09]  /*356a0*/  LDL.LU R19, [R1+0x7c] ;  /* 0x00007c0001137983 */ /* 0x000ef20000300800 */
[----:B------:R1:W-:Y:S04]  /*356b0*/  STL.64 [R1+0x1d48], R26 ;  /* 0x001d481a01007387 */ /* 0x0003e80000100a00 */
[----:B------:R-:W-:Y:S04]  /*356c0*/  STL.64 [R1+0x1d40], R24 ;  /* 0x001d401801007387 */ /* 0x000fe80000100a00 */
[----:B-1----:R-:W4:Y:S04]  /*356d0*/  LDL.LU R26, [R1+0xa8] ;  /* 0x0000a800011a7983 */ /* 0x002f280000300800 */
[----:B------:R-:W4:Y:S01]  /*356e0*/  LDL.LU R27, [R1+0xac] ;  /* 0x0000ac00011b7983 */ /* 0x000f220000300800 */
[----:B0-----:R-:W-:-:S03]  /*356f0*/  IMAD.MOV.U32 R28, RZ, RZ, R20 ;  /* 0x000000ffff1c7224 */ /* 0x001fc600078e0014 */
[----:B------:R-:W-:Y:S01]  /*35700*/  STL.64 [R1+0x118], R22 ;  /* 0x0001181601007387 */ /* 0x000fe20000100a00 */
[----:B------:R-:W-:-:S03]  /*35710*/  IMAD.MOV.U32 R2, RZ, RZ, R21 ;  /* 0x000000ffff027224 */ /* 0x000fc600078e0015 */
[----:B------:R-:W0:Y:S04]  /*35720*/  LDSM.16.M88.4 R20, [R0+UR6+0xc080] ;  /* 0x00c080060014783b */ /* 0x000e280008000200 */
[----:B0-----:R-:W-:Y:S04]  /*35730*/  STL.64 [R1+0x140], R20 ;  /* 0x0001401401007387 */ /* 0x001fe80000100a00 */
[----:B------:R-:W-:Y:S04]  /*35740*/  STL.64 [R1+0x148], R22 ;  /* 0x0001481601007387 */ /* 0x000fe80000100a00 */
[----:B------:R-:W0:Y:S04]  /*35750*/  LDSM.16.M88.4 R20, [R0+UR6+0x10080] ;  /* 0x010080060014783b */ /* 0x000e280008000200 */
[----:B0-----:R-:W-:Y:S04]  /*35760*/  STL.64 [R1+0x160], R20 ;  /* 0x0001601401007387 */ /* 0x001fe80000100a00 */
[----:B------:R0:W-:Y:S04]  /*35770*/  STL.64 [R1+0x168], R22 ;  /* 0x0001681601007387 */ /* 0x0001e80000100a00 */
[----:B0-----:R-:W3:Y:S04]  /*35780*/  LDL.LU.64 R22, [R1+0x1d78] ;  /* 0x001d780001167983 */ /* 0x001ee80000300a00 */
[----:B------:R-:W3:Y:S02]  /*35790*/  LDL.LU.64 R20, [R1+0x1d70] ;  /* 0x001d700001147983 */ /* 0x000ee40000300a00 */
[C---:B---3--:R-:W-:Y:S02]  /*357a0*/  HMMA.16816.F32 R16, R20.reuse, R18, R4 ;  /* 0x000000121410723c */ /* 0x048fe40000001804 */
[----:B------:R-:W4:Y:S04]  /*357b0*/  LDL.LU R4, [R1+0x40] ;  /* 0x0000400001047983 */ /* 0x000f280000300800 */
[----:B------:R-:W4:Y:S04]  /*357c0*/  LDL.LU R5, [R1+0x44] ;  /* 0x0000440001057983 */ /* 0x000f280000300800 */
[----:B------:R-:W4:Y:S04]  /*357d0*/  LDL.LU R6, [R1+0x48] ;  /* 0x0000480001067983 */ /* 0x000f280000300800 */
[----:B------:R-:W4:Y:S01]  /*357e0*/  LDL.LU R7, [R1+0x4c] ;  /* 0x00004c0001077983 */ /* 0x000f220000300800 */
[----:B--2---:R-:W-:Y:S04]  /*357f0*/  HMMA.16816.F32 R12, R20, R14, R8 ;  /* 0x0000000e140c723c */ /* 0x004fe80000001808 */
[----:B------:R0:W-:Y:S04]  /*35800*/  STL [R1+0x1d1c], R16 ;  /* 0x001d1c1001007387 */ /* 0x0001e80000100800 */
[----:B------:R1:W-:Y:S04]  /*35810*/  STL [R1+0x1d18], R17 ;  /* 0x001d181101007387 */ /* 0x0003e80000100800 */
[----:B------:R2:W-:Y:S04]  /*35820*/  STL [R1+0x1d14], R18 ;  /* 0x001d141201007387 */ /* 0x0005e80000100800 */
[----:B------:R3:W-:Y:S04]  /*35830*/  STL [R1+0x1d10], R19 ;  /* 0x001d101301007387 */ /* 0x0007e80000100800 */
[----:B0-----:R-:W4:Y:S04]  /*35840*/  LDL.LU R16, [R1+0x10] ;  /* 0x0000100001107983 */ /* 0x001f280000300800 */
[----:B-1----:R-:W4:Y:S04]  /*35850*/  LDL.LU R17, [R1+0x14] ;  /* 0x0000140001117983 */ /* 0x002f280000300800 */
[----:B--2---:R-:W2:Y:S01]  /*35860*/  LDL.LU R18, [R1+0x18] ;  /* 0x0000180001127983 */ /* 0x004ea20000300800 */
[----:B---3--:R-:W-:-:S03]  /*35870*/  IMAD.MOV.U32 R19, RZ, RZ, R3 ;  /* 0x000000ffff137224 */ /* 0x008fc600078e0003 */
[----:B------:R-:W3:Y:S04]  /*35880*/  LDL.LU R3, [R1+0x1d68] ;  /* 0x001d680001037983 */ /* 0x000ee80000300800 */
[----:B------:R-:W2:Y:S04]  /*35890*/  LDL.LU.64 R10, [R1+0x1d60] ;  /* 0x001d6000010a7983 */ /* 0x000ea80000300a00 */
[----:B------:R-:W-:Y:S04]  /*358a0*/  STL.64 [R1+0x1cf0], R14 ;  /* 0x001cf00e01007387 */ /* 0x000fe80000100a00 */
[----:B------:R-:W-:Y:S01]  /*358b0*/  STL.64 [R1+0x1ce8], R12 ;  /* 0x001ce80c01007387 */ /* 0x000fe20000100a00 */
[C---:B----4-:R-:W-:Y:S08]  /*358c0*/  HMMA.16816.F32 R4, R20.reuse, R26, R4 ;  /* 0x0000001a1404723c */ /* 0x050ff00000001804 */
[----:B--2---:R-:W-:-:S15]  /*358d0*/  HMMA.16816.F32 R16, R20, R10, R16 ;  /* 0x0000000a1410723c */ /* 0x004fde0000001810 */
[----:B------:R-:W-:-:S04]  /*358e0*/  NOP ;  /* 0x0000000000007918 */ /* 0x000fc80000000000 */
[----:B------:R-:W-:Y:S01]  /*358f0*/  IMAD.MOV.U32 R8, RZ, RZ, R18 ;  /* 0x000000ffff087224 */ /* 0x000fe200078e0012 */
[----:B------:R0:W-:Y:S01]  /*35900*/  STL.64 [R1+0x20], R16 ;  /* 0x0000201001007387 */ /* 0x0001e20000100a00 */
[----:B------:R-:W-:Y:S02]  /*35910*/  IMAD.MOV.U32 R9, RZ, RZ, R19 ;  /* 0x000000ffff097224 */ /* 0x000fe400078e0013 */
[----:B------:R-:W-:Y:S02]  /*35920*/  IMAD.MOV.U32 R18, RZ, RZ, R6 ;  /* 0x000000ffff127224 */ /* 0x000fe400078e0006 */
[----:B------:R-:W-:Y:S02]  /*35930*/  IMAD.MOV.U32 R19, RZ, RZ, R7 ;  /* 0x000000ffff137224 */ /* 0x000fe400078e0007 */
[----:B0-----:R-:W-:Y:S02]  /*35940*/  IMAD.MOV.U32 R16, RZ, RZ, R4 ;  /* 0x000000ffff107224 */ /* 0x001fe400078e0004 */
[----:B------:R-:W-:-:S02]  /*35950*/  IMAD.MOV.U32 R17, RZ, RZ, R5 ;  /* 0x000000ffff117224 */ /* 0x000fc400078e0005 */
[----:B------:R-:W0:Y:S04]  /*35960*/  LDSM.16.M88.4 R4, [R0+UR6+0x14080] ;  /* 0x014080060004783b */ /* 0x000e280008000200 */
[----:B------:R-:W-:Y:S04]  /*35970*/  STL [R1+0x1d24], R9 ;  /* 0x001d240901007387 */ /* 0x000fe80000100800 */
[----:B------:R-:W-:Y:S04]  /*35980*/  STL [R1+0x1d20], R8 ;  /* 0x001d200801007387 */ /* 0x000fe80000100800 */
[----:B------:R-:W2:Y:S04]  /*35990*/  LDL.LU R10, [R1+0xb8] ;  /* 0x0000b800010a7983 */ /* 0x000ea80000300800 */
[----:B------:R-:W-:Y:S04]  /*359a0*/  STL [R1+0x1d2c], R17 ;  /* 0x001d2c1101007387 */ /* 0x000fe80000100800 */
[----:B------:R-:W-:Y:S01]  /*359b0*/  STL [R1+0x1d28], R18 ;  /* 0x001d281201007387 */ /* 0x000fe20000100800 */
[----:B0-----:R-:W-:-:S03]  /*359c0*/  IMAD.MOV.U32 R13, RZ, RZ, R4 ;  /* 0x000000ffff0d7224 */ /* 0x001fc600078e0004 */
[----:B------:R-:W-:Y:S01]  /*359d0*/  STL.64 [R1+0x78], R6 ;  /* 0x0000780601007387 */ /* 0x000fe20000100a00 */
[----:B------:R-:W-:-:S03]  /*359e0*/  IMAD.MOV.U32 R12, RZ, RZ, R5 ;  /* 0x000000ffff0c7224 */ /* 0x000fc600078e0005 */
[----:B------:R-:W0:Y:S02]  /*359f0*/  LDSM.16.M88.4 R4, [R0+UR6+0x18080] ;  /* 0x018080060004783b */ /* 0x000e240008000200 */
[----:B0-----:R-:W-:Y:S02]  /*35a00*/  IMAD.MOV.U32 R9, RZ, RZ, R4 ;  /* 0x000000ffff097224 */ /* 0x001fe400078e0004 */
[----:B------:R-:W-:Y:S01]  /*35a10*/  STL.64 [R1+0x88], R6 ;  /* 0x0000880601007387 */ /* 0x000fe20000100a00 */
[----:B------:R-:W-:-:S03]  /*35a20*/  IMAD.MOV.U32 R8, RZ, RZ, R5 ;  /* 0x000000ffff087224 */ /* 0x000fc600078e0005 */
[----:B------:R-:W0:Y:S04]  /*35a30*/  LDSM.16.M88.4 R4, [R0+UR6+0x1c080] ;  /* 0x01c080060004783b */ /* 0x000e280008000200 */
[----:B0-----:R-:W-:Y:S04]  /*35a40*/  STL.64 [R1+0xa8], R6 ;  /* 0x0000a80601007387 */ /* 0x001fe80000100a00 */
[----:B------:R-:W4:Y:S04]  /*35a50*/  LDL.LU R26, [R1+0xf8] ;  /* 0x0000f800011a7983 */ /* 0x000f280000300800 */
[----:B------:R-:W4:Y:S04]  /*35a60*/  LDL.LU R27, [R1+0xfc] ;  /* 0x0000fc00011b7983 */ /* 0x000f280000300800 */
[----:B------:R-:W2:Y:S04]  /*35a70*/  LDL.LU R14, [R1+0xc8] ;  /* 0x0000c800010e7983 */ /* 0x000ea80000300800 */
[----:B------:R-:W2:Y:S04]  /*35a80*/  LDL.LU R15, [R1+0xcc] ;  /* 0x0000cc00010f7983 */ /* 0x000ea80000300800 */
[----:B----4-:R0:W-:Y:S04]  /*35a90*/  STL.64 [R1+0x1d58], R26 ;  /* 0x001d581a01007387 */ /* 0x0101e80000100a00 */
[----:B------:R-:W4:Y:S04]  /*35aa0*/  LDL.LU R24, [R1+0x50] ;  /* 0x0000500001187983 */ /* 0x000f280000300800 */
[----:B------:R-:W4:Y:S04]  /*35ab0*/  LDL.LU R25, [R1+0x54] ;  /* 0x0000540001197983 */ /* 0x000f280000300800 */
[----:B0-----:R-:W4:Y:S04]  /*35ac0*/  LDL.LU R26, [R1+0x58] ;  /* 0x00005800011a7983 */ /* 0x001f280000300800 */
[----:B------:R-:W4:Y:S04]  /*35ad0*/  LDL.LU R27, [R1+0x5c] ;  /* 0x00005c00011b7983 */ /* 0x000f280000300800 */
[----:B------:R0:W-:Y:S04]  /*35ae0*/  STL [R1+0x1b60], R0 ;  /* 0x001b600001007387 */ /* 0x0001e80000100800 */
[----:B0-----:R-:W2:Y:S01]  /*35af0*/  LDL R0, [R1+0x170] ;  /* 0x0001700001007983 */ /* 0x001ea20000100800 */
[----:B---3--:R-:W-:-:S02]  /*35b00*/  IMAD.MOV.U32 R11, RZ, RZ, R3 ;  /* 0x000000ffff0b7224 */ /* 0x008fc400078e0003 */
[----:B------:R-:W-:Y:S02]  /*35b10*/  IMAD.MOV.U32 R29, RZ, RZ, R4 ;  /* 0x000000ffff1d7224 */ /* 0x000fe400078e0004 */
[----:B------:R-:W-:Y:S02]  /*35b20*/  IMAD.MOV.U32 R3, RZ, RZ, R5 ;  /* 0x000000ffff037224 */ /* 0x000fe400078e0005 */
[----:B--2---:R-:W0:Y:S04]  /*35b30*/  LDSM.16.MT88.4 R4, [R0+0x20e00] ;  /* 0x020e00000004783b */ /* 0x004e280000004200 */
[----:B0-----:R-:W-:Y:S04]  /*35b40*/  STL.64 [R1+0x1c70], R6 ;  /* 0x001c700601007387 */ /* 0x001fe80000100a00 */
[----:B------:R0:W-:Y:S02]  /*35b50*/  STL.64 [R1+0x1c68], R4 ;  /* 0x001c680401007387 */ /* 0x0001e40000100a00 */
[----:B0-----:R-:W-:-:S02]  /*35b60*/  IMAD.MOV.U32 R4, RZ, RZ, R9 ;  /* 0x000000ffff047224 */ /* 0x001fc400078e0009 */
[----:B------:R-:W-:-:S05]  /*35b70*/  IMAD.MOV.U32 R5, RZ, RZ, R8 ;  /* 0x000000ffff057224 */ /* 0x000fca00078e0008 */
[----:B------:R0:W-:Y:S04]  /*35b80*/  STL.64 [R1+0x1c88], R4 ;  /* 0x001c880401007387 */ /* 0x0001e80000100a00 */
[----:B0-----:R-:W2:Y:S04]  /*35b90*/  LDL.LU R4, [R1+0x60] ;  /* 0x0000600001047983 */ /* 0x001ea80000300800 */
[----:B------:R-:W2:Y:S04]  /*35ba0*/  LDL.LU R5, [R1+0x64] ;  /* 0x0000640001057983 */ /* 0x000ea80000300800 */
[----:B------:R-:W2:Y:S04]  /*35bb0*/  LDL.LU R6, [R1+0x68] ;  /* 0x0000680001067983 */ /* 0x000ea80000300800 */
[----:B------:R-:W2:Y:S02]  /*35bc0*/  LDL.LU R7, [R1+0x6c] ;  /* 0x00006c0001077983 */ /* 0x000ea40000300800 */
[----:B--2---:R-:W-:-:S15]  /*35bd0*/  HMMA.16816.F32 R4, R20, R10, R4 ;  /* 0x0000000a1404723c */ /* 0x004fde0000001804 */
[----:B------:R-:W-:-:S04]  /*35be0*/  NOP ;  /* 0x0000000000007918 */ /* 0x000fc80000000000 */
[----:B------:R-:W-:Y:S02]  /*35bf0*/  IMAD.MOV.U32 R9, RZ, RZ, R6 ;  /* 0x000000ffff097224 */ /* 0x000fe400078e0006 */
[----:B------:R-:W-:Y:S02]  /*35c00*/  IMAD.MOV.U32 R8, RZ, RZ, R7 ;  /* 0x000000ffff087224 */ /* 0x000fe400078e0007 */
[----:B------:R-:W-:Y:S02]  /*35c10*/  IMAD.MOV.U32 R18, RZ, RZ, R5 ;  /* 0x000000ffff127224 */ /* 0x000fe400078e0005 */
[----:B------:R-:W-:Y:S01]  /*35c20*/  IMAD.MOV.U32 R17, RZ, RZ, R4 ;  /* 0x000000ffff117224 */ /* 0x000fe200078e0004 */
[----:B------:R0:W-:Y:S01]  /*35c30*/  STL.64 [R1+0x1d50], R8 ;  /* 0x001d500801007387 */ /* 0x0001e20000100a00 */
[----:B------:R-:W-:Y:S02]  /*35c40*/  IMAD.MOV.U32 R4, RZ, RZ, R13 ;  /* 0x000000ffff047224 */ /* 0x000fe400078e000d */
[----:B------:R-:W-:Y:S01]  /*35c50*/  IMAD.MOV.U32 R5, RZ, RZ, R12 ;  /* 0x000000ffff057224 */ /* 0x000fe200078e000c */
[----:B0-----:R-:W2:Y:S04]  /*35c60*/  LDL.LU R8, [R1+0x30] ;  /* 0x0000300001087983 */ /* 0x001ea80000300800 */
[----:B------:R-:W2:Y:S04]  /*35c70*/  LDL.LU R9, [R1+0x34] ;  /* 0x0000340001097983 */ /* 0x000ea80000300800 */
[----:B------:R-:W2:Y:S04]  /*35c80*/  LDL.LU R10, [R1+0x38] ;  /* 0x00003800010a7983 */ /* 0x000ea80000300800 */
[----:B------:R-:W2:Y:S04]  /*35c90*/  LDL.LU R11, [R1+0x3c] ;  /* 0x00003c00010b7983 */ /* 0x000ea80000300800 */
[----:B------:R0:W-:Y:S04]  /*35ca0*/  STL.64 [R1+0x1d38], R18 ;  /* 0x001d381201007387 */ /* 0x0001e80000100a00 */
[----:B------:R-:W-:Y:S04]  /*35cb0*/  STL.64 [R1+0x1d30], R16 ;  /* 0x001d301001007387 */ /* 0x000fe80000100a00 */
[----:B0-----:R-:W3:Y:S04]  /*35cc0*/  LDL.LU R18, [R1+0xe8] ;  /* 0x0000e80001127983 */ /* 0x001ee80000300800 */
[----:B------:R-:W3:Y:S04]  /*35cd0*/  LDL.LU R19, [R1+0xec] ;  /* 0x0000ec0001137983 */ /* 0x000ee80000300800 */
[----:B------:R0:W-:Y:S04]  /*35ce0*/  STL.64 [R1+0x1ca0], R4 ;  /* 0x001ca00401007387 */ /* 0x0001e80000100a00 */
[----:B0-----:R-:W2:Y:S04]  /*35cf0*/  LDL.LU R4, [R1+0x160] ;  /* 0x0001600001047983 */ /* 0x001ea80000300800 */
[----:B------:R-:W2:Y:S01]  /*35d00*/  LDL.LU R5, [R1+0x164] ;  /* 0x0001640001057983 */ /* 0x000ea20000300800 */
[----:B----4-:R-:W-:Y:S03]  /*35d10*/  HMMA.16816.F32 R24, R20, R14, R24 ;  /* 0x0000000e1418723c */ /* 0x010fe60000001818 */
[----:B--2---:R0:W-:Y:S04]  /*35d20*/  STL.64 [R1+0x1cb0], R4 ;  /* 0x001cb00401007387 */ /* 0x0041e80000100a00 */
[----:B0-----:R-:W2:Y:S04]  /*35d30*/  LDL.LU R4, [R1+0x140] ;  /* 0x0001400001047983 */ /* 0x001ea80000300800 */
[----:B------:R-:W2:Y:S08]  /*35d40*/  LDL.LU R5, [R1+0x144] ;  /* 0x0001440001057983 */ /* 0x000eb00000300800 */
[----:B------:R-:W-:-:S02]  /*35d50*/  IMAD.MOV.U32 R7, RZ, RZ, R26 ;  /* 0x000000ffff077224 */ /* 0x000fc400078e001a */
[----:B------:R-:W-:Y:S01]  /*35d60*/  IMAD.MOV.U32 R6, RZ, RZ, R27 ;  /* 0x000000ffff067224 */ /* 0x000fe200078e001b */
[----:B--2---:R0:W-:Y:S02]  /*35d70*/  STL.64 [R1+0x1cc8], R4 ;  /* 0x001cc80401007387 */ /* 0x0041e40000100a00 */
[----:B0-----:R-:W-:Y:S02]  /*35d80*/  IMAD.MOV.U32 R4, RZ, RZ, R28 ;  /* 0x000000ffff047224 */ /* 0x001fe400078e001c */
[----:B------:R-:W-:-:S05]  /*35d90*/  IMAD.MOV.U32 R5, RZ, RZ, R2 ;  /* 0x000000ffff057224 */ /* 0x000fca00078e0002 */
[----:B------:R0:W-:Y:S04]  /*35da0*/  STL.64 [R1+0x1ce0], R4 ;  /* 0x001ce00401007387 */ /* 0x0001e80000100a00 */
[----:B------:R-:W2:Y:S01]  /*35db0*/  LDL.LU.64 R26, [R1+0x1d58] ;  /* 0x001d5800011a7983 */ /* 0x000ea20000300a00 */
[----:B------:R-:W-:Y:S02]  /*35dc0*/  IMAD.MOV.U32 R15, RZ, RZ, R24 ;  /* 0x000000ffff0f7224 */ /* 0x000fe400078e0018 */
[----:B------:R-:W-:Y:S02]  /*35dd0*/  IMAD.MOV.U32 R14, RZ, RZ, R25 ;  /* 0x000000ffff0e7224 */ /* 0x000fe400078e0019 */
[----:B--2---:R-:W-:Y:S01]  /*35de0*/  HMMA.16816.F32 R24, R20, R26, R8 ;  /* 0x0000001a1418723c */ /* 0x004fe20000001808 */
[----:B------:R-:W2:-:S15]  /*35df0*/  LDL.LU.64 R8, [R1+0x1d50] ;  /* 0x001d500001087983 */ /* 0x000e9e0000300a00 */
[----:B------:R-:W-:-:S03]  /*35e00*/  NOP ;  /* 0x0000000000007918 */ /* 0x000fc60000000000 */
[----:B------:R-:W-:Y:S02]  /*35e10*/  IMAD.MOV.U32 R28, RZ, RZ, R26 ;  /* 0x000000ffff1c7224 */ /* 0x000fe400078e001a */
[----:B------:R-:W-:Y:S02]  /*35e20*/  IMAD.MOV.U32 R2, RZ, RZ, R27 ;  /* 0x000000ffff027224 */ /* 0x000fe400078e001b */
[----:B------:R-:W-:Y:S02]  /*35e30*/  IMAD.MOV.U32 R10, RZ, RZ, R24 ;  /* 0x000000ffff0a7224 */ /* 0x000fe400078e0018 */
[----:B------:R-:W-:Y:S01]  /*35e40*/  IMAD.MOV.U32 R11, RZ, RZ, R25 ;  /* 0x000000ffff0b7224 */ /* 0x000fe200078e0019 */
[----:B------:R-:W3:Y:S04]  /*35e50*/  LDL.LU.64 R26, [R1+0x1d48] ;  /* 0x001d4800011a7983 */ /* 0x000ee80000300a00 */
[----:B------:R-:W3:Y:S04]  /*35e60*/  LDL.LU.64 R24, [R1+0x1d40] ;  /* 0x001d400001187983 */ /* 0x000ee80000300a00 */
[----:B------:R-:W4:Y:S04]  /*35e70*/  LDL.LU R12, [R1+0xd0] ;  /* 0x0000d000010c7983 */ /* 0x000f280000300800 */
[----:B------:R-:W4:Y:S04]  /*35e80*/  LDL.LU R13, [R1+0xd4] ;  /* 0x0000d400010d7983 */ /* 0x000f280000300800 */
[----:B0-----:R-:W4:Y:S04]  /*35e90*/  LDL.LU R4, [R1+0x100] ;  /* 0x0001000001047983 */ /* 0x001f280000300800 */
[----:B------:R-:W4:Y:S01]  /*35ea0*/  LDL.LU R5, [R1+0x104] ;  /* 0x0001040001057983 */ /* 0x000f220000300800 */
[----:B---3--:R-:W-:Y:S03]  /*35eb0*/  HMMA.16816.F32 R24, R20, R18, R24 ;  /* 0x000000121418723c */ /* 0x008fe60000001818 */
[----:B------:R-:W3:Y:S04]  /*35ec0*/  LDL.LU.64 R18, [R1+0x1d38] ;  /* 0x001d380001127983 */ /* 0x000ee80000300a00 */
[----:B------:R-:W4:Y:S01]  /*35ed0*/  LDL.LU.64 R16, [R1+0x1d30] ;  /* 0x001d300001107983 */ /* 0x000f220000300a00 */
[----:B--2---:R-:W-:-:S02]  /*35ee0*/  IMAD.MOV.U32 R22, RZ, RZ, R9 ;  /* 0x000000ffff167224 */ /* 0x004fc400078e0009 */
[----:B------:R-:W-:Y:S02]  /*35ef0*/  IMAD.MOV.U32 R23, RZ, RZ, R8 ;  /* 0x000000ffff177224 */ /* 0x000fe400078e0008 */
[----:B---3--:R-:W-:Y:S02]  /*35f00*/  IMAD.MOV.U32 R21, RZ, RZ, R18 ;  /* 0x000000ffff157224 */ /* 0x008fe400078e0012 */
[----:B----4-:R-:W-:Y:S02]  /*35f10*/  IMAD.MOV.U32 R20, RZ, RZ, R17 ;  /* 0x000000ffff147224 */ /* 0x010fe400078e0011 */
[----:B------:R-:W2:Y:S04]  /*35f20*/  LDL.LU R17, [R1+0x1d2c] ;  /* 0x001d2c0001117983 */ /* 0x000ea80000300800 */
[----:B------:R-:W3:Y:S04]  /*35f30*/  LDL.LU R18, [R1+0x1d28] ;  /* 0x001d280001127983 */ /* 0x000ee80000300800 */
[----:B------:R-:W4:Y:S04]  /*35f40*/  LDL.LU R9, [R1+0x1d24] ;  /* 0x001d240001097983 */ /* 0x000f280000300800 */
[----:B------:R-:W4:Y:S04]  /*35f50*/  LDL.LU R8, [R1+0x1d20] ;  /* 0x001d200001087983 */ /* 0x000f280000300800 */
[----:B------:R0:W-:Y:S04]  /*35f60*/  STL.64 [R1+0x1cc0], R22 ;  /* 0x001cc01601007387 */ /* 0x0001e80000100a00 */
[----:B------:R1:W-:Y:S01]  /*35f70*/  STL.64 [R1+0x1cb8], R20 ;  /* 0x001cb81401007387 */ /* 0x0003e20000100a00 */
[----:B0-----:R-:W-:-:S02]  /*35f80*/  IMAD.MOV.U32 R23, RZ, RZ, R19 ;  /* 0x000000ffff177224 */ /* 0x001fc400078e0013 */
[----:B-1----:R-:W-:Y:S02]  /*35f90*/  IMAD.MOV.U32 R20, RZ, RZ, R16 ;  /* 0x000000ffff147224 */ /* 0x002fe400078e0010 */
[----:B------:R-:W4:Y:S01]  /*35fa0*/  LDL.LU R16, [R1+0x1d1c] ;  /* 0x001d1c0001107983 */ /* 0x000f220000300800 */
[----:B--2---:R-:W-:Y:S02]  /*35fb0*/  IMAD.MOV.U32 R21, RZ, RZ, R17 ;  /* 0x000000ffff157224 */ /* 0x004fe400078e0011 */
[----:B---3--:R-:W-:Y:S01]  /*35fc0*/  IMAD.MOV.U32 R22, RZ, RZ, R18 ;  /* 0x000000ffff167224 */ /* 0x008fe200078e0012 */
[----:B------:R-:W2:Y:S04]  /*35fd0*/  LDL.LU R17, [R1+0x1d18] ;  /* 0x001d180001117983 */ /* 0x000ea80000300800 */
[----:B------:R-:W2:Y:S04]  /*35fe0*/  LDL.LU R18, [R1+0x1d14] ;  /* 0x001d140001127983 */ /* 0x000ea80000300800 */
[----:B------:R-:W2:Y:S04]  /*35ff0*/  LDL.LU R19, [R1+0x1d10] ;  /* 0x001d100001137983 */ /* 0x000ea80000300800 */
[----:B------:R4:W-:Y:S04]  /*36000*/  STL.64 [R1+0x1cd8], R22 ;  /* 0x001cd81601007387 */ /* 0x0009e80000100a00 */
[----:B------:R0:W-:Y:S01]  /*36010*/  STL.64 [R1+0x1cd0], R20 ;  /* 0x001cd01401007387 */ /* 0x0001e20000100a00 */
[----:B----4-:R-:W-:-:S03]  /*36020*/  IMAD.MOV.U32 R22, RZ, RZ, R8 ;  /* 0x000000ffff167224 */ /* 0x010fc600078e0008 */
[----:B0-----:R-:W3:Y:S04]  /*36030*/  LDL.LU R20, [R1+0x20] ;  /* 0x0000200001147983 */ /* 0x001ee80000300800 */
[----:B------:R-:W3:Y:S04]  /*36040*/  LDL.LU R21, [R1+0x24] ;  /* 0x0000240001157983 */ /* 0x000ee80000300800 */
[----:B------:R-:W2:Y:S01]  /*36050*/  LDL.LU R8, [R1+0x1d0c] ;  /* 0x001d0c0001087983 */ /* 0x000ea20000300800 */
[----:B------:R-:W-:-:S03]  /*36060*/  IMAD.MOV.U32 R23, RZ, RZ, R9 ;  /* 0x000000ffff177224 */ /* 0x000fc600078e0009 */
[----:B------:R-:W2:Y:S04]  /*36070*/  LDL.LU R9, [R1+0x1d08] ;  /* 0x001d080001097983 */ /* 0x000ea80000300800 */
[----:B------:R-:W-:Y:S04]  /*36080*/  STL.64 [R1+0x1c80], R26 ;  /* 0x001c801a01007387 */ /* 0x000fe80000100a00 */
[----:B------:R0:W-:Y:S02]  /*36090*/  STL.64 [R1+0x1c78], R24 ;  /* 0x001c781801007387 */ /* 0x0001e40000100a00 */
[----:B0-----:R-:W-:-:S02]  /*360a0*/  IMAD.MOV.U32 R24, RZ, RZ, R10 ;  /* 0x000000ffff187224 */ /* 0x001fc400078e000a */
[----:B------:R-:W-:Y:S01]  /*360b0*/  IMAD.MOV.U32 R25, RZ, RZ, R11 ;  /* 0x000000ffff197224 */ /* 0x000fe200078e000b */
[----:B------:R-:W2:Y:S04]  /*360c0*/  LDL.LU R10, [R1+0x1d04] ;  /* 0x001d0400010a7983 */ /* 0x000ea80000300800 */
[----:B------:R-:W2:Y:S01]  /*360d0*/  LDL.LU R11, [R1+0x1d00] ;  /* 0x001d0000010b7983 */ /* 0x000ea20000300800 */
[----:B------:R-:W-:Y:S02]  /*360e0*/  IMAD.MOV.U32 R26, RZ, RZ, R28 ;  /* 0x000000ffff1a7224 */ /* 0x000fe400078e001c */
[----:B------:R-:W-:Y:S01]  /*360f0*/  IMAD.MOV.U32 R27, RZ, RZ, R2 ;  /* 0x000000ffff1b7224 */ /* 0x000fe200078e0002 */
[----:B------:R-:W4:Y:S04]  /*36100*/  LDL.LU R28, [R1+0x1cfc] ;  /* 0x001cfc00011c7983 */ /* 0x000f280000300800 */
[----:B------:R-:W3:Y:S04]  /*36110*/  LDL.LU R2, [R1+0x1cf8] ;  /* 0x001cf80001027983 */ /* 0x000ee80000300800 */
[----:B------:R-:W-:Y:S04]  /*36120*/  STL.64 [R1+0x1c98], R26 ;  /* 0x001c981a01007387 */ /* 0x000fe80000100a00 */
[----:B------:R0:W-:Y:S02]  /*36130*/  STL.64 [R1+0x1c90], R24 ;  /* 0x001c901801007387 */ /* 0x0001e40000100a00 */
[----:B0-----:R-:W-:-:S02]  /*36140*/  IMAD.MOV.U32 R24, RZ, RZ, R15 ;  /* 0x000000ffff187224 */ /* 0x001fc400078e000f */
[----:B------:R-:W-:Y:S02]  /*36150*/  IMAD.MOV.U32 R25, RZ, RZ, R14 ;  /* 0x000000ffff197224 */ /* 0x000fe400078e000e */
[----:B------:R-:W3:Y:S01]  /*36160*/  LDL.LU.64 R14, [R1+0x1cf0] ;  /* 0x001cf000010e7983 */ /* 0x000ee20000300a00 */
[C---:B--2---:R-:W-:Y:S03]  /*36170*/  HMMA.16816.F32 R16, R8.reuse, R12, R16 ;  /* 0x0000000c0810723c */ /* 0x044fe60000001810 */
[----:B------:R-:W3:Y:S05]  /*36180*/  LDL.LU.64 R12, [R1+0x1ce8] ;  /* 0x001ce800010c7983 */ /* 0x000eea0000300a00 */
[----:B---3--:R-:W-:Y:S01]  /*36190*/  HMMA.16816.F32 R12, R8, R4, R12 ;  /* 0x00000004080c723c */ /* 0x008fe2000000180c */
[----:B------:R-:W2:Y:S01]  /*361a0*/  LDL.LU.64 R4, [R1+0x1ce0] ;  /* 0x001ce00001047983 */ /* 0x000ea20000300a00 */
[----:B------:R-:W-:-:S02]  /*361b0*/  IMAD.MOV.U32 R26, RZ, RZ, R7 ;  /* 0x000000ffff1a7224 */ /* 0x000fc400078e0007 */
[----:B------:R-:W-:-:S04]  /*361c0*/  IMAD.MOV.U32 R27, RZ, RZ, R6 ;  /* 0x000000ffff1b7224 */ /* 0x000fc800078e0006 */
[----:B--2---:R-:W-:Y:S01]  /*361d0*/  HMMA.16816.F32 R4, R8, R4, R20 ;  /* 0x000000040804723c */ /* 0x004fe20000001814 */
[----:B------:R-:W2:Y:S04]  /*361e0*/  LDL.LU.64 R22, [R1+0x1cd8] ;  /* 0x001cd80001167983 */ /* 0x000ea80000300a00 */
[----:B------:R-:W2:-:S14]  /*361f0*/  LDL.LU.64 R20, [R1+0x1cd0] ;  /* 0x001cd00001147983 */ /* 0x000e9c0000300a00 */
[----:B------:R0:W-:Y:S04]  /*36200*/  STL.64 [R1+0x30], R4 ;  /* 0x0000300401007387 */ /* 0x0001e80000100a00 */
[----:B------:R2:W-:Y:S04]  /*36210*/  STL.64 [R1+0x38], R6 ;  /* 0x0000380601007387 */ /* 0x0005e80000100a00 */
[----:B0-----:R-:W2:Y:S02]  /*36220*/  LDL.LU.64 R4, [R1+0x1cc8] ;  /* 0x001cc80001047983 */ /* 0x001ea40000300a00 */
[----:B--2---:R-:W-:Y:S02]  /*36230*/  HMMA.16816.F32 R4, R8, R4, R20 ;  /* 0x000000040804723c */ /* 0x004fe40000001814 */
[----:B------:R-:W2:Y:S04]  /*36240*/  LDL.LU.64 R22, [R1+0x1cc0] ;  /* 0x001cc00001167983 */ /* 0x000ea80000300a00 */
[----:B------:R-:W2:-:S13]  /*36250*/  LDL.LU.64 R20, [R1+0x1cb8] ;  /* 0x001cb80001147983 */ /* 0x000e9a0000300a00 */
[----:B------:R0:W-:Y:S04]  /*36260*/  STL.64 [R1+0x20], R4 ;  /* 0x0000200401007387 */ /* 0x0001e80000100a00 */
[----:B------:R2:W-:Y:S04]  /*36270*/  STL.64 [R1+0x28], R6 ;  /* 0x0000280601007387 */ /* 0x0005e80000100a00 */
[----:B0-----:R-:W2:Y:S02]  /*36280*/  LDL.LU.64 R4, [R1+0x1cb0] ;  /* 0x001cb00001047983 */ /* 0x001ea40000300a00 */
[----:B--2---:R-:W-:Y:S02]  /*36290*/  HMMA.16816.F32 R4, R8, R4, R20 ;  /* 0x000000040804723c */ /* 0x004fe40000001814 */
[----:B------:R-:W0:Y:S04]  /*362a0*/  LDSM.16.MT88.4 R20, [R0+0x21000] ;  /* 0x021000000014783b */ /* 0x000e280000004200 */
[----:B0-----:R-:W-:-:S13]  /*362b0*/  STL.64 [R1+0x1c28], R22 ;  /* 0x001c281601007387 */ /* 0x001fda0000100a00 */
[----:B------:R-:W-:Y:S04]  /*362c0*/  STL.64 [R1+0x10], R4 ;  /* 0x0000100401007387 */ /* 0x000fe80000100a00 */
[----:B------:R-:W-:Y:S04]  /*362d0*/  STL.64 [R1+0x18], R6 ;  /* 0x0000180601007387 */ /* 0x000fe80000100a00 */
[----:B------:R-:W0:Y:S04]  /*362e0*/  LDSM.16.M88.4 R4, [R2+UR6+0x100] ;  /* 0x000100060204783b */ /* 0x000e280008000200 */
[----:B------:R1:W-:Y:S02]  /*362f0*/  STL.64 [R1+0x1c20], R20 ;  /* 0x001c201401007387 */ /* 0x0003e40000100a00 */
[----:B-1----:R-:W-:-:S02]  /*36300*/  IMAD.MOV.U32 R20, RZ, RZ, R29 ;  /* 0x000000ffff147224 */ /* 0x002fc400078e001d */
[----:B------:R-:W-:Y:S01]  /*36310*/  IMAD.MOV.U32 R21, RZ, RZ, R3 ;  /* 0x000000ffff157224 */ /* 0x000fe200078e0003 */
[----:B------:R-:W2:Y:S01]  /*36320*/  LDL.LU R29, [R1+0x1ca8] ;  /* 0x001ca800011d7983 */ /* 0x000ea20000300800 */
[----:B0-----:R-:W-:-:S03]  /*36330*/  IMAD.MOV.U32 R0, RZ, RZ, R6 ;  /* 0x000000ffff007224 */ /* 0x001fc600078e0006 */
[----:B------:R-:W-:Y:S01]  /*36340*/  STL.64 [R1+0x90], R4 ;  /* 0x0000900401007387 */ /* 0x000fe20000100a00 */
[----:B------:R-:W-:-:S03]  /*36350*/  IMAD.MOV.U32 R3, RZ, RZ, R7 ;  /* 0x000000ffff037224 */ /* 0x000fc600078e0007 */
[----:B------:R-:W0:Y:S04]  /*36360*/  LDSM.16.M88.4 R4, [R2+UR6+0x4100] ;  /* 0x004100060204783b */ /* 0x000e280008000200 */
[----:B------:R-:W-:Y:S04]  /*36370*/  STL [R1+0x1bc4], R3 ;  /* 0x001bc40301007387 */ /* 0x000fe80000100800 */
[----:B------:R-:W-:Y:S04]  /*36380*/  STL [R1+0x1bc0], R0 ;  /* 0x001bc00001007387 */ /* 0x000fe80000100800 */
        /* <DEDUP_REMOVED lines=9> */
[----:B---3--:R-:W-:Y:S03]  /*36420*/  HMMA.16816.F32 R4, R8, R4, R24 ;  /* 0x000000040804723c */ /* 0x008fe60000001818 */
[----:B------:R-:W3:Y:S04]  /*36430*/  LDL.LU.64 R26, [R1+0x1c98] ;  /* 0x001c9800011a7983 */ /* 0x000ee80000300a00 */
[----:B------:R-:W3:-:S12]  /*36440*/  LDL.LU.64 R24, [R1+0x1c90] ;  /* 0x001c900001187983 */ /* 0x000ed80000300a00 */
[----:B------:R0:W-:Y:S04]  /*36450*/  STL.64 [R1+0x60], R4 ;  /* 0x0000600401007387 */ /* 0x0001e80000100a00 */
[----:B0-----:R-:W3:Y:S01]  /*36460*/  LDL.LU.64 R4, [R1+0x1c88] ;  /* 0x001c880001047983 */ /* 0x001ee20000300a00 */
[----:B------:R-:W-:Y:S02]  /*36470*/  IMAD.MOV.U32 R3, RZ, RZ, R6 ;  /* 0x000000ffff037224 */ /* 0x000fe400078e0006 */
[----:B------:R-:W-:Y:S02]  /*36480*/  IMAD.MOV.U32 R0, RZ, RZ, R7 ;  /* 0x000000ffff007224 */ /* 0x000fe400078e0007 */
[----:B---3--:R-:W-:Y:S01]  /*36490*/  HMMA.16816.F32 R4, R8, R4, R24 ;  /* 0x000000040804723c */ /* 0x008fe20000001818 */
[----:B------:R-:W3:Y:S04]  /*364a0*/  LDL.LU.64 R26, [R1+0x1c80] ;  /* 0x001c8000011a7983 */ /* 0x000ee80000300a00 */
[----:B------:R-:W3:-:S14]  /*364b0*/  LDL.LU.64 R24, [R1+0x1c78] ;  /* 0x001c780001187983 */ /* 0x000edc0000300a00 */
[----:B------:R-:W-:Y:S04]  /*364c0*/  STL.64 [R1+0x50], R4 ;  /* 0x0000500401007387 */ /* 0x000fe80000100a00 */
[----:B------:R0:W-:Y:S04]  /*364d0*/  STL.64 [R1+0x58], R6 ;  /* 0x0000580601007387 */ /* 0x0001e80000100a00 */
[----:B0-----:R-:W4:Y:S04]  /*364e0*/  LDL.LU.64 R6, [R1+0x1c70] ;  /* 0x001c700001067983 */ /* 0x001f280000300a00 */
[----:B------:R-:W4:Y:S01]  /*364f0*/  LDL.LU.64 R4, [R1+0x1c68] ;  /* 0x001c680001047983 */ /* 0x000f220000300a00 */
[----:B---3--:R-:W-:Y:S03]  /*36500*/  HMMA.16816.F32 R20, R8, R20, R24 ;  /* 0x000000140814723c */ /* 0x008fe60000001818 */
[----:B------:R-:W3:Y:S04]  /*36510*/  LDL.LU R10, [R1+0xd8] ;  /* 0x0000d800010a7983 */ /* 0x000ee80000300800 */
[----:B------:R-:W3:Y:S01]  /*36520*/  LDL.LU R11, [R1+0xdc] ;  /* 0x0000dc00010b7983 */ /* 0x000ee20000300800 */
[----:B--2---:R-:W-:-:S02]  /*36530*/  IMAD.MOV.U32 R26, RZ, RZ, R29 ;  /* 0x000000ffff1a7224 */ /* 0x004fc400078e001d */
[----:B----4-:R-:W-:-:S07]  /*36540*/  IMAD.MOV.U32 R27, RZ, RZ, R28 ;  /* 0x000000ffff1b7224 */ /* 0x010fce00078e001c */
[C---:B------:R-:W-:Y:S01]  /*36550*/  HMMA.16816.F32 R24, R4.reuse, R26, R12 ;  /* 0x0000001a0418723c */ /* 0x040fe2000000180c */
[----:B------:R-:W-:Y:S04]  /*36560*/  LDSM.16.M88.4 R12, [R2+UR6+0x10100] ;  /* 0x01010006020c783b */ /* 0x000fe80008000200 */
[----:B------:R-:W-:Y:S04]  /*36570*/  STL.64 [R1+0x1c38], R22 ;  /* 0x001c381601007387 */ /* 0x000fe80000100a00 */
[----:B------:R-:W-:Y:S01]  /*36580*/  STL.64 [R1+0x1c30], R20 ;  /* 0x001c301401007387 */ /* 0x000fe20000100a00 */
[----:B---3--:R-:W-:Y:S03]  /*36590*/  HMMA.16816.F32 R16, R4, R10, R16 ;  /* 0x0000000a0410723c */ /* 0x008fe60000001810 */
[----:B------:R-:W0:-:S15]  /*365a0*/  LDSM.16.M88.4 R8, [R2+UR6+0xc100] ;  /* 0x00c100060208783b */ /* 0x000e1e0008000200 */
[----:B------:R-:W-:Y:S01]  /*365b0*/  NOP ;  /* 0x0000000000007918 */ /* 0x000fe20000000000 */
[----:B------:R-:W-:Y:S04]  /*365c0*/  STL.64 [R1+0x1c48], R18 ;  /* 0x001c481201007387 */ /* 0x000fe80000100a00 */
[----:B------:R1:W-:Y:S04]  /*365d0*/  STL.64 [R1+0x1c40], R16 ;  /* 0x001c401001007387 */ /* 0x0003e80000100a00 */
[----:B------:R2:W-:Y:S04]  /*365e0*/  STL.64 [R1+0x1c18], R26 ;  /* 0x001c181a01007387 */ /* 0x0005e80000100a00 */
[----:B------:R3:W-:Y:S01]  /*365f0*/  STL.64 [R1+0x1c10], R24 ;  /* 0x001c101801007387 */ /* 0x0007e20000100a00 */
[----:B0-----:R-:W-:-:S02]  /*36600*/  IMAD.MOV.U32 R28, RZ, RZ, R11 ;  /* 0x000000ffff1c7224 */ /* 0x001fc400078e000b */
[----:B------:R-:W-:Y:S01]  /*36610*/  IMAD.MOV.U32 R29, RZ, RZ, R10 ;  /* 0x000000ffff1d7224 */ /* 0x000fe200078e000a */
[----:B------:R-:W-:Y:S04]  /*36620*/  STL.64 [R1+0xe0], R8 ;  /* 0x0000e00801007387 */ /* 0x000fe80000100a00 */
[----:B-1----:R-:W4:Y:S04]  /*36630*/  LDL R17, [R1+0x170] ;  /* 0x0001700001117983 */ /* 0x002f280000100800 */
[----:B------:R-:W-:Y:S04]  /*36640*/  STL [R1+0x1bdc], R28 ;  /* 0x001bdc1c01007387 */ /* 0x000fe80000100800 */
[----:B------:R-:W-:Y:S04]  /*36650*/  STL [R1+0x1bd8], R29 ;  /* 0x001bd81d01007387 */ /* 0x000fe80000100800 */
[----:B------:R-:W3:Y:S04]  /*36660*/  LDL.LU R10, [R1+0x118] ;  /* 0x00011800010a7983 */ /* 0x000ee80000300800 */
[----:B------:R-:W-:Y:S04]  /*36670*/  STL.64 [R1+0xf0], R12 ;  /* 0x0000f00c01007387 */ /* 0x000fe80000100a00 */
[----:B------:R-:W-:Y:S04]  /*36680*/  STL.64 [R1+0xf8], R14 ;  /* 0x0000f80e01007387 */ /* 0x000fe80000100a00 */
[----:B------:R-:W3:Y:S04]  /*36690*/  LDL.LU R11, [R1+0x11c] ;  /* 0x00011c00010b7983 */ /* 0x000ee80000300800 */
[----:B------:R-:W3:Y:S04]  /*366a0*/  LDL.LU R18, [R1+0x78] ;  /* 0x0000780001127983 */ /* 0x000ee80000300800 */
[----:B------:R-:W3:Y:S04]  /*366b0*/  LDL.LU R19, [R1+0x7c] ;  /* 0x00007c0001137983 */ /* 0x000ee80000300800 */
[----:B--2---:R-:W2:Y:S04]  /*366c0*/  LDL.LU R26, [R1+0x148] ;  /* 0x00014800011a7983 */ /* 0x004ea80000300800 */
[----:B------:R-:W2:Y:S04]  /*366d0*/  LDL.LU R27, [R1+0x14c] ;  /* 0x00014c00011b7983 */ /* 0x000ea80000300800 */
[----:B------:R-:W0:Y:S04]  /*366e0*/  LDSM.16.M88.4 R12, [R2+UR6+0x14100] ;  /* 0x01410006020c783b */ /* 0x000e280008000200 */
[----:B--2---:R1:W-:Y:S04]  /*366f0*/  STL.64 [R1+0x1c60], R26 ;  /* 0x001c601a01007387 */ /* 0x0043e80000100a00 */
[----:B---3--:R-:W2:Y:S04]  /*36700*/  LDL.LU R24, [R1+0x30] ;  /* 0x0000300001187983 */ /* 0x008ea80000300800 */
[----:B------:R-:W2:Y:S04]  /*36710*/  LDL.LU R25, [R1+0x34] ;  /* 0x0000340001197983 */ /* 0x000ea80000300800 */
[----:B-1----:R-:W2:Y:S04]  /*36720*/  LDL.LU R26, [R1+0x38] ;  /* 0x00003800011a7983 */ /* 0x002ea80000300800 */
[----:B------:R-:W2:Y:S04]  /*36730*/  LDL.LU R27, [R1+0x3c] ;  /* 0x00003c00011b7983 */ /* 0x000ea80000300800 */
[----:B------:R1:W-:Y:S04]  /*36740*/  STL.64 [R1+0x1c58], R18 ;  /* 0x001c581201007387 */ /* 0x0003e80000100a00 */
[----:B-1----:R-:W3:Y:S04]  /*36750*/  LDL.LU R18, [R1+0x168] ;  /* 0x0001680001127983 */ /* 0x002ee80000300800 */
[----:B0-----:R-:W-:Y:S04]  /*36760*/  STL.64 [R1+0x120], R12 ;  /* 0x0001200c01007387 */ /* 0x001fe80000100a00 */
[----:B------:R-:W-:Y:S04]  /*36770*/  STL.64 [R1+0x128], R14 ;  /* 0x0001280e01007387 */ /* 0x000fe80000100a00 */
[----:B------:R-:W3:Y:S04]  /*36780*/  LDL.LU R19, [R1+0x16c] ;  /* 0x00016c0001137983 */ /* 0x000ee80000300800 */
[----:B------:R-:W2:Y:S04]  /*36790*/  LDL.LU R22, [R1+0x88] ;  /* 0x0000880001167983 */ /* 0x000ea80000300800 */
[----:B------:R-:W2:Y:S04]  /*367a0*/  LDL.LU R23, [R1+0x8c] ;  /* 0x00008c0001177983 */ /* 0x000ea80000300800 */
[----:B------:R-:W0:Y:S04]  /*367b0*/  LDSM.16.M88.4 R12, [R2+UR6+0x18100] ;  /* 0x01810006020c783b */ /* 0x000e280008000200 */
[----:B--2---:R1:W-:Y:S04]  /*367c0*/  STL.64 [R1+0x1c50], R22 ;  /* 0x001c501601007387 */ /* 0x0043e80000100a00 */
[----:B------:R-:W2:Y:S04]  /*367d0*/  LDL.LU R20, [R1+0x60] ;  /* 0x0000600001147983 */ /* 0x000ea80000300800 */
[----:B------:R-:W2:Y:S04]  /*367e0*/  LDL.LU R21, [R1+0x64] ;  /* 0x0000640001157983 */ /* 0x000ea80000300800 */
[----:B0-----:R-:W-:Y:S01]  /*367f0*/  STL.64 [R1+0x138], R14 ;  /* 0x0001380e01007387 */ /* 0x001fe20000100a00 */
[----:B-1----:R-:W-:-:S02]  /*36800*/  IMAD.MOV.U32 R22, RZ, RZ, R3 ;  /* 0x000000ffff167224 */ /* 0x002fc400078e0003 */
[----:B------:R-:W-:Y:S02]  /*36810*/  IMAD.MOV.U32 R23, RZ, RZ, R0 ;  /* 0x000000ffff177224 */ /* 0x000fe400078e0000 */
[----:B------:R-:W-:Y:S02]  /*36820*/  IMAD.MOV.U32 R3, RZ, RZ, R12 ;  /* 0x000000ffff037224 */ /* 0x000fe400078e000c */
[----:B------:R-:W-:Y:S02]  /*36830*/  IMAD.MOV.U32 R0, RZ, RZ, R13 ;  /* 0x000000ffff007224 */ /* 0x000fe400078e000d */
[----:B------:R-:W0:Y:S02]  /*36840*/  LDSM.16.M88.4 R12, [R2+UR6+0x1c100] ;  /* 0x01c10006020c783b */ /* 0x000e240008000200 */
[----:B0-----:R-:W-:Y:S02]  /*36850*/  IMAD.MOV.U32 R9, RZ, RZ, R12 ;  /* 0x000000ffff097224 */ /* 0x001fe400078e000c */
[----:B------:R-:W-:Y:S01]  /*36860*/  STL.64 [R1+0x158], R14 ;  /* 0x0001580e01007387 */ /* 0x000fe20000100a00 */
[----:B------:R-:W-:-:S03]  /*36870*/  IMAD.MOV.U32 R8, RZ, RZ, R13 ;  /* 0x000000ffff087224 */ /* 0x000fc600078e000d */
[----:B----4-:R-:W0:Y:S04]  /*36880*/  LDSM.16.MT88.4 R12, [R17+0x21200] ;  /* 0x02120000110c783b */ /* 0x010e280000004200 */
[----:B------:R-:W-:Y:S04]  /*36890*/  STL [R1+0x1a80], R2 ;  /* 0x001a800201007387 */ /* 0x000fe80000100800 */
[----:B0-----:R-:W-:Y:S04]  /*368a0*/  STL.64 [R1+0x1b70], R14 ;  /* 0x001b700e01007387 */ /* 0x001fe80000100a00 */
[----:B------:R0:W-:Y:S02]  /*368b0*/  STL.64 [R1+0x1b68], R12 ;  /* 0x001b680c01007387 */ /* 0x0001e40000100a00 */
[----:B0-----:R-:W-:-:S02]  /*368c0*/  IMAD.MOV.U32 R12, RZ, RZ, R9 ;  /* 0x000000ffff0c7224 */ /* 0x001fc400078e0009 */
[----:B------:R-:W-:-:S05]  /*368d0*/  IMAD.MOV.U32 R13, RZ, RZ, R8 ;  /* 0x000000ffff0d7224 */ /* 0x000fca00078e0008 */
[----:B------:R0:W-:Y:S01]  /*368e0*/  STL.64 [R1+0x1b88], R12 ;  /* 0x001b880c01007387 */ /* 0x0001e20000100a00 */
[C---:B------:R-:W-:Y:S03]  /*368f0*/  HMMA.16816.F32 R8, R4.reuse, R10, R24 ;  /* 0x0000000a0408723c */ /* 0x040fe60000001818 */
[----:B0-----:R-:W4:Y:S04]  /*36900*/  LDL.LU R12, [R1+0x20] ;  /* 0x00002000010c7983 */ /* 0x001f280000300800 */
[----:B------:R-:W4:Y:S04]  /*36910*/  LDL.LU R13, [R1+0x24] ;  /* 0x00002400010d7983 */ /* 0x000f280000300800 */
[----:B------:R-:W4:Y:S04]  /*36920*/  LDL.LU R14, [R1+0x28] ;  /* 0x00002800010e7983 */ /* 0x000f280000300800 */
[----:B------:R-:W4:Y:S04]  /*36930*/  LDL.LU R15, [R1+0x2c] ;  /* 0x00002c00010f7983 */ /* 0x000f280000300800 */
[----:B------:R-:W4:Y:S04]  /*36940*/  LDL.LU.64 R26, [R1+0x1c60] ;  /* 0x001c6000011a7983 */ /* 0x000f280000300a00 */
[----:B------:R0:W-:Y:S04]  /*36950*/  STL [R1+0x1bec], R8 ;  /* 0x001bec0801007387 */ /* 0x0001e80000100800 */
[----:B------:R1:W-:Y:S04]  /*36960*/  STL [R1+0x1be8], R9 ;  /* 0x001be80901007387 */ /* 0x0003e80000100800 */
[----:B------:R1:W-:Y:S04]  /*36970*/  STL [R1+0x1be4], R10 ;  /* 0x001be40a01007387 */ /* 0x0003e80000100800 */
[----:B------:R3:W-:Y:S04]  /*36980*/  STL [R1+0x1be0], R11 ;  /* 0x001be00b01007387 */ /* 0x0007e80000100800 */
[----:B0-----:R-:W2:Y:S04]  /*36990*/  LDL.LU R8, [R1+0x50] ;  /* 0x0000500001087983 */ /* 0x001ea80000300800 */
[----:B-1----:R-:W2:Y:S04]  /*369a0*/  LDL.LU R9, [R1+0x54] ;  /* 0x0000540001097983 */ /* 0x002ea80000300800 */
[----:B------:R-:W2:Y:S04]  /*369b0*/  LDL.LU R10, [R1+0x58] ;  /* 0x00005800010a7983 */ /* 0x000ea80000300800 */
[----:B---3--:R-:W3:Y:S04]  /*369c0*/  LDL.LU R11, [R1+0x5c] ;  /* 0x00005c00010b7983 */ /* 0x008ee80000300800 */
[----:B------:R-:W2:Y:S01]  /*369d0*/  LDL.LU R24, [R1+0x90] ;  /* 0x0000900001187983 */ /* 0x000ea20000300800 */
[----:B----4-:R-:W-:-:S15]  /*369e0*/  HMMA.16816.F32 R12, R4, R26, R12 ;  /* 0x0000001a040c723c */ /* 0x010fde000000180c */
[----:B------:R-:W-:-:S04]  /*369f0*/  NOP ;  /* 0x0000000000007918 */ /* 0x000fc80000000000 */
[----:B------:R0:W-:Y:S04]  /*36a00*/  STL.64 [R1+0x30], R12 ;  /* 0x0000300c01007387 */ /* 0x0001e80000100a00 */
[----:B------:R-:W-:Y:S04]  /*36a10*/  STL.64 [R1+0x38], R14 ;  /* 0x0000380e01007387 */ /* 0x000fe80000100a00 */
[----:B------:R-:W4:Y:S01]  /*36a20*/  LDL.LU R25, [R1+0x94] ;  /* 0x0000940001197983 */ /* 0x000f220000300800 */
[----:B0-----:R-:W-:Y:S02]  /*36a30*/  IMAD.MOV.U32 R12, RZ, RZ, R3 ;  /* 0x000000ffff0c7224 */ /* 0x001fe400078e0003 */
        /* <DEDUP_REMOVED lines=8> */
[----:B------:R-:W-:Y:S01]  /*36ac0*/  IMAD.MOV.U32 R14, RZ, RZ, R18 ;  /* 0x000000ffff0e7224 */ /* 0x000fe200078e0012 */
[----:B------:R0:W-:Y:S01]  /*36ad0*/  STL.64 [R1+0x20], R16 ;  /* 0x0000201001007387 */ /* 0x0001e20000100a00 */
[----:B------:R-:W-:-:S03]  /*36ae0*/  IMAD.MOV.U32 R15, RZ, RZ, R19 ;  /* 0x000000ffff0f7224 */ /* 0x000fc600078e0013 */
[----:B------:R-:W0:Y:S02]  /*36af0*/  LDL.LU.64 R18, [R1+0x1c58] ;  /* 0x001c580001127983 */ /* 0x000e240000300a00 */
[----:B0-----:R-:W-:Y:S02]  /*36b00*/  HMMA.16816.F32 R16, R4, R18, R20 ;  /* 0x000000120410723c */ /* 0x001fe40000001814 */
[----:B------:R-:W3:-:S15]  /*36b10*/  LDL.LU.64 R22, [R1+0x1c50] ;  /* 0x001c500001167983 */ /* 0x000ede0000300a00 */
[----:B------:R-:W-:Y:S02]  /*36b20*/  NOP ;  /* 0x0000000000007918 */ /* 0x000fe40000000000 */
[----:B------:R-:W-:Y:S02]  /*36b30*/  IMAD.MOV.U32 R2, RZ, RZ, R19 ;  /* 0x000000ffff027224 */ /* 0x000fe400078e0013 */
[----:B------:R-:W-:Y:S02]  /*36b40*/  IMAD.MOV.U32 R3, RZ, RZ, R18 ;  /* 0x000000ffff037224 */ /* 0x000fe400078e0012 */
[----:B------:R-:W-:Y:S02]  /*36b50*/  IMAD.MOV.U32 R0, RZ, RZ, R17 ;  /* 0x000000ffff007224 */ /* 0x000fe400078e0011 */
[----:B------:R-:W-:Y:S01]  /*36b60*/  IMAD.MOV.U32 R29, RZ, RZ, R16 ;  /* 0x000000ffff1d7224 */ /* 0x000fe200078e0010 */
[----:B------:R-:W4:Y:S04]  /*36b70*/  LDL.LU.64 R18, [R1+0x1c48] ;  /* 0x001c480001127983 */ /* 0x000f280000300a00 */
[----:B------:R-:W4:Y:S04]  /*36b80*/  LDL.LU.64 R16, [R1+0x1c40] ;  /* 0x001c400001107983 */ /* 0x000f280000300a00 */
[----:B------:R-:W-:Y:S04]  /*36b90*/  STL [R1+0x1bfc], R2 ;  /* 0x001bfc0201007387 */ /* 0x000fe80000100800 */
[----:B------:R-:W-:Y:S04]  /*36ba0*/  STL [R1+0x1bf8], R3 ;  /* 0x001bf80301007387 */ /* 0x000fe80000100800 */
[----:B------:R-:W-:Y:S04]  /*36bb0*/  STL [R1+0x1bf4], R0 ;  /* 0x001bf40001007387 */ /* 0x000fe80000100800 */
[----:B------:R-:W-:Y:S01]  /*36bc0*/  STL [R1+0x1bf0], R29 ;  /* 0x001bf01d01007387 */ /* 0x000fe20000100800 */
[----:B---3--:R-:W-:-:S15]  /*36bd0*/  HMMA.16816.F32 R20, R4, R22, R8 ;  /* 0x000000160414723c */ /* 0x008fde0000001808 */
[----:B------:R-:W-:-:S04]  /*36be0*/  NOP ;  /* 0x0000000000007918 */ /* 0x000fc80000000000 */
[----:B------:R-:W-:Y:S02]  /*36bf0*/  IMAD.MOV.U32 R11, RZ, RZ, R22 ;  /* 0x000000ffff0b7224 */ /* 0x000fe400078e0016 */
[----:B------:R-:W-:Y:S02]  /*36c00*/  IMAD.MOV.U32 R10, RZ, RZ, R21 ;  /* 0x000000ffff0a7224 */ /* 0x000fe400078e0015 */
[----:B------:R-:W-:Y:S02]  /*36c10*/  IMAD.MOV.U32 R9, RZ, RZ, R20 ;  /* 0x000000ffff097224 */ /* 0x000fe400078e0014 */
[----:B------:R-:W-:Y:S02]  /*36c20*/  IMAD.MOV.U32 R28, RZ, RZ, R23 ;  /* 0x000000ffff1c7224 */ /* 0x000fe400078e0017 */
[----:B------:R-:W2:Y:S04]  /*36c30*/  LDL.LU.64 R22, [R1+0x1c38] ;  /* 0x001c380001167983 */ /* 0x000ea80000300a00 */
[----:B------:R-:W2:Y:S04]  /*36c40*/  LDL.LU.64 R20, [R1+0x1c30] ;  /* 0x001c300001147983 */ /* 0x000ea80000300a00 */
[----:B------:R-:W-:Y:S04]  /*36c50*/  STL [R1+0x1c08], R11 ;  /* 0x001c080b01007387 */ /* 0x000fe80000100800 */
[----:B------:R0:W-:Y:S04]  /*36c60*/  STL [R1+0x1c04], R10 ;  /* 0x001c040a01007387 */ /* 0x0001e80000100800 */
[----:B------:R1:W-:Y:S04]  /*36c70*/  STL [R1+0x1c00], R9 ;  /* 0x001c000901007387 */ /* 0x0003e80000100800 */
[----:B0-----:R-:W2:Y:S04]  /*36c80*/  LDL.LU R10, [R1+0xa8] ;  /* 0x0000a800010a7983 */ /* 0x001ea80000300800 */
[----:B------:R-:W2:Y:S02]  /*36c90*/  LDL.LU R11, [R1+0xac] ;  /* 0x0000ac00010b7983 */ /* 0x000ea40000300800 */
[----:B--2---:R-:W-:Y:S02]  /*36ca0*/  HMMA.16816.F32 R4, R4, R10, R20 ;  /* 0x0000000a0404723c */ /* 0x004fe40000001814 */
[----:B------:R-:W4:Y:S04]  /*36cb0*/  LDL.LU.64 R22, [R1+0x1c28] ;  /* 0x001c280001167983 */ /* 0x000f280000300a00 */
[----:B------:R-:W4:-:S13]  /*36cc0*/  LDL.LU.64 R20, [R1+0x1c20] ;  /* 0x001c200001147983 */ /* 0x000f1a0000300a00 */
[----:B------:R-:W-:Y:S02]  /*36cd0*/  IMAD.MOV.U32 R3, RZ, RZ, R4 ;  /* 0x000000ffff037224 */ /* 0x000fe400078e0004 */
[----:B------:R-:W-:Y:S01]  /*36ce0*/  IMAD.MOV.U32 R0, RZ, RZ, R5 ;  /* 0x000000ffff007224 */ /* 0x000fe200078e0005 */
[----:B------:R-:W2:Y:S04]  /*36cf0*/  LDL.LU R4, [R1+0xb0] ;  /* 0x0000b00001047983 */ /* 0x000ea80000300800 */
[----:B------:R-:W2:Y:S04]  /*36d00*/  LDL.LU R5, [R1+0xb4] ;  /* 0x0000b40001057983 */ /* 0x000ea80000300800 */
[----:B------:R-:W2:Y:S01]  /*36d10*/  LDL.LU.64 R26, [R1+0x1c18] ;  /* 0x001c1800011a7983 */ /* 0x000ea20000300a00 */
[----:B----4-:R-:W-:Y:S03]  /*36d20*/  HMMA.16816.F32 R16, R20, R24, R16 ;  /* 0x000000181410723c */ /* 0x010fe60000001810 */
[----:B------:R-:W2:Y:S04]  /*36d30*/  LDL.LU.64 R24, [R1+0x1c10] ;  /* 0x001c100001187983 */ /* 0x000ea80000300a00 */
[----:B------:R-:W3:Y:S04]  /*36d40*/  LDL.LU R12, [R1+0x120] ;  /* 0x00012000010c7983 */ /* 0x000ee80000300800 */
[----:B------:R-:W3:Y:S08]  /*36d50*/  LDL.LU R13, [R1+0x124] ;  /* 0x00012400010d7983 */ /* 0x000ef00000300800 */
[----:B------:R-:W-:-:S02]  /*36d60*/  IMAD.MOV.U32 R11, RZ, RZ, R16 ;  /* 0x000000ffff0b7224 */ /* 0x000fc400078e0010 */
[----:B------:R-:W-:Y:S01]  /*36d70*/  IMAD.MOV.U32 R10, RZ, RZ, R17 ;  /* 0x000000ffff0a7224 */ /* 0x000fe200078e0011 */
[----:B---3--:R-:W-:Y:S04]  /*36d80*/  STL.64 [R1+0x1bb8], R12 ;  /* 0x001bb80c01007387 */ /* 0x008fe80000100a00 */
[----:B------:R-:W3:Y:S04]  /*36d90*/  LDL.LU R16, [R1+0xf0] ;  /* 0x0000f00001107983 */ /* 0x000ee80000300800 */
[----:B------:R-:W3:Y:S01]  /*36da0*/  LDL.LU R17, [R1+0xf4] ;  /* 0x0000f40001117983 */ /* 0x000ee20000300800 */
[----:B------:R-:W-:-:S02]  /*36db0*/  IMAD.MOV.U32 R29, RZ, RZ, R6 ;  /* 0x000000ffff1d7224 */ /* 0x000fc400078e0006 */
[----:B------:R-:W-:Y:S02]  /*36dc0*/  IMAD.MOV.U32 R8, RZ, RZ, R7 ;  /* 0x000000ffff087224 */ /* 0x000fe400078e0007 */
[----:B--2---:R-:W-:Y:S01]  /*36dd0*/  HMMA.16816.F32 R4, R20, R4, R24 ;  /* 0x000000041404723c */ /* 0x004fe20000001818 */
[----:B------:R-:W2:Y:S04]  /*36de0*/  LDL.LU R24, [R1+0xc0] ;  /* 0x0000c00001187983 */ /* 0x000ea80000300800 */
[----:B------:R-:W2:Y:S01]  /*36df0*/  LDL.LU R25, [R1+0xc4] ;  /* 0x0000c40001197983 */ /* 0x000ea20000300800 */
[----:B-1----:R-:W-:Y:S02]  /*36e00*/  IMAD.MOV.U32 R9, RZ, RZ, R18 ;  /* 0x000000ffff097224 */ /* 0x002fe400078e0012 */
[----:B------:R-:W-:Y:S01]  /*36e10*/  IMAD.MOV.U32 R2, RZ, RZ, R19 ;  /* 0x000000ffff027224 */ /* 0x000fe200078e0013 */
[----:B---3--:R0:W-:Y:S04]  /*36e20*/  STL.64 [R1+0x1bc8], R16 ;  /* 0x001bc81001007387 */ /* 0x0081e80000100a00 */
[----:B0-----:R-:W3:Y:S04]  /*36e30*/  LDL.LU R16, [R1+0x30] ;  /* 0x0000300001107983 */ /* 0x001ee80000300800 */
[----:B------:R-:W3:Y:S04]  /*36e40*/  LDL.LU R17, [R1+0x34] ;  /* 0x0000340001117983 */ /* 0x000ee80000300800 */
[----:B------:R-:W3:Y:S04]  /*36e50*/  LDL.LU R18, [R1+0x38] ;  /* 0x0000380001127983 */ /* 0x000ee80000300800 */
[----:B------:R-:W3:Y:S04]  /*36e60*/  LDL.LU R19, [R1+0x3c] ;  /* 0x00003c0001137983 */ /* 0x000ee80000300800 */
[----:B------:R-:W4:Y:S04]  /*36e70*/  LDL.LU R12, [R1+0x20] ;  /* 0x00002000010c7983 */ /* 0x000f280000300800 */
[----:B------:R-:W4:Y:S04]  /*36e80*/  LDL.LU R13, [R1+0x24] ;  /* 0x00002400010d7983 */ /* 0x000f280000300800 */
[----:B------:R-:W-:Y:S04]  /*36e90*/  STL.64 [R1+0x1b58], R6 ;  /* 0x001b580601007387 */ /* 0x000fe80000100a00 */
[----:B------:R0:W-:Y:S02]  /*36ea0*/  STL.64 [R1+0x1b50], R4 ;  /* 0x001b500401007387 */ /* 0x0001e40000100a00 */
[----:B0-----:R-:W-:-:S02]  /*36eb0*/  IMAD.MOV.U32 R4, RZ, RZ, R11 ;  /* 0x000000ffff047224 */ /* 0x001fc400078e000b */
[----:B------:R-:W-:Y:S01]  /*36ec0*/  IMAD.MOV.U32 R5, RZ, RZ, R10 ;  /* 0x000000ffff057224 */ /* 0x000fe200078e000a */
[----:B------:R-:W2:Y:S04]  /*36ed0*/  LDL.LU R11, [R1+0x1c08] ;  /* 0x001c0800010b7983 */ /* 0x000ea80000300800 */
[----:B------:R-:W3:Y:S01]  /*36ee0*/  LDL.LU R10, [R1+0x1c04] ;  /* 0x001c0400010a7983 */ /* 0x000ee20000300800 */
[----:B------:R-:W-:-:S03]  /*36ef0*/  IMAD.MOV.U32 R6, RZ, RZ, R9 ;  /* 0x000000ffff067224 */ /* 0x000fc600078e0009 */
[----:B------:R-:W4:Y:S01]  /*36f00*/  LDL.LU R9, [R1+0x1c00] ;  /* 0x001c000001097983 */ /* 0x000f220000300800 */
[----:B------:R-:W-:-:S03]  /*36f10*/  IMAD.MOV.U32 R7, RZ, RZ, R2 ;  /* 0x000000ffff077224 */ /* 0x000fc600078e0002 */
[----:B------:R-:W4:Y:S04]  /*36f20*/  LDL.LU R2, [R1+0x1bfc] ;  /* 0x001bfc0001027983 */ /* 0x000f280000300800 */
[----:B------:R0:W-:Y:S04]  /*36f30*/  STL.64 [R1+0x1b80], R6 ;  /* 0x001b800601007387 */ /* 0x0001e80000100a00 */
[----:B------:R1:W-:Y:S01]  /*36f40*/  STL.64 [R1+0x1b78], R4 ;  /* 0x001b780401007387 */ /* 0x0003e20000100a00 */
[----:B0-----:R-:W-:Y:S02]  /*36f50*/  IMAD.MOV.U32 R6, RZ, RZ, R29 ;  /* 0x000000ffff067224 */ /* 0x001fe400078e001d */
[----:B-1----:R-:W-:-:S02]  /*36f60*/  IMAD.MOV.U32 R4, RZ, RZ, R3 ;  /* 0x000000ffff047224 */ /* 0x002fc400078e0003 */
[----:B------:R-:W-:Y:S01]  /*36f70*/  IMAD.MOV.U32 R7, RZ, RZ, R8 ;  /* 0x000000ffff077224 */ /* 0x000fe200078e0008 */
[----:B------:R-:W4:Y:S01]  /*36f80*/  LDL.LU R3, [R1+0x1bf8] ;  /* 0x001bf80001037983 */ /* 0x000f220000300800 */
[----:B------:R-:W-:-:S03]  /*36f90*/  IMAD.MOV.U32 R5, RZ, RZ, R0 ;  /* 0x000000ffff057224 */ /* 0x000fc600078e0000 */
[----:B------:R-:W4:Y:S04]  /*36fa0*/  LDL.LU R0, [R1+0x1bf4] ;  /* 0x001bf40001007983 */ /* 0x000f280000300800 */
[----:B------:R-:W4:Y:S04]  /*36fb0*/  LDL.LU R29, [R1+0x1bf0] ;  /* 0x001bf000011d7983 */ /* 0x000f280000300800 */
[----:B------:R-:W4:Y:S04]  /*36fc0*/  LDL.LU R8, [R1+0x1bec] ;  /* 0x001bec0001087983 */ /* 0x000f280000300800 */
[----:B------:R2:W-:Y:S04]  /*36fd0*/  STL.64 [R1+0x1b98], R6 ;  /* 0x001b980601007387 */ /* 0x0005e80000100a00 */
[----:B------:R3:W-:Y:S01]  /*36fe0*/  STL.64 [R1+0x1b90], R4 ;  /* 0x001b900401007387 */ /* 0x0007e20000100a00 */
[----:B--2---:R-:W-:-:S02]  /*36ff0*/  IMAD.MOV.U32 R6, RZ, RZ, R11 ;  /* 0x000000ffff067224 */ /* 0x004fc400078e000b */
[----:B---3--:R-:W-:Y:S02]  /*37000*/  IMAD.MOV.U32 R5, RZ, RZ, R10 ;  /* 0x000000ffff057224 */ /* 0x008fe400078e000a */
[----:B----4-:R-:W-:Y:S02]  /*37010*/  IMAD.MOV.U32 R4, RZ, RZ, R9 ;  /* 0x000000ffff047224 */ /* 0x010fe400078e0009 */
[----:B------:R-:W2:Y:S04]  /*37020*/  LDL.LU R9, [R1+0x1be8] ;  /* 0x001be80001097983 */ /* 0x000ea80000300800 */
[----:B------:R-:W2:Y:S04]  /*37030*/  LDL.LU R10, [R1+0x1be4] ;  /* 0x001be400010a7983 */ /* 0x000ea80000300800 */
[----:B------:R-:W2:Y:S01]  /*37040*/  LDL.LU R11, [R1+0x1be0] ;  /* 0x001be000010b7983 */ /* 0x000ea20000300800 */
[----:B------:R-:W-:-:S03]  /*37050*/  IMAD.MOV.U32 R7, RZ, RZ, R28 ;  /* 0x000000ffff077224 */ /* 0x000fc600078e001c */
[----:B------:R-:W3:Y:S04]  /*37060*/  LDL.LU R28, [R1+0x1bdc] ;  /* 0x001bdc00011c7983 */ /* 0x000ee80000300800 */
[----:B------:R0:W-:Y:S04]  /*37070*/  STL.64 [R1+0x1bb0], R6 ;  /* 0x001bb00601007387 */ /* 0x0001e80000100a00 */
[----:B------:R1:W-:Y:S01]  /*37080*/  STL.64 [R1+0x1ba8], R4 ;  /* 0x001ba80401007387 */ /* 0x0003e20000100a00 */
[----:B0-----:R-:W-:Y:S02]  /*37090*/  IMAD.MOV.U32 R6, RZ, RZ, R3 ;  /* 0x000000ffff067224 */ /* 0x001fe400078e0003 */
[----:B-1----:R-:W-:-:S02]  /*370a0*/  IMAD.MOV.U32 R5, RZ, RZ, R0 ;  /* 0x000000ffff057224 */ /* 0x002fc400078e0000 */
[----:B------:R-:W-:Y:S02]  /*370b0*/  IMAD.MOV.U32 R4, RZ, RZ, R29 ;  /* 0x000000ffff047224 */ /* 0x000fe400078e001d */
[----:B------:R-:W4:Y:S04]  /*370c0*/  LDL.LU R29, [R1+0x1bd8] ;  /* 0x001bd800011d7983 */ /* 0x000f280000300800 */
[----:B------:R-:W3:Y:S04]  /*370d0*/  LDL.LU R0, [R1+0x1bd4] ;  /* 0x001bd40001007983 */ /* 0x000ee80000300800 */
[----:B------:R-:W3:Y:S01]  /*370e0*/  LDL.LU R3, [R1+0x1bd0] ;  /* 0x001bd00001037983 */ /* 0x000ee20000300800 */
[C---:B--2---:R-:W-:Y:S03]  /*370f0*/  HMMA.16816.F32 R24, R20.reuse, R24, R8 ;  /* 0x000000181418723c */ /* 0x044fe60000001808 */
[----:B------:R-:W2:Y:S04]  /*37100*/  LDL.LU R8, [R1+0xe0] ;  /* 0x0000e00001087983 */ /* 0x000ea80000300800 */
[----:B------:R-:W2:Y:S02]  /*37110*/  LDL.LU R9, [R1+0xe4] ;  /* 0x0000e40001097983 */ /* 0x000ea40000300800 */
[----:B--2---:R-:W-:Y:S02]  /*37120*/  HMMA.16816.F32 R8, R20, R8, R16 ;  /* 0x000000081408723c */ /* 0x004fe40000001810 */
[----:B------:R-:W2:-:S15]  /*37130*/  LDL.LU.64 R16, [R1+0x1bc8] ;  /* 0x001bc80001107983 */ /* 0x000e9e0000300a00 */
[----:B------:R-:W-:Y:S02]  /*37140*/  NOP ;  /* 0x0000000000007918 */ /* 0x000fe40000000000 */
[----:B------:R3:W-:Y:S04]  /*37150*/  STL.64 [R1+0x1b48], R10 ;  /* 0x001b480a01007387 */ /* 0x0007e80000100a00 */
[----:B------:R-:W-:Y:S01]  /*37160*/  STL.64 [R1+0x1b40], R8 ;  /* 0x001b400801007387 */ /* 0x000fe20000100a00 */
[----:B---3--:R-:W-:Y:S02]  /*37170*/  IMAD.MOV.U32 R10, RZ, RZ, R3 ;  /* 0x000000ffff0a7224 */ /* 0x008fe400078e0003 */
[----:B------:R-:W-:Y:S01]  /*37180*/  IMAD.MOV.U32 R11, RZ, RZ, R0 ;  /* 0x000000ffff0b7224 */ /* 0x000fe200078e0000 */
[----:B------:R-:W3:Y:S04]  /*37190*/  LDL.LU R3, [R1+0x1bc4] ;  /* 0x001bc40001037983 */ /* 0x000ee80000300800 */
[----:B------:R-:W3:Y:S01]  /*371a0*/  LDL.LU R0, [R1+0x1bc0] ;  /* 0x001bc00001007983 */ /* 0x000ee20000300800 */
[----:B--2---:R-:W-:Y:S03]  /*371b0*/  HMMA.16816.F32 R16, R20, R16, R12 ;  /* 0x000000101410723c */ /* 0x004fe6000000180c */
[----:B------:R-:W2:Y:S01]  /*371c0*/  LDL.LU.64 R12, [R1+0x1bb8] ;  /* 0x001bb800010c7983 */ /* 0x000ea20000300a00 */
[----:B------:R-:W-:-:S15]  /*371d0*/  IMAD.MOV.U32 R7, RZ, RZ, R2 ;  /* 0x000000ffff077224 */ /* 0x000fde00078e0002 */
[----:B------:R0:W-:Y:S04]  /*371e0*/  STL.64 [R1+0x1b38], R18 ;  /* 0x001b381201007387 */ /* 0x0001e80000100a00 */
[----:B------:R-:W-:Y:S04]  /*371f0*/  STL.64 [R1+0x1b30], R16 ;  /* 0x001b301001007387 */ /* 0x000fe80000100a00 */
[----:B0-----:R-:W3:Y:S04]  /*37200*/  LDL.LU R18, [R1+0xb8] ;  /* 0x0000b80001127983 */ /* 0x001ee80000300800 */
[----:B------:R-:W3:Y:S01]  /*37210*/  LDL.LU R19, [R1+0xbc] ;  /* 0x0000bc0001137983 */ /* 0x000ee20000300800 */
[----:B--2---:R-:W-:Y:S03]  /*37220*/  HMMA.16816.F32 R12, R20, R12, R4 ;  /* 0x0000000c140c723c */ /* 0x004fe60000001804 */
[----:B------:R-:W2:Y:S04]  /*37230*/  LDL.LU.64 R6, [R1+0x1bb0] ;  /* 0x001bb00001067983 */ /* 0x000ea80000300a00 */
[----:B------:R-:W2:-:S12]  /*37240*/  LDL.LU.64 R4, [R1+0x1ba8] ;  /* 0x001ba80001047983 */ /* 0x000e980000300a00 */
        /* <DEDUP_REMOVED lines=10> */
[----:B------:R-:W2:Y:S04]  /*372f0*/  LDL.LU.64 R6, [R1+0x1b80] ;  /* 0x001b800001067983 */ /* 0x000ea80000300a00 */
[----:B------:R-:W2:Y:S04]  /*37300*/  LDL.LU.64 R4, [R1+0x1b78] ;  /* 0x001b780001047983 */ /* 0x000ea80000300a00 */
[----:B-1----:R-:W2:Y:S04]  /*37310*/  LDL.LU.64 R14, [R1+0x1b70] ;  /* 0x001b7000010e7983 */ /* 0x002ea80000300a00 */
[----:B------:R-:W2:Y:S05]  /*37320*/  LDL.LU.64 R12, [R1+0x1b68] ;  /* 0x001b6800010c7983 */ /* 0x000eaa0000300a00 */
[----:B------:R-:W-:Y:S04]  /*37330*/  STL.64 [R1+0x10], R20 ;  /* 0x0000101401007387 */ /* 0x000fe80000100a00 */
[----:B------:R3:W-:Y:S02]  /*37340*/  STL.64 [R1+0x18], R22 ;  /* 0x0000181601007387 */ /* 0x0007e40000100a00 */
[----:B---3--:R-:W-:-:S02]  /*37350*/  IMAD.MOV.U32 R22, RZ, RZ, R0 ;  /* 0x000000ffff167224 */ /* 0x008fc400078e0000 */
[----:B------:R-:W-:Y:S01]  /*37360*/  IMAD.MOV.U32 R23, RZ, RZ, R3 ;  /* 0x000000ffff177224 */ /* 0x000fe200078e0003 */
[----:B------:R-:W3:Y:S06]  /*37370*/  LDL.LU R0, [R1+0x1b60] ;  /* 0x001b600001007983 */ /* 0x000eec0000300800 */
[C---:B--2---:R-:W-:Y:S01]  /*37380*/  HMMA.16816.F32 R20, R12.reuse, R22, R4 ;  /* 0x000000160c14723c */ /* 0x044fe20000001804 */
[----:B------:R-:W2:Y:S04]  /*37390*/  LDL.LU.64 R6, [R1+0x1b58] ;  /* 0x001b580001067983 */ /* 0x000ea80000300a00 */
[----:B------:R-:W2:Y:S03]  /*373a0*/  LDL.LU.64 R4, [R1+0x1b50] ;  /* 0x001b500001047983 */ /* 0x000ea60000300a00 */
[C---:B------:R-:W-:Y:S11]  /*373b0*/  HMMA.16816.F32 R8, R12.reuse, R10, R24 ;  /* 0x0000000a0c08723c */ /* 0x040ff60000001818 */
[----:B------:R-:W-:Y:S01]  /*373c0*/  IMAD.MOV.U32 R3, RZ, RZ, R23 ;  /* 0x000000ffff037224 */ /* 0x000fe200078e0017 */
[----:B------:R-:W-:Y:S04]  /*373d0*/  STL.64 [R1+0x50], R20 ;  /* 0x0000501401007387 */ /* 0x000fe80000100a00 */
[----:B------:R-:W-:Y:S03]  /*373e0*/  STL [R1+0x58], R22 ;  /* 0x0000581601007387 */ /* 0x000fe60000100800 */
[----:B------:R-:W-:Y:S01]  /*373f0*/  IMAD.MOV.U32 R24, RZ, RZ, R11 ;  /* 0x000000ffff187224 */ /* 0x000fe200078e000b */
[----:B------:R-:W-:Y:S04]  /*37400*/  STL [R1+0x1aec], R3 ;  /* 0x001aec0301007387 */ /* 0x000fe80000100800 */
[----:B------:R-:W-:Y:S01]  /*37410*/  STL.64 [R1+0x20], R8 ;  /* 0x0000200801007387 */ /* 0x000fe20000100a00 */
[----:B--2---:R-:W-:-:S15]  /*37420*/  HMMA.16816.F32 R4, R12, R18, R4 ;  /* 0x000000120c04723c */ /* 0x004fde0000001804 */
[----:B------:R-:W-:-:S04]  /*37430*/  NOP ;  /* 0x0000000000007918 */ /* 0x000fc80000000000 */
[----:B------:R-:W-:Y:S04]  /*37440*/  STL.64 [R1+0x30], R4 ;  /* 0x0000300401007387 */ /* 0x000fe80000100a00 */
[----:B------:R-:W-:Y:S04]  /*37450*/  STL.64 [R1+0x38], R6 ;  /* 0x0000380601007387 */ /* 0x000fe80000100a00 */
[----:B------:R-:W-:Y:S04]  /*37460*/  STL [R1+0x28], R10 ;  /* 0x0000280a01007387 */ /* 0x000fe80000100800 */
[----:B------:R-:W-:Y:S04]  /*37470*/  STL [R1+0x1b18], R24 ;  /* 0x001b181801007387 */ /* 0x000fe80000100800 */
[----:B------:R-:W2:Y:S04]  /*37480*/  LDL R25, [R1+0x170] ;  /* 0x0001700001197983 */ /* 0x000ea80000100800 */
[----:B---3--:R-:W0:Y:S01]  /*37490*/  LDSM.16.M88.4 R8, [R0+UR6+0x100] ;  /* 0x000100060008783b */ /* 0x008e220008000200 */
[----:B----4-:R-:W-:-:S02]  /*374a0*/  IMAD.MOV.U32 R18, RZ, RZ, R29 ;  /* 0x000000ffff127224 */ /* 0x010fc400078e001d */
[----:B------:R-:W-:Y:S02]  /*374b0*/  IMAD.MOV.U32 R19, RZ, RZ, R28 ;  /* 0x000000ffff137224 */ /* 0x000fe400078e001c */
[----:B0-----:R-:W-:Y:S02]  /*374c0*/  IMAD.MOV.U32 R29, RZ, RZ, R10 ;  /* 0x000000ffff1d7224 */ /* 0x001fe400078e000a */
[----:B------:R-:W-:Y:S01]  /*374d0*/  IMAD.MOV.U32 R28, RZ, RZ, R11 ;  /* 0x000000ffff1c7224 */ /* 0x000fe200078e000b */
[----:B--2---:R-:W0:Y:S04]  /*374e0*/  LDSM.16.MT88.4 R4, [R25+0x21400] ;  /* 0x021400001904783b */ /* 0x004e280000004200 */
[----:B------:R-:W-:Y:S04]  /*374f0*/  STL [R1+0x1b1c], R25 ;  /* 0x001b1c1901007387 */ /* 0x000fe80000100800 */
[----:B0-----:R-:W-:Y:S04]  /*37500*/  STL.64 [R1+0x1af8], R6 ;  /* 0x001af80601007387 */ /* 0x001fe80000100a00 */
[----:B------:R-:W-:Y:S04]  /*37510*/  STL.64 [R1+0x1af0], R4 ;  /* 0x001af00401007387 */ /* 0x000fe80000100a00 */
[----:B------:R-:W-:Y:S04]  /*37520*/  STL.64 [R1+0x80], R8 ;  /* 0x0000800801007387 */ /* 0x000fe80000100a00 */
[----:B------:R-:W0:Y:S04]  /*37530*/  LDSM.16.M88.4 R8, [R0+UR6+0x4100] ;  /* 0x004100060008783b */ /* 0x000e280008000200 */
[----:B------:R-:W2:Y:S04]  /*37540*/  LDL.LU R22, [R1+0x128] ;  /* 0x0001280001167983 */ /* 0x000ea80000300800 */
        /* <DEDUP_REMOVED lines=23> */
[----:B0-----:R-:W-:Y:S04]  /*376c0*/  STL [R1+0x100], R8 ;  /* 0x0001000801007387 */ /* 0x001fe80000100800 */
[----:B------:R-:W-:Y:S01]  /*376d0*/  STL.64 [R1+0x108], R10 ;  /* 0x0001080a01007387 */ /* 0x000fe20000100a00 */
[----:B------:R-:W-:-:S03]  /*376e0*/  IMAD.MOV.U32 R28, RZ, RZ, R9 ;  /* 0x000000ffff1c7224 */ /* 0x000fc600078e0009 */
[----:B------:R-:W0:Y:S04]  /*376f0*/  LDSM.16.M88.4 R8, [R0+UR6+0x18100] ;  /* 0x018100060008783b */ /* 0x000e280008000200 */
[----:B0-----:R0:W-:Y:S01]  /*37700*/  STL.64 [R1+0x118], R10 ;  /* 0x0001180a01007387 */ /* 0x0011e20000100a00 */
[----:B------:R-:W-:Y:S02]  /*37710*/  IMAD.MOV.U32 R3, RZ, RZ, R8 ;  /* 0x000000ffff037224 */ /* 0x000fe400078e0008 */
[----:B------:R-:W-:Y:S01]  /*37720*/  IMAD.MOV.U32 R29, RZ, RZ, R9 ;  /* 0x000000ffff1d7224 */ /* 0x000fe200078e0009 */
[----:B0-----:R-:W4:Y:S04]  /*37730*/  LDL.LU.64 R10, [R1+0x1b48] ;  /* 0x001b4800010a7983 */ /* 0x001f280000300a00 */
[----:B------:R-:W4:Y:S02]  /*37740*/  LDL.LU.64 R8, [R1+0x1b40] ;  /* 0x001b400001087983 */ /* 0x000f240000300a00 */
[----:B----4-:R-:W-:-:S15]  /*37750*/  HMMA.16816.F32 R16, R12, R18, R8 ;  /* 0x000000120c10723c */ /* 0x010fde0000001808 */
[----:B------:R-:W-:-:S04]  /*37760*/  NOP ;  /* 0x0000000000007918 */ /* 0x000fc80000000000 */
[----:B------:R-:W-:Y:S02]  /*37770*/  IMAD.MOV.U32 R9, RZ, RZ, R18 ;  /* 0x000000ffff097224 */ /* 0x000fe400078e0012 */
[----:B------:R-:W-:Y:S02]  /*37780*/  IMAD.MOV.U32 R8, RZ, RZ, R19 ;  /* 0x000000ffff087224 */ /* 0x000fe400078e0013 */
[----:B------:R-:W-:Y:S02]  /*37790*/  IMAD.MOV.U32 R11, RZ, RZ, R16 ;  /* 0x000000ffff0b7224 */ /* 0x000fe400078e0010 */
[----:B------:R-:W-:Y:S01]  /*377a0*/  IMAD.MOV.U32 R10, RZ, RZ, R17 ;  /* 0x000000ffff0a7224 */ /* 0x000fe200078e0011 */
[----:B------:R-:W3:Y:S04]  /*377b0*/  LDL.LU.64 R18, [R1+0x1b38] ;  /* 0x001b380001127983 */ /* 0x000ee80000300a00 */
[----:B------:R-:W3:Y:S02]  /*377c0*/  LDL.LU.64 R16, [R1+0x1b30] ;  /* 0x001b300001107983 */ /* 0x000ee40000300a00 */
[----:B---3--:R-:W-:Y:S02]  /*377d0*/  HMMA.16816.F32 R16, R12, R6, R16 ;  /* 0x000000060c10723c */ /* 0x008fe40000001810 */
[----:B------:R-:W3:Y:S04]  /*377e0*/  LDL.LU.64 R6, [R1+0x1b28] ;  /* 0x001b280001067983 */ /* 0x000ee80000300a00 */
[----:B------:R-:W4:-:S13]  /*377f0*/  LDL.LU.64 R4, [R1+0x1b20] ;  /* 0x001b200001047983 */ /* 0x000f1a0000300a00 */
[----:B------:R-:W-:Y:S04]  /*37800*/  STL.64 [R1+0x1aa0], R18 ;  /* 0x001aa01201007387 */ /* 0x000fe80000100a00 */
[----:B------:R0:W-:Y:S02]  /*37810*/  STL.64 [R1+0x1a98], R16 ;  /* 0x001a981001007387 */ /* 0x0001e40000100a00 */
[----:B0-----:R-:W-:Y:S02]  /*37820*/  IMAD.MOV.U32 R16, RZ, RZ, R20 ;  /* 0x000000ffff107224 */ /* 0x001fe400078e0014 */
[----:B------:R-:W-:-:S05]  /*37830*/  IMAD.MOV.U32 R17, RZ, RZ, R2 ;  /* 0x000000ffff117224 */ /* 0x000fca00078e0002 */
[----:B------:R-:W-:Y:S04]  /*37840*/  STL.64 [R1+0x1ab0], R16 ;  /* 0x001ab01001007387 */ /* 0x000fe80000100a00 */
[----:B------:R-:W0:Y:S04]  /*37850*/  LDSM.16.M88.4 R16, [R0+UR6+0x1c100] ;  /* 0x01c100060010783b */ /* 0x000e280008000200 */
[----:B0-----:R3:W-:Y:S01]  /*37860*/  STL [R1+0xf0], R16 ;  /* 0x0000f01001007387 */ /* 0x0017e20000100800 */
[----:B------:R-:W-:-:S03]  /*37870*/  IMAD.MOV.U32 R2, RZ, RZ, R17 ;  /* 0x000000ffff027224 */ /* 0x000fc600078e0011 */
[----:B------:R-:W-:Y:S01]  /*37880*/  STL.64 [R1+0xf8], R18 ;  /* 0x0000f81201007387 */ /* 0x000fe20000100a00 */
[----:B---3--:R-:W-:Y:S02]  /*37890*/  IMAD.MOV.U32 R16, RZ, RZ, R7 ;  /* 0x000000ffff107224 */ /* 0x008fe400078e0007 */
[----:B------:R-:W-:-:S05]  /*378a0*/  IMAD.MOV.U32 R17, RZ, RZ, R6 ;  /* 0x000000ffff117224 */ /* 0x000fca00078e0006 */
[----:B------:R0:W-:Y:S04]  /*378b0*/  STL.64 [R1+0x1ac8], R16 ;  /* 0x001ac81001007387 */ /* 0x0001e80000100a00 */
[----:B0-----:R-:W2:Y:S04]  /*378c0*/  LDL.LU R16, [R1+0x40] ;  /* 0x0000400001107983 */ /* 0x001ea80000300800 */
[----:B------:R-:W2:Y:S04]  /*378d0*/  LDL.LU R17, [R1+0x44] ;  /* 0x0000440001117983 */ /* 0x000ea80000300800 */
[----:B------:R-:W2:Y:S04]  /*378e0*/  LDL.LU R18, [R1+0x48] ;  /* 0x0000480001127983 */ /* 0x000ea80000300800 */
[----:B------:R-:W2:Y:S04]  /*378f0*/  LDL.LU R19, [R1+0x4c] ;  /* 0x00004c0001137983 */ /* 0x000ea80000300800 */
[----:B------:R-:W-:Y:S04]  /*37900*/  STL [R1+0x1928], R0 ;  /* 0x0019280001007387 */ /* 0x000fe80000100800 */
[----:B------:R-:W3:Y:S04]  /*37910*/  LDL.LU R26, [R1+0x138] ;  /* 0x00013800011a7983 */ /* 0x000ee80000300800 */
[----:B------:R-:W3:Y:S01]  /*37920*/  LDL.LU R27, [R1+0x13c] ;  /* 0x00013c00011b7983 */ /* 0x000ee20000300800 */
[----:B--2---:R-:W-:Y:S01]  /*37930*/  HMMA.16816.F32 R20, R12, R22, R16 ;  /* 0x000000160c14723c */ /* 0x004fe20000001810 */
[----:B----4-:R-:W-:-:S02]  /*37940*/  IMAD.MOV.U32 R17, RZ, RZ, R4 ;  /* 0x000000ffff117224 */ /* 0x010fc400078e0004 */
[----:B------:R-:W-:Y:S01]  /*37950*/  IMAD.MOV.U32 R16, RZ, RZ, R5 ;  /* 0x000000ffff107224 */ /* 0x000fe200078e0005 */
[----:B------:R-:W2:Y:S04]  /*37960*/  LDL.LU R4, [R1+0x10] ;  /* 0x0000100001047983 */ /* 0x000ea80000300800 */
[----:B------:R-:W2:Y:S04]  /*37970*/  LDL.LU R5, [R1+0x14] ;  /* 0x0000140001057983 */ /* 0x000ea80000300800 */
[----:B------:R-:W4:Y:S04]  /*37980*/  LDL.LU R6, [R1+0x18] ;  /* 0x0000180001067983 */ /* 0x000f280000300800 */
[----:B------:R-:W4:Y:S04]  /*37990*/  LDL.LU R7, [R1+0x1c] ;  /* 0x00001c0001077983 */ /* 0x000f280000300800 */
[----:B----4-:R-:W-:Y:S04]  /*379a0*/  STL.64 [R1+0x1b10], R6 ;  /* 0x001b100601007387 */ /* 0x010fe80000100a00 */
[----:B--2---:R0:W-:Y:S04]  /*379b0*/  STL.64 [R1+0x1b08], R4 ;  /* 0x001b080401007387 */ /* 0x0041e80000100a00 */
[----:B0-----:R-:W3:Y:S04]  /*379c0*/  LDL.LU R4, [R1+0x60] ;  /* 0x0000600001047983 */ /* 0x001ee80000300800 */
[----:B------:R-:W3:Y:S04]  /*379d0*/  LDL.LU R5, [R1+0x64] ;  /* 0x0000640001057983 */ /* 0x000ee80000300800 */
[----:B------:R-:W3:Y:S04]  /*379e0*/  LDL.LU R6, [R1+0x68] ;  /* 0x0000680001067983 */ /* 0x000ee80000300800 */
[----:B------:R-:W3:Y:S04]  /*379f0*/  LDL.LU R7, [R1+0x6c] ;  /* 0x00006c0001077983 */ /* 0x000ee80000300800 */
[----:B------:R-:W-:Y:S04]  /*37a00*/  STL.64 [R1+0x1ae0], R16 ;  /* 0x001ae01001007387 */ /* 0x000fe80000100a00 */
[----:B------:R-:W-:Y:S04]  /*37a10*/  STL.64 [R1+0x1a90], R22 ;  /* 0x001a901601007387 */ /* 0x000fe80000100a00 */
[----:B------:R0:W-:Y:S02]  /*37a20*/  STL.64 [R1+0x1a88], R20 ;  /* 0x001a881401007387 */ /* 0x0001e40000100a00 */
[----:B0-----:R-:W-:-:S02]  /*37a30*/  IMAD.MOV.U32 R20, RZ, RZ, R25 ;  /* 0x000000ffff147224 */ /* 0x001fc400078e0019 */
[----:B------:R-:W2:Y:S01]  /*37a40*/  LDL.LU R25, [R1+0x1b1c] ;  /* 0x001b1c0001197983 */ /* 0x000ea20000300800 */
[----:B------:R-:W-:-:S03]  /*37a50*/  IMAD.MOV.U32 R21, RZ, RZ, R24 ;  /* 0x000000ffff157224 */ /* 0x000fc600078e0018 */
[----:B------:R-:W4:Y:S04]  /*37a60*/  LDL.LU R24, [R1+0x1b18] ;  /* 0x001b180001187983 */ /* 0x000f280000300800 */
[----:B------:R-:W3:Y:S04]  /*37a70*/  LDL.LU R16, [R1+0x80] ;  /* 0x0000800001107983 */ /* 0x000ee80000300800 */
[----:B------:R-:W3:Y:S04]  /*37a80*/  LDL.LU R17, [R1+0x84] ;  /* 0x0000840001117983 */ /* 0x000ee80000300800 */
[----:B------:R0:W-:Y:S01]  /*37a90*/  STL.64 [R1+0x1aa8], R20 ;  /* 0x001aa81401007387 */ /* 0x0001e20000100a00 */
[----:B------:R-:W-:-:S02]  /*37aa0*/  IMAD.MOV.U32 R22, RZ, RZ, R9 ;  /* 0x000000ffff167224 */ /* 0x000fc400078e0009 */
[----:B------:R-:W-:-:S05]  /*37ab0*/  IMAD.MOV.U32 R23, RZ, RZ, R8 ;  /* 0x000000ffff177224 */ /* 0x000fca00078e0008 */
[----:B------:R-:W-:Y:S01]  /*37ac0*/  STL.64 [R1+0x1ac0], R22 ;  /* 0x001ac01601007387 */ /* 0x000fe20000100a00 */
[----:B0-----:R-:W-:Y:S02]  /*37ad0*/  IMAD.MOV.U32 R20, RZ, RZ, R11 ;  /* 0x000000ffff147224 */ /* 0x001fe400078e000b */
[----:B------:R-:W-:-:S05]  /*37ae0*/  IMAD.MOV.U32 R21, RZ, RZ, R10 ;  /* 0x000000ffff157224 */ /* 0x000fca00078e000a */
[----:B------:R0:W-:Y:S04]  /*37af0*/  STL.64 [R1+0x1ab8], R20 ;  /* 0x001ab81401007387 */ /* 0x0001e80000100a00 */
[----:B0-----:R-:W3:Y:S04]  /*37b00*/  LDL.LU R20, [R1+0x20] ;  /* 0x0000200001147983 */ /* 0x001ee80000300800 */
[----:B------:R-:W3:Y:S04]  /*37b10*/  LDL.LU R21, [R1+0x24] ;  /* 0x0000240001157983 */ /* 0x000ee80000300800 */
[----:B------:R-:W3:Y:S04]  /*37b20*/  LDL.LU R22, [R1+0x28] ;  /* 0x0000280001167983 */ /* 0x000ee80000300800 */
[----:B--2---:R3:W0:Y:S01]  /*37b30*/  LDSM.16.MT88.4 R8, [R25+0x21600] ;  /* 0x021600001908783b */ /* 0x0046220000004200 */
[----:B----4-:R-:W-:-:S02]  /*37b40*/  IMAD.MOV.U32 R23, RZ, RZ, R24 ;  /* 0x000000ffff177224 */ /* 0x010fc400078e0018 */
[----:B---3--:R-:W-:Y:S03]  /*37b50*/  HMMA.16816.F32 R24, R12, R26, R4 ;  /* 0x0000001a0c18723c */ /* 0x008fe60000001804 */
[----:B------:R-:W-:Y:S04]  /*37b60*/  STL.64 [R1+0x1ad8], R22 ;  /* 0x001ad81601007387 */ /* 0x000fe80000100a00 */
[----:B------:R1:W-:Y:S04]  /*37b70*/  STL.64 [R1+0x1ad0], R20 ;  /* 0x001ad01401007387 */ /* 0x0003e80000100a00 */
[----:B-1----:R-:W2:Y:S04]  /*37b80*/  LDL.LU R20, [R1+0x30] ;  /* 0x0000300001147983 */ /* 0x002ea80000300800 */
[----:B------:R-:W2:Y:S04]  /*37b90*/  LDL.LU R21, [R1+0x34] ;  /* 0x0000340001157983 */ /* 0x000ea80000300800 */
[----:B------:R-:W2:Y:S04]  /*37ba0*/  LDL.LU R22, [R1+0x38] ;  /* 0x0000380001167983 */ /* 0x000ea80000300800 */
[----:B------:R-:W2:Y:S04]  /*37bb0*/  LDL.LU R23, [R1+0x3c] ;  /* 0x00003c0001177983 */ /* 0x000ea80000300800 */
[----:B0-----:R0:W-:Y:S04]  /*37bc0*/  STL.64 [R1+0x1a58], R10 ;  /* 0x001a580a01007387 */ /* 0x0011e80000100a00 */
[----:B------:R-:W-:Y:S04]  /*37bd0*/  STL.64 [R1+0x1a50], R8 ;  /* 0x001a500801007387 */ /* 0x000fe80000100a00 */
[----:B0-----:R-:W3:Y:S04]  /*37be0*/  LDL.LU R10, [R1+0x158] ;  /* 0x00015800010a7983 */ /* 0x001ee80000300800 */
[----:B------:R-:W3:Y:S04]  /*37bf0*/  LDL.LU R11, [R1+0x15c] ;  /* 0x00015c00010b7983 */ /* 0x000ee80000300800 */
[----:B------:R-:W3:Y:S04]  /*37c00*/  LDL.LU.64 R6, [R1+0x1b10] ;  /* 0x001b100001067983 */ /* 0x000ee80000300a00 */
[----:B------:R-:W3:Y:S04]  /*37c10*/  LDL.LU.64 R4, [R1+0x1b08] ;  /* 0x001b080001047983 */ /* 0x000ee80000300a00 */
[----:B------:R-:W-:Y:S04]  /*37c20*/  STL.64 [R1+0x1a78], R26 ;  /* 0x001a781a01007387 */ /* 0x000fe80000100a00 */
[----:B------:R0:W-:Y:S04]  /*37c30*/  STL.64 [R1+0x1a70], R24 ;  /* 0x001a701801007387 */ /* 0x0001e80000100a00 */
[----:B0-----:R-:W4:Y:S01]  /*37c40*/  LDL.LU R24, [R1+0x100] ;  /* 0x0001000001187983 */ /* 0x001f220000300800 */
[----:B------:R-:W-:-:S03]  /*37c50*/  IMAD.MOV.U32 R25, RZ, RZ, R28 ;  /* 0x000000ffff197224 */ /* 0x000fc600078e001c */
[----:B------:R-:W2:Y:S01]  /*37c60*/  LDL.LU R28, [R1+0x1b00] ;  /* 0x001b0000011c7983 */ /* 0x000ea20000300800 */
[----:B---3--:R-:W-:Y:S03]  /*37c70*/  HMMA.16816.F32 R8, R12, R10, R4 ;  /* 0x0000000a0c08723c */ /* 0x008fe60000001804 */
[----:B------:R-:W3:Y:S04]  /*37c80*/  LDL.LU.64 R6, [R1+0x1af8] ;  /* 0x001af80001067983 */ /* 0x000ee80000300a00 */
[----:B------:R-:W3:Y:S01]  /*37c90*/  LDL.LU.64 R4, [R1+0x1af0] ;  /* 0x001af00001047983 */ /* 0x000ee20000300a00 */
[----:B------:R-:W-:Y:S02]  /*37ca0*/  IMAD.MOV.U32 R12, RZ, RZ, R3 ;  /* 0x000000ffff0c7224 */ /* 0x000fe400078e0003 */
[----:B------:R-:W-:Y:S01]  /*37cb0*/  IMAD.MOV.U32 R13, RZ, RZ, R29 ;  /* 0x000000ffff0d7224 */ /* 0x000fe200078e001d */
[----:B------:R-:W2:Y:S04]  /*37cc0*/  LDL.LU R3, [R1+0x1aec] ;  /* 0x001aec0001037983 */ /* 0x000ea80000300800 */
[----:B------:R-:W3:Y:S04]  /*37cd0*/  LDL.LU R29, [R1+0x1ae8] ;  /* 0x001ae800011d7983 */ /* 0x000ee80000300800 */
[----:B------:R-:W-:Y:S04]  /*37ce0*/  STL.64 [R1+0x1a68], R10 ;  /* 0x001a680a01007387 */ /* 0x000fe80000100a00 */
[----:B------:R0:W-:Y:S04]  /*37cf0*/  STL.64 [R1+0x1a60], R8 ;  /* 0x001a600801007387 */ /* 0x0001e80000100a00 */
[----:B0-----:R-:W3:Y:S04]  /*37d00*/  LDL.LU R8, [R1+0x50] ;  /* 0x0000500001087983 */ /* 0x001ee80000300800 */
[----:B------:R-:W3:Y:S04]  /*37d10*/  LDL.LU R9, [R1+0x54] ;  /* 0x0000540001097983 */ /* 0x000ee80000300800 */
[----:B------:R-:W3:Y:S01]  /*37d20*/  LDL.LU R10, [R1+0x58] ;  /* 0x00005800010a7983 */ /* 0x000ee20000300800 */
[----:B--2---:R-:W-:-:S07]  /*37d30*/  IMAD.MOV.U32 R11, RZ, RZ, R3 ;  /* 0x000000ffff0b7224 */ /* 0x004fce00078e0003 */
[----:B---3--:R-:W-:-:S15]  /*37d40*/  HMMA.16816.F32 R16, R4, R16, R8 ;  /* 0x000000100410723c */ /* 0x008fde0000001808 */
[----:B------:R-:W-:-:S04]  /*37d50*/  NOP ;  /* 0x0000000000007918 */ /* 0x000fc80000000000 */
[----:B------:R-:W-:Y:S02]  /*37d60*/  IMAD.MOV.U32 R9, RZ, RZ, R16 ;  /* 0x000000ffff097224 */ /* 0x000fe400078e0010 */
[----:B------:R-:W-:Y:S02]  /*37d70*/  IMAD.MOV.U32 R8, RZ, RZ, R17 ;  /* 0x000000ffff087224 */ /* 0x000fe400078e0011 */
[----:B------:R-:W2:Y:S01]  /*37d80*/  LDL.LU.64 R16, [R1+0x1ae0] ;  /* 0x001ae00001107983 */ /* 0x000ea20000300a00 */
[----:B------:R-:W-:Y:S02]  /*37d90*/  IMAD.MOV.U32 R3, RZ, RZ, R18 ;  /* 0x000000ffff037224 */ /* 0x000fe400078e0012 */
[----:B------:R-:W-:Y:S02]  /*37da0*/  IMAD.MOV.U32 R0, RZ, RZ, R19 ;  /* 0x000000ffff007224 */ /* 0x000fe400078e0013 */
        /* <DEDUP_REMOVED lines=13> */
[----:B------:R-:W2:-:S15]  /*37e80*/  LDL.LU.64 R20, [R1+0x1aa8] ;  /* 0x001aa80001147983 */ /* 0x000e9e0000300a00 */
[----:B------:R-:W-:Y:S02]  /*37e90*/  NOP ;  /* 0x0000000000007918 */ /* 0x000fe40000000000 */
[----:B------:R-:W-:Y:S04]  /*37ea0*/  STL.64 [R1+0x40], R16 ;  /* 0x0000401001007387 */ /* 0x000fe80000100a00 */
[----:B------:R0:W-:Y:S04]  /*37eb0*/  STL.64 [R1+0x48], R18 ;  /* 0x0000481201007387 */ /* 0x0001e80000100a00 */
[----:B0-----:R-:W2:Y:S04]  /*37ec0*/  LDL.LU.64 R18, [R1+0x1aa0] ;  /* 0x001aa00001127983 */ /* 0x001ea80000300a00 */
[----:B------:R-:W2:Y:S04]  /*37ed0*/  LDL.LU.64 R16, [R1+0x1a98] ;  /* 0x001a980001107983 */ /* 0x000ea80000300a00 */
[----:B------:R-:W4:Y:S01]  /*37ee0*/  LDL.LU.64 R22, [R1+0x1a90] ;  /* 0x001a900001167983 */ /* 0x000f220000300a00 */
[----:B--2---:R-:W-:Y:S03]  /*37ef0*/  HMMA.16816.F32 R16, R4, R20, R16 ;  /* 0x000000140410723c */ /* 0x004fe60000001810 */
[----:B------:R-:W4:-:S15]  /*37f00*/  LDL.LU.64 R20, [R1+0x1a88] ;  /* 0x001a880001147983 */ /* 0x000f1e0000300a00 */
[----:B------:R-:W-:Y:S01]  /*37f10*/  NOP ;  /* 0x0000000000007918 */ /* 0x000fe20000000000 */
[----:B------:R0:W-:Y:S04]  /*37f20*/  STL.64 [R1+0x30], R16 ;  /* 0x0000301001007387 */ /* 0x0001e80000100a00 */
[----:B------:R-:W-:Y:S04]  /*37f30*/  STL.64 [R1+0x38], R18 ;  /* 0x0000381201007387 */ /* 0x000fe80000100a00 */
[----:B0-----:R-:W2:Y:S01]  /*37f40*/  LDL.LU R16, [R1+0xf0] ;  /* 0x0000f00001107983 */ /* 0x001ea20000300800 */
[----:B------:R-:W-:-:S03]  /*37f50*/  IMAD.MOV.U32 R17, RZ, RZ, R2 ;  /* 0x000000ffff117224 */ /* 0x000fc600078e0002 */
[----:B------:R-:W3:Y:S04]  /*37f60*/  LDL.LU R2, [R1+0x1a80] ;  /* 0x001a800001027983 */ /* 0x000ee80000300800 */
[----:B------:R-:W2:Y:S01]  /*37f70*/  LDL.LU.64 R26, [R1+0x1a78] ;  /* 0x001a7800011a7983 */ /* 0x000ea20000300a00 */
[----:B----4-:R-:W-:Y:S03]  /*37f80*/  HMMA.16816.F32 R20, R4, R24, R20 ;  /* 0x000000180414723c */ /* 0x010fe60000001814 */
[----:B------:R-:W2:-:S15]  /*37f90*/  LDL.LU.64 R24, [R1+0x1a70] ;  /* 0x001a700001187983 */ /* 0x000e9e0000300a00 */
[----:B------:R-:W-:Y:S01]  /*37fa0*/  NOP ;  /* 0x0000000000007918 */ /* 0x000fe20000000000 */
[----:B------:R-:W-:Y:S04]  /*37fb0*/  STL.64 [R1+0x20], R20 ;  /* 0x0000201401007387 */ /* 0x000fe80000100a00 */
[----:B------:R0:W-:Y:S01]  /*37fc0*/  STL.64 [R1+0x28], R22 ;  /* 0x0000281601007387 */ /* 0x0001e20000100a00 */
[----:B--2---:R-:W-:Y:S03]  /*37fd0*/  HMMA.16816.F32 R12, R4, R12, R24 ;  /* 0x0000000c040c723c */ /* 0x004fe60000001818 */
[----:B------:R-:W2:-:S15]  /*37fe0*/  LDL R27, [R1+0x170] ;  /* 0x00017000011b7983 */ /* 0x000e9e0000100800 */
[----:B------:R-:W-:Y:S01]  /*37ff0*/  NOP ;  /* 0x0000000000007918 */ /* 0x000fe20000000000 */
[----:B------:R-:W-:Y:S04]  /*38000*/  STL.64 [R1], R12 ;  /* 0x0000000c01007387 */ /* 0x000fe80000100a00 */
[----:B------:R-:W-:Y:S01]  /*38010*/  STL.64 [R1+0x8], R14 ;  /* 0x0000080e01007387 */ /* 0x000fe20000100a00 */
[----:B0-----:R-:W-:Y:S02]  /*38020*/  IMAD.MOV.U32 R22, RZ, RZ, R29 ;  /* 0x000000ffff167224 */ /* 0x001fe400078e001d */
[----:B------:R-:W-:Y:S01]  /*38030*/  IMAD.MOV.U32 R23, RZ, RZ, R28 ;  /* 0x000000ffff177224 */ /* 0x000fe200078e001c */
[----:B--2---:R-:W0:Y:S04]  /*38040*/  LDSM.16.MT88.4 R12, [R27+0x21800] ;  /* 0x021800001b0c783b */ /* 0x004e280000004200 */
[----:B0-----:R0:W-:Y:S04]  /*38050*/  STL [R1+0x19d4], R12 ;  /* 0x0019d40c01007387 */ /* 0x0011e80000100800 */
[----:B------:R1:W-:Y:S01]  /*38060*/  STL [R1+0x19d0], R13 ;  /* 0x0019d00d01007387 */ /* 0x0003e20000100800 */
[----:B0-----:R-:W-:-:S02]  /*38070*/  IMAD.MOV.U32 R12, RZ, RZ, R9 ;  /* 0x000000ffff0c7224 */ /* 0x001fc400078e0009 */
[----:B-1----:R-:W-:Y:S02]  /*38080*/  IMAD.MOV.U32 R13, RZ, RZ, R8 ;  /* 0x000000ffff0d7224 */ /* 0x002fe400078e0008 */
[----:B---3--:R-:W0:Y:S04]  /*38090*/  LDSM.16.M88.4 R8, [R2+UR6+0x180] ;  /* 0x000180060208783b */ /* 0x008e280008000200 */
[----:B------:R1:W-:Y:S04]  /*380a0*/  STL [R1+0x19cc], R14 ;  /* 0x0019cc0e01007387 */ /* 0x0003e80000100800 */
[----:B------:R2:W-:Y:S01]  /*380b0*/  STL [R1+0x19c8], R15 ;  /* 0x0019c80f01007387 */ /* 0x0005e20000100800 */
[----:B0-----:R-:W-:-:S03]  /*380c0*/  IMAD.MOV.U32 R29, RZ, RZ, R10 ;  /* 0x000000ffff1d7224 */ /* 0x001fc600078e000a */
[----:B------:R-:W-:Y:S01]  /*380d0*/  STL.64 [R1+0xc0], R8 ;  /* 0x0000c00801007387 */ /* 0x000fe20000100a00 */
[----:B------:R-:W-:-:S03]  /*380e0*/  IMAD.MOV.U32 R28, RZ, RZ, R11 ;  /* 0x000000ffff1c7224 */ /* 0x000fc600078e000b */
[----:B------:R-:W0:Y:S01]  /*380f0*/  LDSM.16.M88.4 R8, [R2+UR6+0x4180] ;  /* 0x004180060208783b */ /* 0x000e220008000200 */
[----:B-1----:R-:W-:Y:S02]  /*38100*/  IMAD.MOV.U32 R14, RZ, RZ, R3 ;  /* 0x000000ffff0e7224 */ /* 0x002fe400078e0003 */
[----:B--2---:R-:W-:Y:S01]  /*38110*/  IMAD.MOV.U32 R15, RZ, RZ, R0 ;  /* 0x000000ffff0f7224 */ /* 0x004fe200078e0000 */
[----:B------:R-:W-:Y:S04]  /*38120*/  STL [R1+0x19bc], R28 ;  /* 0x0019bc1c01007387 */ /* 0x000fe80000100800 */
[----:B------:R-:W-:Y:S01]  /*38130*/  STL [R1+0x19b8], R29 ;  /* 0x0019b81d01007387 */ /* 0x000fe20000100800 */
[----:B0-----:R-:W-:-:S03]  /*38140*/  IMAD.MOV.U32 R0, RZ, RZ, R10 ;  /* 0x000000ffff007224 */ /* 0x001fc600078e000a */
[----:B------:R0:W-:Y:S01]  /*38150*/  STL.64 [R1+0xe0], R8 ;  /* 0x0000e00801007387 */ /* 0x0001e20000100a00 */
[----:B------:R-:W-:-:S03]  /*38160*/  IMAD.MOV.U32 R3, RZ, RZ, R11 ;  /* 0x000000ffff037224 */ /* 0x000fc600078e000b */
[----:B------:R-:W2:Y:S04]  /*38170*/  LDL.LU.64 R10, [R1+0x1a68] ;  /* 0x001a6800010a7983 */ /* 0x000ea80000300a00 */
[----:B0-----:R-:W2:Y:S04]  /*38180*/  LDL.LU.64 R8, [R1+0x1a60] ;  /* 0x001a600001087983 */ /* 0x001ea80000300a00 */
[----:B------:R-:W-:Y:S04]  /*38190*/  STL [R1+0x19c4], R3 ;  /* 0x0019c40301007387 */ /* 0x000fe80000100800 */
[----:B------:R-:W-:Y:S01]  /*381a0*/  STL [R1+0x19c0], R0 ;  /* 0x0019c00001007387 */ /* 0x000fe20000100800 */
[----:B--2---:R-:W-:Y:S03]  /*381b0*/  HMMA.16816.F32 R16, R4, R16, R8 ;  /* 0x000000100410723c */ /* 0x004fe60000001808 */
[----:B------:R-:W2:Y:S04]  /*381c0*/  LDL.LU.64 R10, [R1+0x1a58] ;  /* 0x001a5800010a7983 */ /* 0x000ea80000300a00 */
[----:B------:R-:W2:Y:S04]  /*381d0*/  LDL.LU.64 R8, [R1+0x1a50] ;  /* 0x001a500001087983 */ /* 0x000ea80000300a00 */
[----:B------:R-:W0:Y:S08]  /*381e0*/  LDSM.16.M88.4 R4, [R2+UR6+0x8180] ;  /* 0x008180060204783b */ /* 0x000e300008000200 */
[----:B------:R-:W-:Y:S04]  /*381f0*/  STL.64 [R1+0x1a08], R18 ;  /* 0x001a081201007387 */ /* 0x000fe80000100a00 */
[----:B------:R-:W-:Y:S01]  /*38200*/  STL.64 [R1+0x1a00], R16 ;  /* 0x001a001001007387 */ /* 0x000fe20000100a00 */
[----:B--2---:R-:W-:-:S15]  /*38210*/  HMMA.16816.F32 R20, R8, R22, R12 ;  /* 0x000000160814723c */ /* 0x004fde000000180c */
[----:B------:R-:W-:-:S04]  /*38220*/  NOP ;  /* 0x0000000000007918 */ /* 0x000fc80000000000 */
[----:B------:R-:W-:Y:S04]  /*38230*/  STL [R1+0x19e4], R20 ;  /* 0x0019e41401007387 */ /* 0x000fe80000100800 */
[----:B0-----:R-:W-:Y:S04]  /*38240*/  STL.64 [R1+0x120], R4 ;  /* 0x0001200401007387 */ /* 0x001fe80000100a00 */
[----:B------:R-:W-:Y:S04]  /*38250*/  STL.64 [R1+0x128], R6 ;  /* 0x0001280601007387 */ /* 0x000fe80000100a00 */
[----:B------:R-:W0:Y:S04]  /*38260*/  LDSM.16.M88.4 R4, [R2+UR6+0xc180] ;  /* 0x00c180060204783b */ /* 0x000e280008000200 */
[----:B------:R-:W-:Y:S04]  /*38270*/  STL [R1+0x19e0], R21 ;  /* 0x0019e01501007387 */ /* 0x000fe80000100800 */
        /* <DEDUP_REMOVED lines=21> */
[----:B------:R-:W0:Y:S04]  /*383d0*/  LDSM.16.MT88.4 R4, [R27+0x21a00] ;  /* 0x021a00001b04783b */ /* 0x000e280000004200 */
[----:B0-----:R-:W-:Y:S04]  /*383e0*/  STL.64 [R1+0x1938], R6 ;  /* 0x0019380601007387 */ /* 0x001fe80000100a00 */
[----:B------:R0:W-:Y:S02]  /*383f0*/  STL.64 [R1+0x1930], R4 ;  /* 0x0019300401007387 */ /* 0x0001e40000100a00 */
[----:B0-----:R-:W-:-:S02]  /*38400*/  IMAD.MOV.U32 R4, RZ, RZ, R16 ;  /* 0x000000ffff047224 */ /* 0x001fc400078e0010 */
[----:B------:R-:W-:-:S05]  /*38410*/  IMAD.MOV.U32 R5, RZ, RZ, R2 ;  /* 0x000000ffff057224 */ /* 0x000fca00078e0002 */
[----:B------:R0:W-:Y:S02]  /*38420*/  STL.64 [R1+0x1940], R4 ;  /* 0x0019400401007387 */ /* 0x0001e40000100a00 */
[----:B0-----:R-:W-:Y:S02]  /*38430*/  IMAD.MOV.U32 R4, RZ, RZ, R15 ;  /* 0x000000ffff047224 */ /* 0x001fe400078e000f */
[----:B------:R-:W-:-:S05]  /*38440*/  IMAD.MOV.U32 R5, RZ, RZ, R14 ;  /* 0x000000ffff057224 */ /* 0x000fca00078e000e */
[----:B------:R-:W-:Y:S04]  /*38450*/  STL.64 [R1+0x1958], R4 ;  /* 0x0019580401007387 */ /* 0x000fe80000100a00 */
[----:B------:R-:W2:Y:S04]  /*38460*/  LDL.LU R18, [R1+0x118] ;  /* 0x0001180001127983 */ /* 0x000ea80000300800 */
[----:B------:R-:W2:Y:S04]  /*38470*/  LDL.LU R19, [R1+0x11c] ;  /* 0x00011c0001137983 */ /* 0x000ea80000300800 */
[----:B------:R-:W3:Y:S04]  /*38480*/  LDL.LU R22, [R1+0x108] ;  /* 0x0001080001167983 */ /* 0x000ee80000300800 */
[----:B------:R-:W3:Y:S04]  /*38490*/  LDL.LU R23, [R1+0x10c] ;  /* 0x00010c0001177983 */ /* 0x000ee80000300800 */
[----:B------:R-:W4:Y:S04]  /*384a0*/  LDL.LU R14, [R1+0xd8] ;  /* 0x0000d800010e7983 */ /* 0x000f280000300800 */
[----:B------:R-:W4:Y:S04]  /*384b0*/  LDL.LU R15, [R1+0xdc] ;  /* 0x0000dc00010f7983 */ /* 0x000f280000300800 */
[----:B------:R-:W2:Y:S04]  /*384c0*/  LDL.LU R26, [R1+0x98] ;  /* 0x00009800011a7983 */ /* 0x000ea80000300800 */
[----:B------:R-:W2:Y:S04]  /*384d0*/  LDL.LU R27, [R1+0x9c] ;  /* 0x00009c00011b7983 */ /* 0x000ea80000300800 */
[----:B----4-:R0:W-:Y:S04]  /*384e0*/  STL.64 [R1+0x1a28], R14 ;  /* 0x001a280e01007387 */ /* 0x0101e80000100a00 */
[----:B0-----:R-:W4:Y:S04]  /*384f0*/  LDL.LU R14, [R1+0xb8] ;  /* 0x0000b800010e7983 */ /* 0x001f280000300800 */
[----:B------:R-:W4:Y:S04]  /*38500*/  LDL.LU R15, [R1+0xbc] ;  /* 0x0000bc00010f7983 */ /* 0x000f280000300800 */
[----:B----4-:R0:W-:Y:S04]  /*38510*/  STL.64 [R1+0x1a40], R14 ;  /* 0x001a400e01007387 */ /* 0x0101e80000100a00 */
[----:B0-----:R-:W4:Y:S04]  /*38520*/  LDL.LU R14, [R1+0xa8] ;  /* 0x0000a800010e7983 */ /* 0x001f280000300800 */
[----:B------:R-:W4:Y:S01]  /*38530*/  LDL.LU R15, [R1+0xac] ;  /* 0x0000ac00010f7983 */ /* 0x000f220000300800 */
[----:B------:R-:W-:-:S02]  /*38540*/  IMAD.MOV.U32 R5, RZ, RZ, R12 ;  /* 0x000000ffff057224 */ /* 0x000fc400078e000c */
[----:B------:R-:W-:Y:S01]  /*38550*/  IMAD.MOV.U32 R4, RZ, RZ, R13 ;  /* 0x000000ffff047224 */ /* 0x000fe200078e000d */
[----:B----4-:R0:W-:Y:S04]  /*38560*/  STL.64 [R1+0x1a48], R14 ;  /* 0x001a480e01007387 */ /* 0x0101e80000100a00 */
[----:B------:R-:W4:Y:S04]  /*38570*/  LDL.LU R12, [R1+0x70] ;  /* 0x00007000010c7983 */ /* 0x000f280000300800 */
[----:B------:R-:W4:Y:S04]  /*38580*/  LDL.LU R13, [R1+0x74] ;  /* 0x00007400010d7983 */ /* 0x000f280000300800 */
[----:B0-----:R-:W4:Y:S04]  /*38590*/  LDL.LU R14, [R1+0x78] ;  /* 0x00007800010e7983 */ /* 0x001f280000300800 */
[----:B------:R-:W4:Y:S04]  /*385a0*/  LDL.LU R15, [R1+0x7c] ;  /* 0x00007c00010f7983 */ /* 0x000f280000300800 */
[----:B---3--:R0:W-:Y:S04]  /*385b0*/  STL.64 [R1+0x1a20], R22 ;  /* 0x001a201601007387 */ /* 0x0081e80000100a00 */
[----:B------:R-:W3:Y:S04]  /*385c0*/  LDL.LU R20, [R1+0x30] ;  /* 0x0000300001147983 */ /* 0x000ee80000300800 */
[----:B------:R-:W3:Y:S04]  /*385d0*/  LDL.LU R21, [R1+0x34] ;  /* 0x0000340001157983 */ /* 0x000ee80000300800 */
[----:B0-----:R-:W2:Y:S04]  /*385e0*/  LDL.LU R22, [R1+0x38] ;  /* 0x0000380001167983 */ /* 0x001ea80000300800 */
[----:B------:R-:W2:Y:S04]  /*385f0*/  LDL.LU R23, [R1+0x3c] ;  /* 0x00003c0001177983 */ /* 0x000ea80000300800 */
[----:B--2---:R-:W-:Y:S04]  /*38600*/  STL.64 [R1+0x1a38], R22 ;  /* 0x001a381601007387 */ /* 0x004fe80000100a00 */
[----:B---3--:R0:W-:Y:S04]  /*38610*/  STL.64 [R1+0x1a30], R20 ;  /* 0x001a301401007387 */ /* 0x0081e80000100a00 */
[----:B0-----:R-:W2:Y:S04]  /*38620*/  LDL.LU R20, [R1+0x40] ;  /* 0x0000400001147983 */ /* 0x001ea80000300800 */
[----:B------:R-:W2:Y:S04]  /*38630*/  LDL.LU R21, [R1+0x44] ;  /* 0x0000440001157983 */ /* 0x000ea80000300800 */
[----:B------:R-:W2:Y:S04]  /*38640*/  LDL.LU R22, [R1+0x48] ;  /* 0x0000480001167983 */ /* 0x000ea80000300800 */
[----:B------:R-:W2:Y:S04]  /*38650*/  LDL.LU R23, [R1+0x4c] ;  /* 0x00004c0001177983 */ /* 0x000ea80000300800 */
[----:B------:R0:W-:Y:S04]  /*38660*/  STL.64 [R1+0x1a18], R18 ;  /* 0x001a181201007387 */ /* 0x0001e80000100a00 */
[----:B------:R-:W3:Y:S04]  /*38670*/  LDL.LU R16, [R1+0x20] ;  /* 0x0000200001107983 */ /* 0x000ee80000300800 */
[----:B------:R-:W3:Y:S04]  /*38680*/  LDL.LU R17, [R1+0x24] ;  /* 0x0000240001117983 */ /* 0x000ee80000300800 */
[----:B0-----:R-:W3:Y:S04]  /*38690*/  LDL.LU R18, [R1+0x28] ;  /* 0x0000280001127983 */ /* 0x001ee80000300800 */
[----:B------:R-:W3:Y:S04]  /*386a0*/  LDL.LU R19, [R1+0x2c] ;  /* 0x00002c0001137983 */ /* 0x000ee80000300800 */
[----:B------:R0:W-:Y:S02]  /*386b0*/  STL.64 [R1+0x1970], R4 ;  /* 0x0019700401007387 */ /* 0x0001e40000100a00 */
[----:B0-----:R-:W-:-:S02]  /*386c0*/  IMAD.MOV.U32 R4, RZ, RZ, R25 ;  /* 0x000000ffff047224 */ /* 0x001fc400078e0019 */
[----:B------:R-:W-:-:S05]  /*386d0*/  IMAD.MOV.U32 R5, RZ, RZ, R24 ;  /* 0x000000ffff057224 */ /* 0x000fca00078e0018 */
[----:B------:R0:W-:Y:S01]  /*386e0*/  STL.64 [R1+0x1988], R4 ;  /* 0x0019880401007387 */ /* 0x0001e20000100a00 */
[C---:B----4-:R-:W-:Y:S03]  /*386f0*/  HMMA.16816.F32 R24, R8.reuse, R26, R12 ;  /* 0x0000001a0818723c */ /* 0x050fe6000000180c */
[----:B0-----:R-:W4:Y:S04]  /*38700*/  LDL.LU R4, [R1+0x60] ;  /* 0x0000600001047983 */ /* 0x001f280000300800 */
[----:B------:R-:W4:Y:S04]  /*38710*/  LDL.LU R5, [R1+0x64] ;  /* 0x0000640001057983 */ /* 0x000f280000300800 */
[----:B------:R-:W4:Y:S04]  /*38720*/  LDL.LU R6, [R1+0x68] ;  /* 0x0000680001067983 */ /* 0x000f280000300800 */
[----:B------:R-:W4:Y:S04]  /*38730*/  LDL.LU R7, [R1+0x6c] ;  /* 0x00006c0001077983 */ /* 0x000f280000300800 */
[----:B------:R-:W4:Y:S04]  /*38740*/  LDL.LU.64 R14, [R1+0x1a48] ;  /* 0x001a4800010e7983 */ /* 0x000f280000300a00 */
[----:B------:R-:W-:Y:S04]  /*38750*/  STL [R1+0x19f0], R25 ;  /* 0x0019f01901007387 */ /* 0x000fe80000100800 */
[----:B------:R-:W-:Y:S04]  /*38760*/  STL [R1+0x19ec], R26 ;  /* 0x0019ec1a01007387 */ /* 0x000fe80000100800 */
[----:B------:R-:W-:Y:S04]  /*38770*/  STL [R1+0x19e8], R27 ;  /* 0x0019e81b01007387 */ /* 0x000fe80000100800 */
[----:B------:R0:W-:Y:S04]  /*38780*/  STL [R1+0x1a10], R24 ;  /* 0x001a101801007387 */ /* 0x0001e80000100800 */
[----:B0-----:R-:W2:Y:S04]  /*38790*/  LDL.LU R24, [R1] ;  /* 0x0000000001187983 */ /* 0x001ea80000300800 */
[----:B------:R-:W2:Y:S04]  /*387a0*/  LDL.LU R25, [R1+0x4] ;  /* 0x0000040001197983 */ /* 0x000ea80000300800 */
[----:B------:R-:W2:Y:S04]  /*387b0*/  LDL.LU R26, [R1+0x8] ;  /* 0x00000800011a7983 */ /* 0x000ea80000300800 */
[----:B------:R-:W2:Y:S01]  /*387c0*/  LDL.LU R27, [R1+0xc] ;  /* 0x00000c00011b7983 */ /* 0x000ea20000300800 */
[----:B----4-:R-:W-:-:S15]  /*387d0*/  HMMA.16816.F32 R12, R8, R14, R4 ;  /* 0x0000000e080c723c */ /* 0x010fde0000001804 */
[----:B------:R-:W-:-:S04]  /*387e0*/  NOP ;  /* 0x0000000000007918 */ /* 0x000fc80000000000 */
[----:B------:R-:W-:Y:S01]  /*387f0*/  IMAD.MOV.U32 R6, RZ, RZ, R14 ;  /* 0x000000ffff067224 */ /* 0x000fe200078e000e */
[----:B------:R-:W-:Y:S01]  /*38800*/  STL.64 [R1+0x60], R12 ;  /* 0x0000600c01007387 */ /* 0x000fe20000100a00 */
[----:B------:R-:W-:-:S03]  /*38810*/  IMAD.MOV.U32 R7, RZ, RZ, R15 ;  /* 0x000000ffff077224 */ /* 0x000fc600078e000f */
[----:B------:R-:W2:Y:S01]  /*38820*/  LDL.LU.64 R14, [R1+0x1a40] ;  /* 0x001a4000010e7983 */ /* 0x000ea20000300a00 */
[----:B------:R-:W-:Y:S02]  /*38830*/  IMAD.MOV.U32 R4, RZ, RZ, R3 ;  /* 0x000000ffff047224 */ /* 0x000fe400078e0003 */
[----:B------:R-:W-:-:S05]  /*38840*/  IMAD.MOV.U32 R5, RZ, RZ, R0 ;  /* 0x000000ffff057224 */ /* 0x000fca00078e0000 */
[----:B------:R-:W-:Y:S04]  /*38850*/  STL.64 [R1+0x19a0], R4 ;  /* 0x0019a00401007387 */ /* 0x000fe80000100a00 */
[----:B------:R0:W-:Y:S04]  /*38860*/  STL.64 [R1+0x19f8], R6 ;  /* 0x0019f80601007387 */ /* 0x0001e80000100a00 */
[----:B0-----:R-:W4:Y:S04]  /*38870*/  LDL.LU R6, [R1+0xf8] ;  /* 0x0000f80001067983 */ /* 0x001f280000300800 */
[----:B------:R-:W4:Y:S01]  /*38880*/  LDL.LU R7, [R1+0xfc] ;  /* 0x0000fc0001077983 */ /* 0x000f220000300800 */
[----:B--2---:R-:W-:Y:S03]  /*38890*/  HMMA.16816.F32 R12, R8, R14, R20 ;  /* 0x0000000e080c723c */ /* 0x004fe60000001814 */
[----:B------:R-:W2:Y:S04]  /*388a0*/  LDL.LU.64 R22, [R1+0x1a38] ;  /* 0x001a380001167983 */ /* 0x000ea80000300a00 */
[----:B------:R-:W2:-:S12]  /*388b0*/  LDL.LU.64 R20, [R1+0x1a30] ;  /* 0x001a300001147983 */ /* 0x000e980000300a00 */
[----:B------:R-:W-:Y:S02]  /*388c0*/  IMAD.MOV.U32 R29, RZ, RZ, R14 ;  /* 0x000000ffff1d7224 */ /* 0x000fe400078e000e */
[----:B------:R-:W-:Y:S02]  /*388d0*/  IMAD.MOV.U32 R2, RZ, RZ, R15 ;  /* 0x000000ffff027224 */ /* 0x000fe400078e000f */
[----:B------:R-:W2:Y:S02]  /*388e0*/  LDL.LU.64 R14, [R1+0x1a28] ;  /* 0x001a2800010e7983 */ /* 0x000ea40000300a00 */
[----:B--2---:R-:W-:-:S15]  /*388f0*/  HMMA.16816.F32 R20, R8, R14, R20 ;  /* 0x0000000e0814723c */ /* 0x004fde0000001814 */
[----:B------:R-:W-:-:S04]  /*38900*/  NOP ;  /* 0x0000000000007918 */ /* 0x000fc80000000000 */
[----:B------:R-:W-:Y:S02]  /*38910*/  IMAD.MOV.U32 R15, RZ, RZ, R22 ;  /* 0x000000ffff0f7224 */ /* 0x000fe400078e0016 */
[----:B------:R-:W-:Y:S02]  /*38920*/  IMAD.MOV.U32 R3, RZ, RZ, R23 ;  /* 0x000000ffff037224 */ /* 0x000fe400078e0017 */
[----:B------:R-:W3:Y:S01]  /*38930*/  LDL.LU.64 R22, [R1+0x1a20] ;  /* 0x001a200001167983 */ /* 0x000ee20000300a00 */
[----:B------:R-:W-:Y:S01]  /*38940*/  IMAD.MOV.U32 R0, RZ, RZ, R12 ;  /* 0x000000ffff007224 */ /* 0x000fe200078e000c */
[----:B---3--:R-:W-:-:S15]  /*38950*/  HMMA.16816.F32 R16, R8, R22, R16 ;  /* 0x000000160810723c */ /* 0x008fde0000001810 */
[----:B------:R-:W-:-:S04]  /*38960*/  NOP ;  /* 0x0000000000007918 */ /* 0x000fc80000000000 */
[----:B------:R-:W-:Y:S02]  /*38970*/  IMAD.MOV.U32 R23, RZ, RZ, R18 ;  /* 0x000000ffff177224 */ /* 0x000fe400078e0012 */
[----:B------:R-:W-:Y:S02]  /*38980*/  IMAD.MOV.U32 R12, RZ, RZ, R19 ;  /* 0x000000ffff0c7224 */ /* 0x000fe400078e0013 */
[----:B------:R-:W2:Y:S01]  /*38990*/  LDL.LU.64 R18, [R1+0x1a18] ;  /* 0x001a180001127983 */ /* 0x000ea20000300a00 */
[----:B------:R-:W-:Y:S02]  /*389a0*/  IMAD.MOV.U32 R14, RZ, RZ, R21 ;  /* 0x000000ffff0e7224 */ /* 0x000fe400078e0015 */
[----:B------:R-:W-:Y:S02]  /*389b0*/  IMAD.MOV.U32 R21, RZ, RZ, R16 ;  /* 0x000000ffff157224 */ /* 0x000fe400078e0010 */
[----:B------:R-:W-:Y:S02]  /*389c0*/  IMAD.MOV.U32 R22, RZ, RZ, R17 ;  /* 0x000000ffff167224 */ /* 0x000fe400078e0011 */
[----:B------:R-:W-:-:S02]  /*389d0*/  IMAD.MOV.U32 R28, RZ, RZ, R13 ;  /* 0x000000ffff1c7224 */ /* 0x000fc400078e000d */
[----:B------:R-:W-:Y:S01]  /*389e0*/  IMAD.MOV.U32 R13, RZ, RZ, R20 ;  /* 0x000000ffff0d7224 */ /* 0x000fe200078e0014 */
[----:B--2---:R-:W-:Y:S01]  /*389f0*/  HMMA.16816.F32 R16, R8, R18, R24 ;  /* 0x000000120810723c */ /* 0x004fe20000001818 */
[----:B------:R-:W2:-:S15]  /*38a00*/  LDL.LU R24, [R1+0x1a10] ;  /* 0x001a100001187983 */ /* 0x000e9e0000300800 */
[----:B------:R-:W-:-:S03]  /*38a10*/  NOP ;  /* 0x0000000000007918 */ /* 0x000fc60000000000 */
[----:B------:R-:W-:Y:S02]  /*38a20*/  IMAD.MOV.U32 R27, RZ, RZ, R18 ;  /* 0x000000ffff1b7224 */ /* 0x000fe400078e0012 */
[----:B------:R-:W-:Y:S02]  /*38a30*/  IMAD.MOV.U32 R20, RZ, RZ, R19 ;  /* 0x000000ffff147224 */ /* 0x000fe400078e0013 */
[----:B------:R-:W-:Y:S02]  /*38a40*/  IMAD.MOV.U32 R25, RZ, RZ, R16 ;  /* 0x000000ffff197224 */ /* 0x000fe400078e0010 */
[----:B------:R-:W-:Y:S01]  /*38a50*/  IMAD.MOV.U32 R26, RZ, RZ, R17 ;  /* 0x000000ffff1a7224 */ /* 0x000fe200078e0011 */
[----:B------:R-:W4:Y:S04]  /*38a60*/  LDL.LU.64 R18, [R1+0x1a08] ;  /* 0x001a080001127983 */ /* 0x000f280000300a00 */
[----:B------:R-:W4:Y:S02]  /*38a70*/  LDL.LU.64 R16, [R1+0x1a00] ;  /* 0x001a000001107983 */ /* 0x000f240000300a00 */
[----:B----4-:R-:W-:Y:S02]  /*38a80*/  HMMA.16816.F32 R16, R8, R6, R16 ;  /* 0x000000060810723c */ /* 0x010fe40000001810 */
[----:B------:R-:W3:Y:S04]  /*38a90*/  LDL.LU.64 R6, [R1+0x19f8] ;  /* 0x0019f80001067983 */ /* 0x000ee80000300a00 */
[----:B------:R-:W4:Y:S04]  /*38aa0*/  LDL.LU R8, [R1+0xc0] ;  /* 0x0000c00001087983 */ /* 0x000f280000300800 */
[----:B------:R-:W4:Y:S04]  /*38ab0*/  LDL.LU R9, [R1+0xc4] ;  /* 0x0000c40001097983 */ /* 0x000f280000300800 */
[----:B------:R-:W2:Y:S04]  /*38ac0*/  LDL.LU R4, [R1+0x60] ;  /* 0x0000600001047983 */ /* 0x000ea80000300800 */
[----:B------:R-:W2:Y:S04]  /*38ad0*/  LDL.LU R5, [R1+0x64] ;  /* 0x0000640001057983 */ /* 0x000ea80000300800 */
[----:B---3--:R-:W-:Y:S04]  /*38ae0*/  STL.64 [R1+0x19b0], R6 ;  /* 0x0019b00601007387 */ /* 0x008fe80000100a00 */
[----:B--2---:R0:W-:Y:S04]  /*38af0*/  STL.64 [R1+0x19a8], R4 ;  /* 0x0019a80401007387 */ /* 0x0041e80000100a00 */
[----:B0-----:R-:W2:Y:S04]  /*38b00*/  LDL.LU R4, [R1+0xe0] ;  /* 0x0000e00001047983 */ /* 0x001ea80000300800 */
[----:B------:R-:W2:Y:S04]  /*38b10*/  LDL.LU R5, [R1+0xe4] ;  /* 0x0000e40001057983 */ /* 0x000ea80000300800 */
[----:B------:R0:W-:Y:S04]  /*38b20*/  STL.64 [R1+0x1950], R18 ;  /* 0x0019501201007387 */ /* 0x0001e80000100a00 */
[----:B------:R1:W-:Y:S01]  /*38b30*/  STL.64 [R1+0x1948], R16 ;  /* 0x0019481001007387 */ /* 0x0003e20000100a00 */
[----:B0-----:R-:W-:-:S02]  /*38b40*/  IMAD.MOV.U32 R18, RZ, RZ, R27 ;  /* 0x000000ffff127224 */ /* 0x001fc400078e001b */
[----:B-1----:R-:W-:Y:S02]  /*38b50*/  IMAD.MOV.U32 R16, RZ, RZ, R25 ;  /* 0x000000ffff107224 */ /* 0x002fe400078e0019 */
[----:B------:R-:W-:Y:S01]  /*38b60*/  IMAD.MOV.U32 R19, RZ, RZ, R20 ;  /* 0x000000ffff137224 */ /* 0x000fe200078e0014 */
[----:B------:R-:W2:Y:S01]  /*38b70*/  LDL.LU R25, [R1+0x19f0] ;  /* 0x0019f00001197983 */ /* 0x000ea20000300800 */
[----:B------:R-:W-:-:S03]  /*38b80*/  IMAD.MOV.U32 R17, RZ, RZ, R26 ;  /* 0x000000ffff117224 */ /* 0x000fc600078e001a */
[----:B------:R-:W2:Y:S04]  /*38b90*/  LDL.LU R26, [R1+0x19ec] ;  /* 0x0019ec00011a7983 */ /* 0x000ea80000300800 */
[----:B------:R-:W2:Y:S04]  /*38ba0*/  LDL.LU R27, [R1+0x19e8] ;  /* 0x0019e800011b7983 */ /* 0x000ea80000300800 */
[----:B------:R-:W4:Y:S04]  /*38bb0*/  LDL.LU R20, [R1+0x19e4] ;  /* 0x0019e40001147983 */ /* 0x000f280000300800 */
[----:B------:R0:W-:Y:S04]  /*38bc0*/  STL.64 [R1+0x1968], R18 ;  /* 0x0019681201007387 */ /* 0x0001e80000100a00 */
[----:B------:R1:W-:Y:S01]  /*38bd0*/  STL.64 [R1+0x1960], R16 ;  /* 0x0019601001007387 */ /* 0x0003e20000100a00 */
[----:B0-----:R-:W-:-:S02]  /*38be0*/  IMAD.MOV.U32 R18, RZ, RZ, R23 ;  /* 0x000000ffff127224 */ /* 0x001fc400078e0017 */
[----:B-1----:R-:W-:Y:S02]  /*38bf0*/  IMAD.MOV.U32 R16, RZ, RZ, R21 ;  /* 0x000000ffff107224 */ /* 0x002fe400078e0015 */
[----:B------:R-:W-:Y:S01]  /*38c00*/  IMAD.MOV.U32 R19, RZ, RZ, R12 ;  /* 0x000000ffff137224 */ /* 0x000fe200078e000c */
[----:B------:R-:W4:Y:S01]  /*38c10*/  LDL.LU R21, [R1+0x19e0] ;  /* 0x0019e00001157983 */ /* 0x000f220000300800 */
[----:B------:R-:W-:-:S03]  /*38c20*/  IMAD.MOV.U32 R17, RZ, RZ, R22 ;  /* 0x000000ffff117224 */ /* 0x000fc600078e0016 */
[----:B------:R-:W4:Y:S04]  /*38c30*/  LDL.LU R22, [R1+0x19dc] ;  /* 0x0019dc0001167983 */ /* 0x000f280000300800 */
[----:B------:R-:W4:Y:S04]  /*38c40*/  LDL.LU R23, [R1+0x19d8] ;  /* 0x0019d80001177983 */ /* 0x000f280000300800 */
[----:B------:R-:W4:Y:S04]  /*38c50*/  LDL.LU R12, [R1+0x19d4] ;  /* 0x0019d400010c7983 */ /* 0x000f280000300800 */
[----:B------:R-:W-:Y:S04]  /*38c60*/  STL.64 [R1+0x1980], R18 ;  /* 0x0019801201007387 */ /* 0x000fe80000100a00 */
[----:B------:R0:W-:Y:S02]  /*38c70*/  STL.64 [R1+0x1978], R16 ;  /* 0x0019781001007387 */ /* 0x0001e40000100a00 */
[----:B0-----:R-:W-:-:S02]  /*38c80*/  IMAD.MOV.U32 R16, RZ, RZ, R13 ;  /* 0x000000ffff107224 */ /* 0x001fc400078e000d */
[----:B------:R-:W-:Y:S01]  /*38c90*/  IMAD.MOV.U32 R17, RZ, RZ, R14 ;  /* 0x000000ffff117224 */ /* 0x000fe200078e000e */
[----:B------:R-:W4:Y:S04]  /*38ca0*/  LDL.LU R13, [R1+0x19d0] ;  /* 0x0019d000010d7983 */ /* 0x000f280000300800 */
[----:B------:R-:W4:Y:S01]  /*38cb0*/  LDL.LU R14, [R1+0x19cc] ;  /* 0x0019cc00010e7983 */ /* 0x000f220000300800 */
[----:B------:R-:W-:-:S03]  /*38cc0*/  IMAD.MOV.U32 R18, RZ, RZ, R15 ;  /* 0x000000ffff127224 */ /* 0x000fc600078e000f */
[----:B------:R-:W4:Y:S01]  /*38cd0*/  LDL.LU R15, [R1+0x19c8] ;  /* 0x0019c800010f7983 */ /* 0x000f220000300800 */
[----:B------:R-:W-:-:S03]  /*38ce0*/  IMAD.MOV.U32 R19, RZ, RZ, R3 ;  /* 0x000000ffff137224 */ /* 0x000fc600078e0003 */
[----:B------:R-:W3:Y:S04]  /*38cf0*/  LDL.LU R3, [R1+0x19c4] ;  /* 0x0019c40001037983 */ /* 0x000ee80000300800 */
[----:B------:R-:W-:Y:S04]  /*38d00*/  STL.64 [R1+0x1998], R18 ;  /* 0x0019981201007387 */ /* 0x000fe80000100a00 */
[----:B------:R0:W-:Y:S02]  /*38d10*/  STL.64 [R1+0x1990], R16 ;  /* 0x0019901001007387 */ /* 0x0001e40000100a00 */
[----:B0-----:R-:W-:-:S02]  /*38d20*/  IMAD.MOV.U32 R16, RZ, RZ, R0 ;  /* 0x000000ffff107224 */ /* 0x001fc400078e0000 */
[----:B------:R-:W-:Y:S01]  /*38d30*/  IMAD.MOV.U32 R17, RZ, RZ, R28 ;  /* 0x000000ffff117224 */ /* 0x000fe200078e001c */
[----:B------:R-:W3:Y:S04]  /*38d40*/  LDL.LU R0, [R1+0x19c0] ;  /* 0x0019c00001007983 */ /* 0x000ee80000300800 */
[----:B------:R-:W3:Y:S01]  /*38d50*/  LDL.LU R28, [R1+0x19bc] ;  /* 0x0019bc00011c7983 */ /* 0x000ee20000300800 */
[----:B------:R-:W-:-:S03]  /*38d60*/  IMAD.MOV.U32 R18, RZ, RZ, R29 ;  /* 0x000000ffff127224 */ /* 0x000fc600078e001d */
[----:B------:R-:W3:Y:S01]  /*38d70*/  LDL.LU R29, [R1+0x19b8] ;  /* 0x0019b800011d7983 */ /* 0x000ee20000300800 */
[C---:B----4-:R-:W-:Y:S03]  /*38d80*/  HMMA.16816.F32 R8, R12.reuse, R8, R20 ;  /* 0x000000080c08723c */ /* 0x050fe60000001814 */
[----:B------:R-:W4:Y:S04]  /*38d90*/  LDL.LU R20, [R1+0x120] ;  /* 0x0001200001147983 */ /* 0x000f280000300800 */
[----:B------:R-:W4:Y:S01]  /*38da0*/  LDL.LU R21, [R1+0x124] ;  /* 0x0001240001157983 */ /* 0x000f220000300800 */
[----:B--2---:R-:W-:Y:S03]  /*38db0*/  HMMA.16816.F32 R24, R12, R4, R24 ;  /* 0x000000040c18723c */ /* 0x004fe60000001818 */
[----:B------:R-:W4:Y:S04]  /*38dc0*/  LDL.LU.64 R6, [R1+0x19b0] ;  /* 0x0019b00001067983 */ /* 0x000f280000300a00 */
[----:B------:R-:W4:-:S12]  /*38dd0*/  LDL.LU.64 R4, [R1+0x19a8] ;  /* 0x0019a80001047983 */ /* 0x000f180000300a00 */
[----:B------:R-:W-:Y:S04]  /*38de0*/  STL.64 [R1+0x1920], R26 ;  /* 0x0019201a01007387 */ /* 0x000fe80000100a00 */
[----:B------:R-:W-:Y:S01]  /*38df0*/  STL.64 [R1+0x1918], R24 ;  /* 0x0019181801007387 */ /* 0x000fe20000100a00 */
[----:B----4-:R-:W-:Y:S03]  /*38e00*/  HMMA.16816.F32 R20, R12, R20, R4 ;  /* 0x000000140c14723c */ /* 0x010fe60000001804 */
[----:B------:R-:W2:Y:S01]  /*38e10*/  LDL.LU.64 R4, [R1+0x19a0] ;  /* 0x0019a00001047983 */ /* 0x000ea20000300a00 */
[----:B------:R-:W-:-:S07]  /*38e20*/  IMAD.MOV.U32 R19, RZ, RZ, R2 ;  /* 0x000000ffff137224 */ /* 0x000fce00078e0002 */
[----:B--2---:R-:W-:Y:S01]  /*38e30*/  HMMA.16816.F32 R4, R12, R4, R16 ;  /* 0x000000040c04723c */ /* 0x004fe20000001810 */
[----:B------:R-:W2:Y:S04]  /*38e40*/  LDL.LU.64 R18, [R1+0x1998] ;  /* 0x0019980001127983 */ /* 0x000ea80000300a00 */
[----:B------:R-:W2:-:S14]  /*38e50*/  LDL.LU.64 R16, [R1+0x1990] ;  /* 0x0019900001107983 */ /* 0x000e9c0000300a00 */
[----:B------:R0:W-:Y:S04]  /*38e60*/  STL.64 [R1+0x30], R4 ;  /* 0x0000300401007387 */ /* 0x0001e80000100a00 */
[----:B0-----:R-:W2:Y:S01]  /*38e70*/  LDL.LU.64 R4, [R1+0x1988] ;  /* 0x0019880001047983 */ /* 0x001ea20000300a00 */
[----:B---3--:R-:W-:Y:S02]  /*38e80*/  IMAD.MOV.U32 R26, RZ, RZ, R29 ;  /* 0x000000ffff1a7224 */ /* 0x008fe400078e001d */
[----:B------:R-:W-:Y:S02]  /*38e90*/  IMAD.MOV.U32 R27, RZ, RZ, R28 ;  /* 0x000000ffff1b7224 */ /* 0x000fe400078e001c */
[----:B------:R-:W-:Y:S02]  /*38ea0*/  IMAD.MOV.U32 R29, RZ, RZ, R6 ;  /* 0x000000ffff1d7224 */ /* 0x000fe400078e0006 */
[----:B------:R-:W-:-:S02]  /*38eb0*/  IMAD.MOV.U32 R28, RZ, RZ, R7 ;  /* 0x000000ffff1c7224 */ /* 0x000fc400078e0007 */
        /* <DEDUP_REMOVED lines=17> */
[----:B0-----:R-:W2:Y:S04]  /*38fd0*/  LDL.LU.64 R4, [R1+0x1940] ;  /* 0x0019400001047983 */ /* 0x001ea80000300a00 */
[----:B-1----:R-:W3:Y:S01]  /*38fe0*/  LDL.LU.64 R6, [R1+0x1938] ;  /* 0x0019380001067983 */ /* 0x002ee20000300a00 */
[----:B--2---:R-:W-:Y:S03]  /*38ff0*/  HMMA.16816.F32 R16, R12, R4, R16 ;  /* 0x000000040c10723c */ /* 0x004fe60000001810 */
[----:B------:R-:W3:Y:S04]  /*39000*/  LDL.LU.64 R4, [R1+0x1930] ;  /* 0x0019300001047983 */ /* 0x000ee80000300a00 */
[----:B------:R-:W2:-:S12]  /*39010*/  LDL.LU R14, [R1+0x128] ;  /* 0x00012800010e7983 */ /* 0x000e980000300800 */
[----:B------:R-:W-:Y:S04]  /*39020*/  STL.64 [R1+0x20], R16 ;  /* 0x0000201001007387 */ /* 0x000fe80000100a00 */
[----:B------:R0:W-:Y:S04]  /*39030*/  STL.64 [R1+0x28], R18 ;  /* 0x0000281201007387 */ /* 0x0001e80000100a00 */
[----:B------:R-:W2:Y:S04]  /*39040*/  LDL.LU R15, [R1+0x12c] ;  /* 0x00012c00010f7983 */ /* 0x000ea80000300800 */
[----:B0-----:R-:W4:Y:S04]  /*39050*/  LDL.LU R18, [R1+0x88] ;  /* 0x0000880001127983 */ /* 0x001f280000300800 */
[----:B------:R-:W4:Y:S01]  /*39060*/  LDL.LU R19, [R1+0x8c] ;  /* 0x00008c0001137983 */ /* 0x000f220000300800 */
[----:B---3--:R-:W-:Y:S03]  /*39070*/  HMMA.16816.F32 R8, R4, R26, R8 ;  /* 0x0000001a0408723c */ /* 0x008fe60000001808 */
[----:B----4-:R0:W-:Y:S02]  /*39080*/  STL.64 [R1+0x1910], R18 ;  /* 0x0019101201007387 */ /* 0x0101e40000100a00 */
[----:B0-----:R-:W-:-:S02]  /*39090*/  IMAD.MOV.U32 R18, RZ, RZ, R0 ;  /* 0x000000ffff127224 */ /* 0x001fc400078e0000 */
[----:B------:R-:W3:Y:S04]  /*390a0*/  LDL.LU R0, [R1+0x1928] ;  /* 0x0019280001007983 */ /* 0x000ee80000300800 */
[----:B------:R-:W4:Y:S04]  /*390b0*/  LDL.LU.64 R26, [R1+0x1920] ;  /* 0x00192000011a7983 */ /* 0x000f280000300a00 */
[----:B------:R-:W4:Y:S01]  /*390c0*/  LDL.LU.64 R24, [R1+0x1918] ;  /* 0x0019180001187983 */ /* 0x000f220000300a00 */
[----:B------:R-:W-:-:S03]  /*390d0*/  IMAD.MOV.U32 R19, RZ, RZ, R3 ;  /* 0x000000ffff137224 */ /* 0x000fc600078e0003 */
[----:B------:R-:W-:Y:S01]  /*390e0*/  IMAD.MOV.U32 R3, RZ, RZ, R10 ;  /* 0x000000ffff037224 */ /* 0x000fe200078e000a */
[----:B------:R4:W-:Y:S01]  /*390f0*/  STL.64 [R1+0x10], R8 ;  /* 0x0000100801007387 */ /* 0x0009e20000100a00 */
[----:B------:R-:W-:Y:S02]  /*39100*/  IMAD.MOV.U32 R2, RZ, RZ, R11 ;  /* 0x000000ffff027224 */ /* 0x000fe400078e000b */
[----:B----4-:R-:W-:Y:S01]  /*39110*/  HMMA.16816.F32 R8, R4, R18, R24 ;  /* 0x000000120408723c */ /* 0x010fe20000001818 */
[----:B---3--:R-:W0:-:S15]  /*39120*/  LDSM.16.M88.4 R16, [R0+UR6+0x180] ;  /* 0x000180060010783b */ /* 0x008e1e0008000200 */
[----:B------:R-:W-:-:S03]  /*39130*/  NOP ;  /* 0x0000000000007918 */ /* 0x000fc60000000000 */
[----:B------:R-:W-:Y:S04]  /*39140*/  STL.64 [R1], R8 ;  /* 0x0000000801007387 */ /* 0x000fe80000100a00 */
[----:B------:R-:W-:Y:S04]  /*39150*/  STL [R1+0x8], R10 ;  /* 0x0000080a01007387 */ /* 0x000fe80000100800 */
[----:B------:R-:W3:Y:S01]  /*39160*/  LDL.LU R27, [R1+0x170] ;  /* 0x00017000011b7983 */ /* 0x000ee20000300800 */
[----:B------:R-:W-:Y:S02]  /*39170*/  IMAD.MOV.U32 R26, RZ, RZ, R11 ;  /* 0x000000ffff1a7224 */ /* 0x000fe400078e000b */
[----:B0-----:R-:W-:-:S02]  /*39180*/  IMAD.MOV.U32 R25, RZ, RZ, R16 ;  /* 0x000000ffff197224 */ /* 0x001fc400078e0010 */
[----:B------:R-:W-:Y:S01]  /*39190*/  IMAD.MOV.U32 R24, RZ, RZ, R17 ;  /* 0x000000ffff187224 */ /* 0x000fe200078e0011 */
[----:B--2---:R-:W-:Y:S01]  /*391a0*/  HMMA.16816.F32 R12, R4, R14, R20 ;  /* 0x0000000e040c723c */ /* 0x004fe20000001814 */
[----:B---3--:R-:W0:Y:S04]  /*391b0*/  LDSM.16.MT88.4 R8, [R27+0x21c00] ;  /* 0x021c00001b08783b */ /* 0x008e280000004200 */
[----:B------:R1:W-:Y:S04]  /*391c0*/  STL [R1+0x18f8], R27 ;  /* 0x0018f81b01007387 */ /* 0x0003e80000100800 */
[----:B0-----:R-:W-:Y:S04]  /*391d0*/  STL.64 [R1+0x18d8], R10 ;  /* 0x0018d80a01007387 */ /* 0x001fe80000100a00 */
[----:B------:R-:W-:Y:S04]  /*391e0*/  STL.64 [R1+0x18d0], R8 ;  /* 0x0018d00801007387 */ /* 0x000fe80000100a00 */
[----:B------:R-:W-:Y:S04]  /*391f0*/  STL.64 [R1+0xe8], R18 ;  /* 0x0000e81201007387 */ /* 0x000fe80000100a00 */
[----:B------:R-:W0:Y:S04]  /*39200*/  LDSM.16.M88.4 R8, [R0+UR6+0x4180] ;  /* 0x004180060008783b */ /* 0x000e280008000200 */
[----:B------:R-:W2:Y:S04]  /*39210*/  LDSM.16.M88.4 R16, [R0+UR6+0x8180] ;  /* 0x008180060010783b */ /* 0x000ea80008000200 */
[----:B------:R3:W-:Y:S04]  /*39220*/  STL [R1+0x1908], R26 ;  /* 0x0019081a01007387 */ /* 0x0007e80000100800 */
[----:B------:R4:W-:Y:S01]  /*39230*/  STL.64 [R1+0x1900], R24 ;  /* 0x0019001801007387 */ /* 0x0009e20000100a00 */
[----:B-1----:R-:W-:-:S02]  /*39240*/  IMAD.MOV.U32 R27, RZ, RZ, R28 ;  /* 0x000000ffff1b7224 */ /* 0x002fc400078e001c */
[----:B---3--:R-:W-:Y:S01]  /*39250*/  IMAD.MOV.U32 R26, RZ, RZ, R29 ;  /* 0x000000ffff1a7224 */ /* 0x008fe200078e001d */
[----:B----4-:R-:W3:Y:S04]  /*39260*/  LDL.LU R24, [R1+0x30] ;  /* 0x0000300001187983 */ /* 0x010ee80000300800 */
[----:B------:R-:W3:Y:S01]  /*39270*/  LDL.LU R25, [R1+0x34] ;  /* 0x0000340001197983 */ /* 0x000ee20000300800 */
[----:B0-----:R-:W-:-:S03]  /*39280*/  IMAD.MOV.U32 R29, RZ, RZ, R8 ;  /* 0x000000ffff1d7224 */ /* 0x001fc600078e0008 */
[----:B------:R-:W-:Y:S01]  /*39290*/  STL.64 [R1+0xd8], R10 ;  /* 0x0000d80a01007387 */ /* 0x000fe20000100a00 */
[----:B------:R-:W-:Y:S02]  /*392a0*/  IMAD.MOV.U32 R28, RZ, RZ, R9 ;  /* 0x000000ffff1c7224 */ /* 0x000fe400078e0009 */
[----:B--2---:R-:W-:Y:S01]  /*392b0*/  IMAD.MOV.U32 R9, RZ, RZ, R16 ;  /* 0x000000ffff097224 */ /* 0x004fe200078e0010 */
[----:B------:R-:W-:Y:S01]  /*392c0*/  STL.64 [R1+0xc8], R18 ;  /* 0x0000c81201007387 */ /* 0x000fe20000100a00 */
[----:B------:R-:W-:-:S03]  /*392d0*/  IMAD.MOV.U32 R8, RZ, RZ, R17 ;  /* 0x000000ffff087224 */ /* 0x000fc600078e0011 */
[----:B------:R-:W0:Y:S04]  /*392e0*/  LDSM.16.M88.4 R16, [R0+UR6+0xc180] ;  /* 0x00c180060010783b */ /* 0x000e280008000200 */
[----:B0-----:R-:W-:Y:S04]  /*392f0*/  STL.64 [R1+0xb0], R16 ;  /* 0x0000b01001007387 */ /* 0x001fe80000100a00 */
[----:B------:R-:W-:Y:S04]  /*39300*/  STL.64 [R1+0xb8], R18 ;  /* 0x0000b81201007387 */ /* 0x000fe80000100a00 */
[----:B------:R-:W0:Y:S04]  /*39310*/  LDSM.16.M88.4 R16, [R0+UR6+0x10180] ;  /* 0x010180060010783b */ /* 0x000e280008000200 */
[----:B------:R-:W2:Y:S04]  /*39320*/  LDL.LU R22, [R1+0x138] ;  /* 0x0001380001167983 */ /* 0x000ea80000300800 */
[----:B0-----:R-:W-:Y:S04]  /*39330*/  STL.64 [R1+0xa0], R16 ;  /* 0x0000a01001007387 */ /* 0x001fe80000100a00 */
[----:B------:R-:W-:Y:S04]  /*39340*/  STL.64 [R1+0xa8], R18 ;  /* 0x0000a81201007387 */ /* 0x000fe80000100a00 */
[----:B------:R-:W0:Y:S04]  /*39350*/  LDSM.16.M88.4 R16, [R0+UR6+0x14180] ;  /* 0x014180060010783b */ /* 0x000e280008000200 */
[----:B------:R-:W2:Y:S04]  /*39360*/  LDL.LU R23, [R1+0x13c] ;  /* 0x00013c0001177983 */ /* 0x000ea80000300800 */
[----:B------:R-:W-:Y:S04]  /*39370*/  STL.64 [R1+0x18b8], R14 ;  /* 0x0018b80e01007387 */ /* 0x000fe80000100a00 */
[----:B------:R1:W-:Y:S04]  /*39380*/  STL.64 [R1+0x18b0], R12 ;  /* 0x0018b00c01007387 */ /* 0x0003e80000100a00 */
[----:B-1----:R-:W2:Y:S04]  /*39390*/  LDL.LU R12, [R1+0x40] ;  /* 0x00004000010c7983 */ /* 0x002ea80000300800 */
[----:B------:R-:W2:Y:S04]  /*393a0*/  LDL.LU R13, [R1+0x44] ;  /* 0x00004400010d7983 */ /* 0x000ea80000300800 */
[----:B------:R-:W2:Y:S04]  /*393b0*/  LDL.LU R14, [R1+0x48] ;  /* 0x00004800010e7983 */ /* 0x000ea80000300800 */
[----:B------:R-:W2:Y:S04]  /*393c0*/  LDL.LU R15, [R1+0x4c] ;  /* 0x00004c00010f7983 */ /* 0x000ea80000300800 */
[----:B0-----:R-:W-:Y:S04]  /*393d0*/  STL.64 [R1+0x90], R16 ;  /* 0x0000901001007387 */ /* 0x001fe80000100a00 */
[----:B------:R0:W-:Y:S04]  /*393e0*/  STL.64 [R1+0x98], R18 ;  /* 0x0000981201007387 */ /* 0x0001e80000100a00 */
[----:B0-----:R-:W3:Y:S02]  /*393f0*/  LDL.LU.64 R18, [R1+0x1910] ;  /* 0x0019100001127983 */ /* 0x001ee40000300a00 */
[C---:B---3--:R-:W-:Y:S02]  /*39400*/  HMMA.16816.F32 R16, R4.reuse, R18, R24 ;  /* 0x000000120410723c */ /* 0x048fe40000001818 */
[----:B------:R-:W3:Y:S04]  /*39410*/  LDL.LU R26, [R1+0x1908] ;  /* 0x00190800011a7983 */ /* 0x000ee80000300800 */
[----:B------:R-:W4:Y:S04]  /*39420*/  LDL.LU.64 R24, [R1+0x1900] ;  /* 0x0019000001187983 */ /* 0x000f280000300a00 */
[----:B------:R-:W2:Y:S04]  /*39430*/  LDL.LU R10, [R1+0x158] ;  /* 0x00015800010a7983 */ /* 0x000ea80000300800 */
[----:B------:R-:W2:Y:S04]  /*39440*/  LDL.LU R11, [R1+0x15c] ;  /* 0x00015c00010b7983 */ /* 0x000ea80000300800 */
[----:B--2---:R0:W-:Y:S04]  /*39450*/  STL.64 [R1+0x18e8], R10 ;  /* 0x0018e80a01007387 */ /* 0x0041e80000100a00 */
[----:B0-----:R-:W2:Y:S04]  /*39460*/  LDL.LU R10, [R1+0x168] ;  /* 0x00016800010a7983 */ /* 0x001ea80000300800 */
[----:B------:R-:W2:Y:S01]  /*39470*/  LDL.LU R11, [R1+0x16c] ;  /* 0x00016c00010b7983 */ /* 0x000ea20000300800 */
[----:B------:R-:W-:Y:S03]  /*39480*/  HMMA.16816.F32 R20, R4, R22, R12 ;  /* 0x000000160414723c */ /* 0x000fe6000000180c */
[----:B--2---:R0:W-:Y:S04]  /*39490*/  STL.64 [R1+0x18f0], R10 ;  /* 0x0018f00a01007387 */ /* 0x0041e80000100a00 */
[----:B0-----:R-:W2:Y:S04]  /*394a0*/  LDL.LU R10, [R1+0x148] ;  /* 0x00014800010a7983 */ /* 0x001ea80000300800 */
[----:B------:R-:W2:Y:S04]  /*394b0*/  LDL.LU R11, [R1+0x14c] ;  /* 0x00014c00010b7983 */ /* 0x000ea80000300800 */
[----:B------:R-:W-:Y:S04]  /*394c0*/  STL.64 [R1+0x18a8], R18 ;  /* 0x0018a81201007387 */ /* 0x000fe80000100a00 */
[----:B------:R-:W-:Y:S04]  /*394d0*/  STL.64 [R1+0x18a0], R16 ;  /* 0x0018a01001007387 */ /* 0x000fe80000100a00 */
[----:B------:R-:W0:Y:S04]  /*394e0*/  LDSM.16.M88.4 R16, [R0+UR6+0x18180] ;  /* 0x018180060010783b */ /* 0x000e280008000200 */
[----:B------:R-:W2:Y:S04]  /*394f0*/  LDL.LU R12, [R1] ;  /* 0x00000000010c7983 */ /* 0x000ea80000300800 */
[----:B0-----:R-:W-:Y:S04]  /*39500*/  STL.64 [R1+0x80], R16 ;  /* 0x0000801001007387 */ /* 0x001fe80000100a00 */
[----:B------:R-:W-:Y:S04]  /*39510*/  STL.64 [R1+0x88], R18 ;  /* 0x0000881201007387 */ /* 0x000fe80000100a00 */
[----:B------:R-:W2:Y:S04]  /*39520*/  LDL.LU R13, [R1+0x4] ;  /* 0x00000400010d7983 */ /* 0x000ea80000300800 */
[----:B------:R-:W2:Y:S01]  /*39530*/  LDL.LU R14, [R1+0x8] ;  /* 0x00000800010e7983 */ /* 0x000ea20000300800 */
[----:B---3--:R-:W-:-:S05]  /*39540*/  IMAD.MOV.U32 R15, RZ, RZ, R26 ;  /* 0x000000ffff0f7224 */ /* 0x008fca00078e001a */
[----:B--2---:R-:W-:Y:S04]  /*39550*/  STL.64 [R1+0x18c8], R14 ;  /* 0x0018c80e01007387 */ /* 0x004fe80000100a00 */
[----:B------:R4:W-:Y:S02]  /*39560*/  STL.64 [R1+0x18c0], R12 ;  /* 0x0018c00c01007387 */ /* 0x0009e40000100a00 */
[----:B----4-:R-:W-:Y:S02]  /*39570*/  IMAD.MOV.U32 R12, RZ, RZ, R25 ;  /* 0x000000ffff0c7224 */ /* 0x010fe400078e0019 */
[----:B------:R-:W-:Y:S02]  /*39580*/  IMAD.MOV.U32 R13, RZ, RZ, R24 ;  /* 0x000000ffff0d7224 */ /* 0x000fe400078e0018 */
[----:B------:R-:W0:Y:S04]  /*39590*/  LDSM.16.M88.4 R24, [R0+UR6+0x1c180] ;  /* 0x01c180060018783b */ /* 0x000e280008000200 */
[----:B------:R1:W-:Y:S04]  /*395a0*/  STL.64 [R1+0x18e0], R12 ;  /* 0x0018e00c01007387 */ /* 0x0003e80000100a00 */
[----:B-1----:R-:W2:Y:S04]  /*395b0*/  LDL.LU R12, [R1+0x20] ;  /* 0x00002000010c7983 */ /* 0x002ea80000300800 */
[----:B------:R-:W2:Y:S04]  /*395c0*/  LDL.LU R13, [R1+0x24] ;  /* 0x00002400010d7983 */ /* 0x000ea80000300800 */
[----:B------:R-:W2:Y:S04]  /*395d0*/  LDL.LU R14, [R1+0x28] ;  /* 0x00002800010e7983 */ /* 0x000ea80000300800 */
[----:B------:R-:W2:Y:S04]  /*395e0*/  LDL.LU R15, [R1+0x2c] ;  /* 0x00002c00010f7983 */ /* 0x000ea80000300800 */
[----:B------:R1:W-:Y:S04]  /*395f0*/  STL [R1+0x189c], R20 ;  /* 0x00189c1401007387 */ /* 0x0003e80000100800 */
[----:B------:R3:W-:Y:S04]  /*39600*/  STL [R1+0x1898], R21 ;  /* 0x0018981501007387 */ /* 0x0007e80000100800 */
[----:B------:R4:W-:Y:S04]  /*39610*/  STL [R1+0x1894], R22 ;  /* 0x0018941601007387 */ /* 0x0009e80000100800 */
[----:B------:R0:W-:Y:S04]  /*39620*/  STL [R1+0x1890], R23 ;  /* 0x0018901701007387 */ /* 0x0001e80000100800 */
[----:B-1----:R-:W2:Y:S04]  /*39630*/  LDL.LU R20, [R1+0x60] ;  /* 0x0000600001147983 */ /* 0x002ea80000300800 */
[----:B---3--:R-:W2:Y:S04]  /*39640*/  LDL.LU R21, [R1+0x64] ;  /* 0x0000640001157983 */ /* 0x008ea80000300800 */
[----:B----4-:R-:W2:Y:S04]  /*39650*/  LDL.LU R22, [R1+0x68] ;  /* 0x0000680001167983 */ /* 0x010ea80000300800 */
[----:B0-----:R-:W2:Y:S04]  /*39660*/  LDL.LU R23, [R1+0x6c] ;  /* 0x00006c0001177983 */ /* 0x001ea80000300800 */
[----:B------:R-:W-:Y:S04]  /*39670*/  STL.64 [R1+0x70], R24 ;  /* 0x0000701801007387 */ /* 0x000fe80000100a00 */
[----:B------:R0:W-:Y:S04]  /*39680*/  STL.64 [R1+0x78], R26 ;  /* 0x0000781a01007387 */ /* 0x0001e80000100a00 */
[----:B0-----:R-:W3:Y:S01]  /*39690*/  LDL.LU R27, [R1+0x18f8] ;  /* 0x0018f800011b7983 */ /* 0x001ee20000300800 */
[----:B------:R-:W-:-:S02]  /*396a0*/  IMAD.MOV.U32 R16, RZ, RZ, R9 ;  /* 0x000000ffff107224 */ /* 0x000fc400078e0009 */
[----:B------:R-:W-:Y:S01]  /*396b0*/  IMAD.MOV.U32 R17, RZ, RZ, R8 ;  /* 0x000000ffff117224 */ /* 0x000fe200078e0008 */
[----:B---3--:R-:W0:Y:S01]  /*396c0*/  LDSM.16.MT88.4 R24, [R27+0x21e00] ;  /* 0x021e00001b18783b */ /* 0x008e220000004200 */
[----:B--2---:R-:W-:-:S15]  /*396d0*/  HMMA.16816.F32 R8, R4, R10, R20 ;  /* 0x0000000a0408723c */ /* 0x004fde0000001814 */
[----:B------:R-:W-:-:S04]  /*396e0*/  NOP ;  /* 0x0000000000007918 */ /* 0x000fc80000000000 */
[----:B------:R-:W-:Y:S02]  /*396f0*/  IMAD.MOV.U32 R22, RZ, RZ, R10 ;  /* 0x000000ffff167224 */ /* 0x000fe400078e000a */
[----:B------:R-:W-:Y:S01]  /*39700*/  IMAD.MOV.U32 R23, RZ, RZ, R11 ;  /* 0x000000ffff177224 */ /* 0x000fe200078e000b */
[----:B0-----:R-:W-:Y:S04]  /*39710*/  STL.64 [R1+0x1850], R26 ;  /* 0x0018501a01007387 */ /* 0x001fe80000100a00 */
[----:B------:R0:W-:Y:S04]  /*39720*/  STL.64 [R1+0x1848], R24 ;  /* 0x0018481801007387 */ /* 0x0001e80000100a00 */
[----:B0-----:R-:W2:Y:S04]  /*39730*/  LDL.LU R24, [R1+0x50] ;  /* 0x0000500001187983 */ /* 0x001ea80000300800 */
[----:B------:R-:W2:Y:S04]  /*39740*/  LDL.LU R25, [R1+0x54] ;  /* 0x0000540001197983 */ /* 0x000ea80000300800 */
[----:B------:R-:W2:Y:S04]  /*39750*/  LDL.LU R26, [R1+0x58] ;  /* 0x00005800011a7983 */ /* 0x000ea80000300800 */
[----:B------:R-:W2:Y:S04]  /*39760*/  LDL.LU R27, [R1+0x5c] ;  /* 0x00005c00011b7983 */ /* 0x000ea80000300800 */
[----:B------:R-:W2:Y:S01]  /*39770*/  LDL.LU.64 R10, [R1+0x18f0] ;  /* 0x0018f000010a7983 */ /* 0x000ea20000300a00 */
[----:B------:R-:W-:-:S02]  /*39780*/  IMAD.MOV.U32 R20, RZ, RZ, R8 ;  /* 0x000000ffff147224 */ /* 0x000fc400078e0008 */
[----:B------:R-:W-:Y:S02]  /*39790*/  IMAD.MOV.U32 R21, RZ, RZ, R9 ;  /* 0x000000ffff157224 */ /* 0x000fe400078e0009 */
[----:B--2---:R-:W-:-:S15]  /*397a0*/  HMMA.16816.F32 R8, R4, R10, R24 ;  /* 0x0000000a0408723c */ /* 0x004fde0000001818 */
[----:B------:R-:W-:-:S04]  /*397b0*/  NOP ;  /* 0x0000000000007918 */ /* 0x000fc80000000000 */
[----:B------:R-:W-:Y:S01]  /*397c0*/  IMAD.MOV.U32 R26, RZ, RZ, R10 ;  /* 0x000000ffff1a7224 */ /* 0x000fe200078e000a */
[----:B------:R0:W-:Y:S01]  /*397d0*/  STL.64 [R1+0x50], R8 ;  /* 0x0000500801007387 */ /* 0x0001e20000100a00 */
[----:B------:R-:W-:-:S03]  /*397e0*/  IMAD.MOV.U32 R27, RZ, RZ, R11 ;  /* 0x000000ffff1b7224 */ /* 0x000fc600078e000b */
[----:B------:R-:W2:Y:S02]  /*397f0*/  LDL.LU.64 R10, [R1+0x18e8] ;  /* 0x0018e800010a7983 */ /* 0x000ea40000300a00 */
[----:B--2---:R-:W-:Y:S02]  /*39800*/  HMMA.16816.F32 R4, R4, R10, R12 ;  /* 0x0000000a0404723c */ /* 0x004fe4000000180c */
[----:B------:R-:W2:Y:S04]  /*39810*/  LDL.LU.64 R12, [R1+0x18e0] ;  /* 0x0018e000010c7983 */ /* 0x000ea80000300a00 */
[----:B------:R-:W2:Y:S04]  /*39820*/  LDL.LU.64 R10, [R1+0x18d8] ;  /* 0x0018d800010a7983 */ /* 0x000ea80000300a00 */
[----:B0-----:R-:W2:Y:S09]  /*39830*/  LDL.LU.64 R8, [R1+0x18d0] ;  /* 0x0018d00001087983 */ /* 0x001eb20000300a00 */
[----:B------:R0:W-:Y:S04]  /*39840*/  STL.64 [R1+0x30], R4 ;  /* 0x0000300401007387 */ /* 0x0001e80000100a00 */
[----:B------:R1:W-:Y:S04]  /*39850*/  STL.64 [R1+0x38], R6 ;  /* 0x0000380601007387 */ /* 0x0003e80000100a00 */
[----:B0-----:R-:W2:Y:S04]  /*39860*/  LDL.LU R4, [R1+0x10] ;  /* 0x0000100001047983 */ /* 0x001ea80000300800 */
[----:B------:R-:W2:Y:S01]  /*39870*/  LDL.LU R5, [R1+0x14] ;  /* 0x0000140001057983 */ /* 0x000ea20000300800 */
[----:B-1----:R-:W-:-:S02]  /*39880*/  IMAD.MOV.U32 R6, RZ, RZ, R3 ;  /* 0x000000ffff067224 */ /* 0x002fc400078e0003 */
[----:B------:R-:W-:-:S07]  /*39890*/  IMAD.MOV.U32 R7, RZ, RZ, R2 ;  /* 0x000000ffff077224 */ /* 0x000fce00078e0002 */
[----:B--2---:R-:W-:-:S15]  /*398a0*/  HMMA.16816.F32 R12, R8, R12, R4 ;  /* 0x0000000c080c723c */ /* 0x004fde0000001804 */
[----:B------:R-:W-:-:S04]  /*398b0*/  NOP ;  /* 0x0000000000007918 */ /* 0x000fc80000000000 */
[----:B------:R-:W-:Y:S02]  /*398c0*/  IMAD.MOV.U32 R2, RZ, RZ, R14 ;  /* 0x000000ffff027224 */ /* 0x000fe400078e000e */
[----:B------:R-:W-:Y:S02]  /*398d0*/  IMAD.MOV.U32 R0, RZ, RZ, R15 ;  /* 0x000000ffff007224 */ /* 0x000fe400078e000f */
[----:B------:R-:W-:Y:S02]  /*398e0*/  IMAD.MOV.U32 R6, RZ, RZ, R12 ;  /* 0x000000ffff067224 */ /* 0x000fe400078e000c */
[----:B------:R-:W-:Y:S01]  /*398f0*/  IMAD.MOV.U32 R3, RZ, RZ, R13 ;  /* 0x000000ffff037224 */ /* 0x000fe200078e000d */
[----:B------:R-:W2:Y:S04]  /*39900*/  LDL.LU.64 R14, [R1+0x18c8] ;  /* 0x0018c800010e7983 */ /* 0x000ea80000300a00 */
[----:B------:R-:W2:Y:S01]  /*39910*/  LDL.LU.64 R12, [R1+0x18c0] ;  /* 0x0018c000010c7983 */ /* 0x000ea20000300a00 */
[----:B------:R-:W-:-:S02]  /*39920*/  IMAD.MOV.U32 R4, RZ, RZ, R29 ;  /* 0x000000ffff047224 */ /* 0x000fc400078e001d */
[----:B------:R-:W-:Y:S01]  /*39930*/  IMAD.MOV.U32 R5, RZ, RZ, R28 ;  /* 0x000000ffff057224 */ /* 0x000fe200078e001c */
[----:B------:R-:W-:Y:S04]  /*39940*/  STL [R1+0x187c], R0 ;  /* 0x00187c0001007387 */ /* 0x000fe80000100800 */
[----:B------:R-:W-:Y:S04]  /*39950*/  STL [R1+0x1878], R2 ;  /* 0x0018780201007387 */ /* 0x000fe80000100800 */
[----:B------:R2:W-:Y:S04]  /*39960*/  STL [R1+0x1874], R6 ;  /* 0x0018740601007387 */ /* 0x0005e80000100800 */
[----:B------:R-:W-:Y:S01]  /*39970*/  STL [R1+0x1870], R3 ;  /* 0x0018700301007387 */ /* 0x000fe20000100800 */
[----:B--2---:R-:W-:Y:S03]  /*39980*/  HMMA.16816.F32 R4, R8, R4, R12 ;  /* 0x000000040804723c */ /* 0x004fe6000000180c */
[----:B------:R-:W2:Y:S04]  /*39990*/  LDL.LU.64 R14, [R1+0x18b8] ;  /* 0x0018b800010e7983 */ /* 0x000ea80000300a00 */
[----:B------:R-:W2:-:S12]  /*399a0*/  LDL.LU.64 R12, [R1+0x18b0] ;  /* 0x0018b000010c7983 */ /* 0x000e980000300a00 */
[----:B------:R-:W-:Y:S04]  /*399b0*/  STL [R1+0x10], R4 ;  /* 0x0000100401007387 */ /* 0x000fe80000100800 */
[----:B------:R-:W3:Y:S01]  /*399c0*/  LDL.LU.64 R18, [R1+0x18a8] ;  /* 0x0018a80001127983 */ /* 0x000ee20000300a00 */
[----:B--2---:R-:W-:Y:S03]  /*399d0*/  HMMA.16816.F32 R12, R8, R16, R12 ;  /* 0x00000010080c723c */ /* 0x004fe6000000180c */
[----:B------:R-:W3:-:S15]  /*399e0*/  LDL.LU.64 R16, [R1+0x18a0] ;  /* 0x0018a00001107983 */ /* 0x000ede0000300a00 */
[----:B------:R-:W-:Y:S01]  /*399f0*/  NOP ;  /* 0x0000000000007918 */ /* 0x000fe20000000000 */
[----:B------:R-:W-:Y:S02]  /*39a00*/  IMAD.MOV.U32 R0, RZ, RZ, R12 ;  /* 0x000000ffff007224 */ /* 0x000fe400078e000c */
[----:B------:R-:W-:Y:S01]  /*39a10*/  IMAD.MOV.U32 R2, RZ, RZ, R13 ;  /* 0x000000ffff027224 */ /* 0x000fe200078e000d */
[----:B------:R-:W3:Y:S04]  /*39a20*/  LDL.LU R12, [R1+0xb0] ;  /* 0x0000b000010c7983 */ /* 0x000ee80000300800 */
[----:B------:R-:W3:Y:S02]  /*39a30*/  LDL.LU R13, [R1+0xb4] ;  /* 0x0000b400010d7983 */ /* 0x000ee40000300800 */
[----:B---3--:R-:W-:-:S15]  /*39a40*/  HMMA.16816.F32 R16, R8, R12, R16 ;  /* 0x0000000c0810723c */ /* 0x008fde0000001810 */
[----:B------:R-:W-:-:S04]  /*39a50*/  NOP ;  /* 0x0000000000007918 */ /* 0x000fc80000000000 */
[----:B------:R0:W-:Y:S04]  /*39a60*/  STL.64 [R1+0x1808], R18 ;  /* 0x0018081201007387 */ /* 0x0001e80000100a00 */
[----:B------:R-:W-:Y:S04]  /*39a70*/  STL.64 [R1+0x1800], R16 ;  /* 0x0018001001007387 */ /* 0x000fe80000100a00 */
[----:B0-----:R-:W2:Y:S04]  /*39a80*/  LDL.LU R18, [R1+0xc8] ;  /* 0x0000c80001127983 */ /* 0x001ea80000300800 */
[----:B------:R-:W2:Y:S04]  /*39a90*/  LDL.LU R19, [R1+0xcc] ;  /* 0x0000cc0001137983 */ /* 0x000ea80000300800 */
[----:B------:R-:W3:Y:S04]  /*39aa0*/  LDL.LU R24, [R1+0x70] ;  /* 0x0000700001187983 */ /* 0x000ee80000300800 */
[----:B------:R-:W3:Y:S04]  /*39ab0*/  LDL.LU R25, [R1+0x74] ;  /* 0x0000740001197983 */ /* 0x000ee80000300800 */
[----:B---3--:R-:W-:Y:S04]  /*39ac0*/  STL.64 [R1+0x1860], R24 ;  /* 0x0018601801007387 */ /* 0x008fe80000100a00 */
[----:B--2---:R0:W-:Y:S04]  /*39ad0*/  STL.64 [R1+0x1818], R18 ;  /* 0x0018181201007387 */ /* 0x0041e80000100a00 */
[----:B0-----:R-:W2:Y:S04]  /*39ae0*/  LDL.LU R18, [R1+0xd8] ;  /* 0x0000d80001127983 */ /* 0x001ea80000300800 */
[----:B------:R-:W2:Y:S04]  /*39af0*/  LDL.LU R19, [R1+0xdc] ;  /* 0x0000dc0001137983 */ /* 0x000ea80000300800 */
[----:B------:R-:W3:Y:S04]  /*39b00*/  LDL.LU R12, [R1+0x80] ;  /* 0x00008000010c7983 */ /* 0x000ee80000300800 */
[----:B------:R-:W3:Y:S04]  /*39b10*/  LDL.LU R13, [R1+0x84] ;  /* 0x00008400010d7983 */ /* 0x000ee80000300800 */
[----:B---3--:R0:W-:Y:S04]  /*39b20*/  STL.64 [R1+0x1868], R12 ;  /* 0x0018680c01007387 */ /* 0x0081e80000100a00 */
[----:B------:R-:W3:Y:S04]  /*39b30*/  LDL.LU R24, [R1+0x50] ;  /* 0x0000500001187983 */ /* 0x000ee80000300800 */
[----:B------:R-:W3:Y:S04]  /*39b40*/  LDL.LU R25, [R1+0x54] ;  /* 0x0000540001197983 */ /* 0x000ee80000300800 */
[----:B------:R-:W-:Y:S01]  /*39b50*/  STL.64 [R1+0x1888], R26 ;  /* 0x0018881a01007387 */ /* 0x000fe20000100a00 */
[----:B------:R-:W-:-:S02]  /*39b60*/  IMAD.MOV.U32 R29, RZ, RZ, R5 ;  /* 0x000000ffff1d7224 */ /* 0x000fc400078e0005 */
[----:B------:R-:W-:Y:S02]  /*39b70*/  IMAD.MOV.U32 R28, RZ, RZ, R6 ;  /* 0x000000ffff1c7224 */ /* 0x000fe400078e0006 */
[----:B------:R-:W-:Y:S02]  /*39b80*/  IMAD.MOV.U32 R6, RZ, RZ, R14 ;  /* 0x000000ffff067224 */ /* 0x000fe400078e000e */
[----:B------:R-:W-:Y:S02]  /*39b90*/  IMAD.MOV.U32 R3, RZ, RZ, R15 ;  /* 0x000000ffff037224 */ /* 0x000fe400078e000f */
[----:B------:R-:W-:Y:S02]  /*39ba0*/  IMAD.MOV.U32 R14, RZ, RZ, R22 ;  /* 0x000000ffff0e7224 */ /* 0x000fe400078e0016 */
[----:B------:R-:W-:Y:S02]  /*39bb0*/  IMAD.MOV.U32 R15, RZ, RZ, R23 ;  /* 0x000000ffff0f7224 */ /* 0x000fe400078e0017 */
[----:B0-----:R-:W-:-:S02]  /*39bc0*/  IMAD.MOV.U32 R12, RZ, RZ, R20 ;  /* 0x000000ffff0c7224 */ /* 0x001fc400078e0014 */
[----:B------:R-:W-:Y:S01]  /*39bd0*/  IMAD.MOV.U32 R13, RZ, RZ, R21 ;  /* 0x000000ffff0d7224 */ /* 0x000fe200078e0015 */
[----:B---3--:R0:W-:Y:S04]  /*39be0*/  STL.64 [R1+0x1880], R24 ;  /* 0x0018801801007387 */ /* 0x0081e80000100a00 */
[----:B0-----:R-:W3:Y:S04]  /*39bf0*/  LDL.LU R24, [R1+0xa0] ;  /* 0x0000a00001187983 */ /* 0x001ee80000300800 */
[----:B------:R-:W3:Y:S04]  /*39c00*/  LDL.LU R25, [R1+0xa4] ;  /* 0x0000a40001197983 */ /* 0x000ee80000300800 */
[----:B------:R-:W4:Y:S04]  /*39c10*/  LDL.LU R4, [R1+0x90] ;  /* 0x0000900001047983 */ /* 0x000f280000300800 */
[----:B------:R-:W4:Y:S04]  /*39c20*/  LDL.LU R5, [R1+0x94] ;  /* 0x0000940001057983 */ /* 0x000f280000300800 */
[----:B------:R-:W3:Y:S04]  /*39c30*/  LDL.LU R20, [R1+0x189c] ;  /* 0x00189c0001147983 */ /* 0x000ee80000300800 */
[----:B------:R-:W3:Y:S04]  /*39c40*/  LDL.LU R21, [R1+0x1898] ;  /* 0x0018980001157983 */ /* 0x000ee80000300800 */
[----:B------:R-:W3:Y:S04]  /*39c50*/  LDL.LU R22, [R1+0x1894] ;  /* 0x0018940001167983 */ /* 0x000ee80000300800 */
[----:B------:R-:W3:Y:S04]  /*39c60*/  LDL.LU R23, [R1+0x1890] ;  /* 0x0018900001177983 */ /* 0x000ee80000300800 */
[----:B--2---:R0:W-:Y:S04]  /*39c70*/  STL.64 [R1+0x1830], R18 ;  /* 0x0018301201007387 */ /* 0x0041e80000100a00 */
[----:B0-----:R-:W2:Y:S04]  /*39c80*/  LDL.LU R18, [R1+0xe8] ;  /* 0x0000e80001127983 */ /* 0x001ea80000300800 */
[----:B------:R-:W2:Y:S01]  /*39c90*/  LDL.LU R19, [R1+0xec] ;  /* 0x0000ec0001137983 */ /* 0x000ea20000300800 */
[----:B---3--:R-:W-:Y:S03]  /*39ca0*/  HMMA.16816.F32 R20, R8, R24, R20 ;  /* 0x000000180814723c */ /* 0x008fe60000001814 */
[----:B--2---:R0:W-:Y:S04]  /*39cb0*/  STL.64 [R1+0x1858], R18 ;  /* 0x0018581201007387 */ /* 0x0041e80000100a00 */
[----:B------:R-:W2:Y:S04]  /*39cc0*/  LDL.LU R16, [R1+0x30] ;  /* 0x0000300001107983 */ /* 0x000ea80000300800 */
[----:B------:R-:W2:Y:S04]  /*39cd0*/  LDL.LU R17, [R1+0x34] ;  /* 0x0000340001117983 */ /* 0x000ea80000300800 */
[----:B0-----:R-:W2:Y:S04]  /*39ce0*/  LDL.LU R18, [R1+0x38] ;  /* 0x0000380001127983 */ /* 0x001ea80000300800 */
[----:B------:R-:W2:Y:S04]  /*39cf0*/  LDL.LU R19, [R1+0x3c] ;  /* 0x00003c0001137983 */ /* 0x000ea80000300800 */
[----:B------:R-:W3:Y:S04]  /*39d00*/  LDL.LU.64 R26, [R1+0x1888] ;  /* 0x00188800011a7983 */ /* 0x000ee80000300a00 */
[----:B------:R-:W3:Y:S04]  /*39d10*/  LDL.LU.64 R24, [R1+0x1880] ;  /* 0x0018800001187983 */ /* 0x000ee80000300a00 */
[----:B------:R0:W-:Y:S04]  /*39d20*/  STL.64 [R1+0x17f8], R22 ;  /* 0x0017f81601007387 */ /* 0x0001e80000100a00 */
[----:B------:R1:W-:Y:S04]  /*39d30*/  STL.64 [R1+0x17f0], R20 ;  /* 0x0017f01401007387 */ /* 0x0003e80000100a00 */
[----:B0-----:R-:W2:Y:S04]  /*39d40*/  LDL.LU R22, [R1+0xb8] ;  /* 0x0000b80001167983 */ /* 0x001ea80000300800 */
[----:B------:R-:W2:Y:S01]  /*39d50*/  LDL.LU R23, [R1+0xbc] ;  /* 0x0000bc0001177983 */ /* 0x000ea20000300800 */
[----:B-1----:R-:W-:-:S02]  /*39d60*/  IMAD.MOV.U32 R20, RZ, RZ, R0 ;  /* 0x000000ffff147224 */ /* 0x002fc400078e0000 */
[----:B------:R-:W-:Y:S01]  /*39d70*/  IMAD.MOV.U32 R21, RZ, RZ, R2 ;  /* 0x000000ffff157224 */ /* 0x000fe200078e0002 */
[----:B--2---:R0:W-:Y:S04]  /*39d80*/  STL.64 [R1+0x1810], R22 ;  /* 0x0018101601007387 */ /* 0x0041e80000100a00 */
[----:B------:R-:W2:Y:S04]  /*39d90*/  LDL.LU R0, [R1+0x187c] ;  /* 0x00187c0001007983 */ /* 0x000ea80000300800 */
[----:B------:R-:W2:Y:S01]  /*39da0*/  LDL.LU R2, [R1+0x1878] ;  /* 0x0018780001027983 */ /* 0x000ea20000300800 */
[----:B0-----:R-:W-:-:S02]  /*39db0*/  IMAD.MOV.U32 R22, RZ, RZ, R6 ;  /* 0x000000ffff167224 */ /* 0x001fc400078e0006 */
[----:B------:R-:W-:Y:S01]  /*39dc0*/  IMAD.MOV.U32 R23, RZ, RZ, R3 ;  /* 0x000000ffff177224 */ /* 0x000fe200078e0003 */
[----:B------:R-:W2:Y:S04]  /*39dd0*/  LDL.LU R6, [R1+0x1874] ;  /* 0x0018740001067983 */ /* 0x000ea80000300800 */
[----:B------:R-:W2:Y:S04]  /*39de0*/  LDL.LU R3, [R1+0x1870] ;  /* 0x0018700001037983 */ /* 0x000ea80000300800 */
[----:B------:R-:W-:Y:S04]  /*39df0*/  STL.64 [R1+0x1828], R22 ;  /* 0x0018281601007387 */ /* 0x000fe80000100a00 */
[----:B------:R0:W-:Y:S04]  /*39e00*/  STL.64 [R1+0x1820], R20 ;  /* 0x0018201401007387 */ /* 0x0001e80000100a00 */
[----:B0-----:R-:W2:Y:S01]  /*39e10*/  LDL.LU R20, [R1+0x10] ;  /* 0x0000100001147983 */ /* 0x001ea20000300800 */
[----:B------:R-:W-:-:S02]  /*39e20*/  IMAD.MOV.U32 R22, RZ, RZ, R28 ;  /* 0x000000ffff167224 */ /* 0x000fc400078e001c */
[----:B------:R-:W-:Y:S02]  /*39e30*/  IMAD.MOV.U32 R23, RZ, RZ, R7 ;  /* 0x000000ffff177224 */ /* 0x000fe400078e0007 */
[----:B------:R-:W-:-:S03]  /*39e40*/  IMAD.MOV.U32 R21, RZ, RZ, R29 ;  /* 0x000000ffff157224 */ /* 0x000fc600078e001d */
[----:B------:R-:W-:Y:S04]  /*39e50*/  STL.64 [R1+0x1840], R22 ;  /* 0x0018401601007387 */ /* 0x000fe80000100a00 */
[----:B--2---:R0:W-:Y:S02]  /*39e60*/  STL.64 [R1+0x1838], R20 ;  /* 0x0018381401007387 */ /* 0x0041e40000100a00 */
[----:B0-----:R-:W-:Y:S02]  /*39e70*/  IMAD.MOV.U32 R20, RZ, RZ, R6 ;  /* 0x000000ffff147224 */ /* 0x001fe400078e0006 */
[C---:B----4-:R-:W-:Y:S01]  /*39e80*/  HMMA.16816.F32 R4, R8.reuse, R4, R12 ;  /* 0x000000040804723c */ /* 0x050fe2000000180c */
[----:B------:R-:W3:Y:S07]  /*39e90*/  LDL.LU.64 R12, [R1+0x1868] ;  /* 0x00186800010c7983 */ /* 0x000eee0000300a00 */
[----:B---3--:R-:W-:Y:S01]  /*39ea0*/  HMMA.16816.F32 R12, R8, R12, R24 ;  /* 0x0000000c080c723c */ /* 0x008fe20000001818 */
[----:B------:R-:W2:Y:S01]  /*39eb0*/  LDL.LU.64 R24, [R1+0x1860] ;  /* 0x0018600001187983 */ /* 0x000ea20000300a00 */
[----:B------:R-:W-:-:S02]  /*39ec0*/  IMAD.MOV.U32 R21, RZ, RZ, R3 ;  /* 0x000000ffff157224 */ /* 0x000fc400078e0003 */
[----:B------:R-:W-:Y:S02]  /*39ed0*/  IMAD.MOV.U32 R22, RZ, RZ, R2 ;  /* 0x000000ffff167224 */ /* 0x000fe400078e0002 */
[----:B------:R-:W-:Y:S02]  /*39ee0*/  IMAD.MOV.U32 R23, RZ, RZ, R0 ;  /* 0x000000ffff177224 */ /* 0x000fe400078e0000 */
[----:B--2---:R-:W-:Y:S01]  /*39ef0*/  HMMA.16816.F32 R8, R8, R24, R16 ;  /* 0x000000180808723c */ /* 0x004fe20000001810 */
[----:B------:R-:W2:Y:S04]  /*39f00*/  LDL.LU.64 R18, [R1+0x1858] ;  /* 0x0018580001127983 */ /* 0x000ea80000300a00 */
[----:B------:R-:W2:Y:S04]  /*39f10*/  LDL.LU.64 R26, [R1+0x1850] ;  /* 0x00185000011a7983 */ /* 0x000ea80000300a00 */
[----:B------:R-:W2:Y:S02]  /*39f20*/  LDL.LU.64 R24, [R1+0x1848] ;  /* 0x0018480001187983 */ /* 0x000ea40000300a00 */
[----:B--2---:R-:W-:Y:S02]  /*39f30*/  HMMA.16816.F32 R16, R24, R18, R20 ;  /* 0x000000121810723c */ /* 0x004fe40000001814 */
[----:B------:R-:W2:Y:S04]  /*39f40*/  LDL.LU.64 R22, [R1+0x1840] ;  /* 0x0018400001167983 */ /* 0x000ea80000300a00 */
[----:B------:R-:W2:-:S13]  /*39f50*/  LDL.LU.64 R20, [R1+0x1838] ;  /* 0x0018380001147983 */ /* 0x000e9a0000300a00 */
[----:B------:R-:W-:Y:S04]  /*39f60*/  STL.64 [R1+0x3b0], R16 ;  /* 0x0003b01001007387 */ /* 0x000fe80000100a00 */
[----:B------:R0:W-:Y:S04]  /*39f70*/  STL.64 [R1+0x3b8], R18 ;  /* 0x0003b81201007387 */ /* 0x0001e80000100a00 */
[----:B0-----:R-:W2:Y:S01]  /*39f80*/  LDL.LU.64 R18, [R1+0x1830] ;  /* 0x0018300001127983 */ /* 0x001ea20000300a00 */
[----:B------:R-:W-:Y:S02]  /*39f90*/  IMAD.MOV.U32 R28, RZ, RZ, R17 ;  /* 0x000000ffff1c7224 */ /* 0x000fe400078e0011 */
[----:B------:R-:W-:-:S05]  /*39fa0*/  IMAD.MOV.U32 R0, RZ, RZ, R16 ;  /* 0x000000ffff007224 */ /* 0x000fca00078e0010 */
[----:B------:R-:W-:Y:S04]  /*39fb0*/  STL [R1+0x1698], R0 ;  /* 0x0016980001007387 */ /* 0x000fe80000100800 */
[----:B------:R-:W-:Y:S01]  /*39fc0*/  STL [R1+0x1694], R28 ;  /* 0x0016941c01007387 */ /* 0x000fe20000100800 */
[----:B--2---:R-:W-:Y:S03]  /*39fd0*/  HMMA.16816.F32 R16, R24, R18, R20 ;  /* 0x000000121810723c */ /* 0x004fe60000001814 */
[----:B------:R-:W2:Y:S04]  /*39fe0*/  LDL.LU.64 R22, [R1+0x1828] ;  /* 0x0018280001167983 */ /* 0x000ea80000300a00 */
[----:B------:R-:W2:-:S12]  /*39ff0*/  LDL.LU.64 R20, [R1+0x1820] ;  /* 0x0018200001147983 */ /* 0x000e980000300a00 */
        /* <DEDUP_REMOVED lines=8> */
[----:B------:R-:W2:-:S15]  /*3a080*/  LDL.LU.64 R22, [R1+0x1810] ;  /* 0x0018100001167983 */ /* 0x000e9e0000300a00 */
[----:B------:R-:W-:Y:S01]  /*3a090*/  NOP ;  /* 0x0000000000007918 */ /* 0x000fe20000000000 */
[----:B------:R-:W-:Y:S04]  /*3a0a0*/  STL.64 [R1+0x100], R16 ;  /* 0x0001001001007387 */ /* 0x000fe80000100a00 */
[----:B------:R0:W-:Y:S01]  /*3a0b0*/  STL.64 [R1+0x108], R18 ;  /* 0x0001081201007387 */ /* 0x0001e20000100a00 */
[----:B------:R-:W-:-:S03]  /*3a0c0*/  IMAD.MOV.U32 R3, RZ, RZ, R16 ;  /* 0x000000ffff037224 */ /* 0x000fc600078e0010 */
[----:B0-----:R-:W2:Y:S04]  /*3a0d0*/  LDL.LU.64 R18, [R1+0x1808] ;  /* 0x0018080001127983 */ /* 0x001ea80000300a00 */
[----:B------:R-:W2:Y:S04]  /*3a0e0*/  LDL.LU.64 R16, [R1+0x1800] ;  /* 0x0018000001107983 */ /* 0x000ea80000300a00 */
[----:B------:R-:W-:Y:S01]  /*3a0f0*/  STL [R1+0x16a4], R3 ;  /* 0x0016a40301007387 */ /* 0x000fe20000100800 */
[----:B--2---:R-:W-:Y:S03]  /*3a100*/  HMMA.16816.F32 R16, R24, R22, R16 ;  /* 0x000000161810723c */ /* 0x004fe60000001810 */
[----:B------:R-:W2:Y:S04]  /*3a110*/  LDL.LU.64 R22, [R1+0x17f8] ;  /* 0x0017f80001167983 */ /* 0x000ea80000300a00 */
[----:B------:R-:W2:-:S12]  /*3a120*/  LDL.LU.64 R20, [R1+0x17f0] ;  /* 0x0017f00001147983 */ /* 0x000e980000300a00 */
[----:B------:R-:W-:Y:S04]  /*3a130*/  STL.64 [R1+0xf0], R16 ;  /* 0x0000f01001007387 */ /* 0x000fe80000100a00 */
[----:B------:R0:W-:Y:S04]  /*3a140*/  STL.64 [R1+0xf8], R18 ;  /* 0x0000f81201007387 */ /* 0x0001e80000100a00 */
[----:B------:R2:W-:Y:S04]  /*3a150*/  STL [R1+0x16a8], R16 ;  /* 0x0016a81001007387 */ /* 0x0005e80000100800 */
[----:B0-----:R-:W2:Y:S04]  /*3a160*/  LDL.LU R18, [R1+0xa8] ;  /* 0x0000a80001127983 */ /* 0x001ea80000300800 */
[----:B------:R-:W2:Y:S02]  /*3a170*/  LDL.LU R19, [R1+0xac] ;  /* 0x0000ac0001137983 */ /* 0x000ea40000300800 */
[----:B--2---:R-:W-:-:S15]  /*3a180*/  HMMA.16816.F32 R16, R24, R18, R20 ;  /* 0x000000121810723c */ /* 0x004fde0000001814 */
[----:B------:R-:W-:-:S04]  /*3a190*/  NOP ;  /* 0x0000000000007918 */ /* 0x000fc80000000000 */
[----:B------:R-:W-:Y:S01]  /*3a1a0*/  IMAD.MOV.U32 R21, RZ, RZ, R17 ;  /* 0x000000ffff157224 */ /* 0x000fe200078e0011 */
[----:B------:R0:W-:Y:S04]  /*3a1b0*/  STL.64 [R1+0xb0], R16 ;  /* 0x0000b01001007387 */ /* 0x0001e80000100a00 */
[----:B------:R1:W-:Y:S01]  /*3a1c0*/  STL.64 [R1+0xb8], R18 ;  /* 0x0000b81201007387 */ /* 0x0003e20000100a00 */
[----:B0-----:R-:W-:-:S05]  /*3a1d0*/  IMAD.MOV.U32 R17, RZ, RZ, R16 ;  /* 0x000000ffff117224 */ /* 0x001fca00078e0010 */
[----:B------:R-:W-:Y:S04]  /*3a1e0*/  STL [R1+0x16b0], R17 ;  /* 0x0016b01101007387 */ /* 0x000fe80000100800 */
[----:B-1----:R-:W2:Y:S04]  /*3a1f0*/  LDL.LU R18, [R1+0x98] ;  /* 0x0000980001127983 */ /* 0x002ea80000300800 */
[----:B------:R-:W2:Y:S04]  /*3a200*/  LDL.LU R19, [R1+0x9c] ;  /* 0x00009c0001137983 */ /* 0x000ea80000300800 */
[----:B------:R-:W-:Y:S04]  /*3a210*/  STL [R1+0x16ac], R21 ;  /* 0x0016ac1501007387 */ /* 0x000fe80000100800 */
[----:B------:R-:W3:Y:S04]  /*3a220*/  LDL.LU R22, [R1+0x78] ;  /* 0x0000780001167983 */ /* 0x000ee80000300800 */
[----:B------:R-:W3:Y:S01]  /*3a230*/  LDL.LU R23, [R1+0x7c] ;  /* 0x00007c0001177983 */ /* 0x000ee20000300800 */
[----:B--2---:R-:W-:-:S15]  /*3a240*/  HMMA.16816.F32 R4, R24, R18, R4 ;  /* 0x000000121804723c */ /* 0x004fde0000001804 */
[----:B------:R-:W-:-:S04]  /*3a250*/  NOP ;  /* 0x0000000000007918 */ /* 0x000fc80000000000 */
[----:B------:R-:W-:Y:S04]  /*3a260*/  STL.64 [R1+0x390], R4 ;  /* 0x0003900401007387 */ /* 0x000fe80000100a00 */
[----:B------:R0:W-:Y:S04]  /*3a270*/  STL.64 [R1+0x398], R6 ;  /* 0x0003980601007387 */ /* 0x0001e80000100a00 */
[----:B0-----:R-:W2:Y:S04]  /*3a280*/  LDL.LU R6, [R1+0x88] ;  /* 0x0000880001067983 */ /* 0x001ea80000300800 */
[----:B------:R-:W2:Y:S01]  /*3a290*/  LDL.LU R7, [R1+0x8c] ;  /* 0x00008c0001077983 */ /* 0x000ea20000300800 */
[----:B------:R-:W-:-:S03]  /*3a2a0*/  IMAD.MOV.U32 R18, RZ, RZ, R4 ;  /* 0x000000ffff127224 */ /* 0x000fc600078e0004 */
[----:B------:R-:W4:Y:S04]  /*3a2b0*/  LDL.LU R2, [R1+0x1680] ;  /* 0x0016800001027983 */ /* 0x000f280000300800 */
[----:B------:R-:W4:Y:S04]  /*3a2c0*/  LDL.LU R28, [R1+0x167c] ;  /* 0x00167c00011c7983 */ /* 0x000f280000300800 */
[----:B------:R-:W4:Y:S04]  /*3a2d0*/  LDL.LU R0, [R1+0x1678] ;  /* 0x0016780001007983 */ /* 0x000f280000300800 */
[----:B------:R2:W-:Y:S01]  /*3a2e0*/  STL [R1+0x16b4], R18 ;  /* 0x0016b41201007387 */ /* 0x0005e20000100800 */
[----:B---3--:R-:W-:-:S15]  /*3a2f0*/  HMMA.16816.F32 R8, R24, R22, R8 ;  /* 0x000000161808723c */ /* 0x008fde0000001808 */
[----:B------:R-:W-:-:S04]  /*3a300*/  NOP ;  /* 0x0000000000007918 */ /* 0x000fc80000000000 */
[----:B------:R-:W-:Y:S02]  /*3a310*/  IMAD.MOV.U32 R20, RZ, RZ, R8 ;  /* 0x000000ffff147224 */ /* 0x000fe400078e0008 */
[----:B------:R-:W-:Y:S01]  /*3a320*/  IMAD.MOV.U32 R4, RZ, RZ, R11 ;  /* 0x000000ffff047224 */ /* 0x000fe200078e000b */
[----:B--2---:R-:W-:Y:S01]  /*3a330*/  HMMA.16816.F32 R16, R24, R6, R12 ;  /* 0x000000061810723c */ /* 0x004fe2000000180c */
[----:B------:R-:W-:Y:S02]  /*3a340*/  IMAD.MOV.U32 R13, RZ, RZ, R9 ;  /* 0x000000ffff0d7224 */ /* 0x000fe400078e0009 */
[----:B------:R-:W-:-:S15]  /*3a350*/  IMAD.MOV.U32 R24, RZ, RZ, R10 ;  /* 0x000000ffff187224 */ /* 0x000fde00078e000a */
[----:B------:R-:W-:Y:S01]  /*3a360*/  NOP ;  /* 0x0000000000007918 */ /* 0x000fe20000000000 */
[----:B------:R-:W-:Y:S01]  /*3a370*/  STL.64 [R1+0xc0], R16 ;  /* 0x0000c01001007387 */ /* 0x000fe20000100a00 */
[----:B------:R-:W-:-:S03]  /*3a380*/  IMAD.MOV.U32 R7, RZ, RZ, R19 ;  /* 0x000000ffff077224 */ /* 0x000fc600078e0013 */
[----:B------:R0:W-:Y:S01]  /*3a390*/  STL.64 [R1+0xc8], R18 ;  /* 0x0000c81201007387 */ /* 0x0001e20000100a00 */
[----:B------:R-:W-:Y:S02]  /*3a3a0*/  IMAD.MOV.U32 R12, RZ, RZ, R17 ;  /* 0x000000ffff0c7224 */ /* 0x000fe400078e0011 */
[----:B0-----:R-:W-:-:S05]  /*3a3b0*/  IMAD.MOV.U32 R19, RZ, RZ, R16 ;  /* 0x000000ffff137224 */ /* 0x001fca00078e0010 */
[----:B------:R-:W-:Y:S04]  /*3a3c0*/  STL [R1+0x16c0], R19 ;  /* 0x0016c01301007387 */ /* 0x000fe80000100800 */
[----:B------:R-:W-:Y:S04]  /*3a3d0*/  STL [R1+0x16bc], R12 ;  /* 0x0016bc0c01007387 */ /* 0x000fe80000100800 */
[----:B------:R-:W-:Y:S04]  /*3a3e0*/  STL [R1+0x16b8], R7 ;  /* 0x0016b80701007387 */ /* 0x000fe80000100800 */
[----:B------:R-:W-:Y:S04]  /*3a3f0*/  STL.64 [R1+0x80], R8 ;  /* 0x0000800801007387 */ /* 0x000fe80000100a00 */
[----:B------:R-:W-:Y:S04]  /*3a400*/  STL.64 [R1+0x88], R10 ;  /* 0x0000880a01007387 */ /* 0x000fe80000100a00 */
[----:B------:R-:W-:Y:S04]  /*3a410*/  STL [R1+0x16d0], R20 ;  /* 0x0016d01401007387 */ /* 0x000fe80000100800 */
[----:B------:R-:W-:Y:S04]  /*3a420*/  STL [R1+0x16cc], R13 ;  /* 0x0016cc0d01007387 */ /* 0x000fe80000100800 */
[----:B------:R-:W-:Y:S04]  /*3a430*/  STL [R1+0x16c8], R24 ;  /* 0x0016c81801007387 */ /* 0x000fe80000100800 */
[----:B------:R0:W-:Y:S04]  /*3a440*/  STL [R1+0x16c4], R4 ;  /* 0x0016c40401007387 */ /* 0x0001e80000100800 */
[----:B0-----:R-:W2:Y:S01]  /*3a450*/  LDL.LU R4, [R1+0x588] ;  /* 0x0005880001047983 */ /* 0x001ea20000300800 */
[----:B------:R-:W-:-:S04]  /*3a460*/  USHF.L.U32 UR5, UR14, 0x8, URZ ;  /* 0x000000080e057899 */ /* 0x000fc800080006ff */
[----:B------:R-:W-:-:S06]  /*3a470*/  USHF.L.U32 UR15, UR5, 0x1, URZ ;  /* 0x00000001050f7899 */ /* 0x000fcc00080006ff */
[----:B----4-:R-:W-:Y:S02]  /*3a480*/  IADD3 R2, P0, PT, R2, UR15, RZ ;  /* 0x0000000f02027c10 */ /* 0x010fe4000ff1e0ff */
[----:B------:R-:W-:-:S03]  /*3a490*/  IADD3 R28, P3, PT, R28, UR15, RZ ;  /* 0x0000000f1c1c7c10 */ /* 0x000fc6000ff7e0ff */
[----:B------:R-:W-:Y:S04]  /*3a4a0*/  STL [R1+0x1680], R2 ;  /* 0x0016800201007387 */ /* 0x000fe80000100800 */
[----:B--2---:R0:W-:Y:S04]  /*3a4b0*/  STL [R1+0x17e4], R4 ;  /* 0x0017e40401007387 */ /* 0x0041e80000100800 */
[----:B------:R-:W-:Y:S04]  /*3a4c0*/  STL [R1+0x167c], R28 ;  /* 0x00167c1c01007387 */ /* 0x000fe80000100800 */
[----:B0-----:R-:W2:Y:S01]  /*3a4d0*/  LDL.LU R4, [R1+0x598] ;  /* 0x0005980001047983 */ /* 0x001ea20000300800 */
[----:B------:R-:W-:-:S05]  /*3a4e0*/  IADD3 R0, P1, PT, R0, UR15, RZ ;  /* 0x0000000f00007c10 */ /* 0x000fca000ff3e0ff */
[----:B------:R-:W-:Y:S04]  /*3a4f0*/  STL [R1+0x1678], R0 ;  /* 0x0016780001007387 */ /* 0x000fe80000100800 */
        /* <DEDUP_REMOVED lines=30> */
[----:B--2---:R-:W-:-:S05]  /*3a6e0*/  IADD3 R4, P2, PT, R4, UR15, RZ ;  /* 0x0000000f04047c10 */ /* 0x004fca000ff5e0ff */
[----:B------:R0:W-:Y:S04]  /*3a6f0*/  STL [R1+0x1668], R4 ;  /* 0x0016680401007387 */ /* 0x0001e80000100800 */
[----:B0-----:R-:W2:Y:S01]  /*3a700*/  LDL.LU R4, [R1+0x17e8] ;  /* 0x0017e80001047983 */ /* 0x001ea20000300800 */
[----:B------:R-:W-:-:S04]  /*3a710*/  USHF.L.U32 UR6, UR16, 0x8, URZ ;  /* 0x0000000810067899 */ /* 0x000fc800080006ff */
[----:B------:R-:W-:-:S06]  /*3a720*/  USHF.L.U32 UR17, UR6, 0x1, URZ ;  /* 0x0000000106117899 */ /* 0x000fcc00080006ff */
[----:B--2---:R-:W-:-:S05]  /*3a730*/  IADD3 R4, P5, PT, R4, UR17, RZ ;  /* 0x0000001104047c10 */ /* 0x004fca000ffbe0ff */
[----:B------:R0:W-:Y:S04]  /*3a740*/  STL [R1+0x598], R4 ;  /* 0x0005980401007387 */ /* 0x0001e80000100800 */
[----:B0-----:R-:W2:Y:S01]  /*3a750*/  LDL.LU R4, [R1+0x17e4] ;  /* 0x0017e40001047983 */ /* 0x001ea20000300800 */
[----:B------:R-:W-:-:S04]  /*3a760*/  USHF.R.S32.HI UR7, URZ, 0x1f, UR5 ;  /* 0x0000001fff077899 */ /* 0x000fc80008011405 */
[----:B------:R-:W-:Y:S01]  /*3a770*/  USHF.L.U64.HI UR7, UR5, 0x1, UR7 ;  /* 0x0000000105077899 */ /* 0x000fe20008010207 */
[----:B---3--:R-:W-:Y:S01]  /*3a780*/  IADD3 R24, P6, PT, R24, UR17, RZ ;  /* 0x0000001118187c10 */ /* 0x008fe2000ffde0ff */
[----:B------:R-:W-:-:S04]  /*3a790*/  USHF.R.S32.HI UR8, URZ, 0x1f, UR6 ;  /* 0x0000001fff087899 */ /* 0x000fc80008011406 */
[----:B----4-:R-:W-:Y:S02]  /*3a7a0*/  IADD3.X R13, PT, PT, R13, UR7, RZ, P0, !PT ;  /* 0x000000070d0d7c10 */ /* 0x010fe400087fe4ff */
[----:B------:R-:W-:Y:S02]  /*3a7b0*/  IADD3 R20, P0, PT, R20, UR17, RZ ;  /* 0x0000001114147c10 */ /* 0x000fe4000ff1e0ff */
[----:B------:R-:W-:Y:S02]  /*3a7c0*/  IADD3.X R25, PT, PT, R25, UR7, RZ, P3, !PT ;  /* 0x0000000719197c10 */ /* 0x000fe40009ffe4ff */
[----:B------:R-:W-:Y:S01]  /*3a7d0*/  IADD3 R26, P3, PT, R26, UR15, RZ ;  /* 0x0000000f1a1a7c10 */ /* 0x000fe2000ff7e0ff */
[----:B------:R-:W-:Y:S01]  /*3a7e0*/  USHF.L.U64.HI UR8, UR6, 0x1, UR8 ;  /* 0x0000000106087899 */ /* 0x000fe20008010208 */
[----:B------:R-:W-:Y:S02]  /*3a7f0*/  IADD3.X R27, PT, PT, R27, UR7, RZ, P1, !PT ;  /* 0x000000071b1b7c10 */ /* 0x000fe40008ffe4ff */
[----:B------:R-:W-:-:S02]  /*3a800*/  IADD3 R8, P1, PT, R8, UR17, RZ ;  /* 0x0000001108087c10 */ /* 0x000fc4000ff3e0ff */
[----:B------:R-:W-:Y:S02]  /*3a810*/  IADD3.X R9, PT, PT, R9, UR7, RZ, P2, !PT ;  /* 0x0000000709097c10 */ /* 0x000fe400097fe4ff */
[----:B------:R-:W-:Y:S02]  /*3a820*/  IADD3.X R10, PT, PT, R10, UR7, RZ, P3, !PT ;  /* 0x000000070a0a7c10 */ /* 0x000fe40009ffe4ff */
[----:B------:R-:W-:Y:S02]  /*3a830*/  IADD3 R11, P3, PT, R11, UR17, RZ ;  /* 0x000000110b0b7c10 */ /* 0x000fe4000ff7e0ff */
[----:B------:R-:W-:Y:S02]  /*3a840*/  IADD3 R7, P2, PT, R7, UR17, RZ ;  /* 0x0000001107077c10 */ /* 0x000fe4000ff5e0ff */
[----:B------:R-:W-:Y:S02]  /*3a850*/  IADD3.X R12, PT, PT, R12, UR8, RZ, P5, !PT ;  /* 0x000000080c0c7c10 */ /* 0x000fe4000affe4ff */
[----:B------:R-:W-:-:S02]  /*3a860*/  IADD3 R19, P5, PT, R19, UR17, RZ ;  /* 0x0000001113137c10 */ /* 0x000fc4000ffbe0ff */
[----:B------:R-:W-:Y:S02]  /*3a870*/  IADD3.X R14, PT, PT, R14, UR8, RZ, P3, !PT ;  /* 0x000000080e0e7c10 */ /* 0x000fe40009ffe4ff */
[----:B------:R-:W-:Y:S02]  /*3a880*/  IADD3 R15, P3, PT, R15, UR17, RZ ;  /* 0x000000110f0f7c10 */ /* 0x000fe4000ff7e0ff */
[----:B------:R-:W-:Y:S02]  /*3a890*/  IADD3.X R6, PT, PT, R6, UR8, RZ, P5, !PT ;  /* 0x0000000806067c10 */ /* 0x000fe4000affe4ff */
[----:B------:R-:W-:Y:S02]  /*3a8a0*/  IADD3 R21, P5, PT, R21, UR17, RZ ;  /* 0x0000001115157c10 */ /* 0x000fe4000ffbe0ff */
[----:B------:R-:W-:Y:S02]  /*3a8b0*/  IADD3.X R17, PT, PT, R17, UR8, RZ, P6, !PT ;  /* 0x0000000811117c10 */ /* 0x000fe4000b7fe4ff */
[----:B------:R-:W-:-:S02]  /*3a8c0*/  IADD3 R22, P6, PT, R22, UR17, RZ ;  /* 0x0000001116167c10 */ /* 0x000fc4000ffde0ff */
[----:B------:R-:W-:Y:S02]  /*3a8d0*/  IADD3.X R3, PT, PT, R3, UR8, RZ, P0, !PT ;  /* 0x0000000803037c10 */ /* 0x000fe400087fe4ff */
[----:B------:R-:W-:Y:S02]  /*3a8e0*/  IADD3 R29, P0, PT, R29, UR17, RZ ;  /* 0x000000111d1d7c10 */ /* 0x000fe4000ff1e0ff */
[----:B--2---:R-:W-:-:S05]  /*3a8f0*/  IADD3 R4, P4, PT, R4, UR17, RZ ;  /* 0x0000001104047c10 */ /* 0x004fca000ff9e0ff */
[----:B------:R0:W-:Y:S04]  /*3a900*/  STL [R1+0x588], R4 ;  /* 0x0005880401007387 */ /* 0x0001e80000100800 */
        /* <DEDUP_REMOVED lines=11> */
[----:B------:R-:W-:-:S03]  /*3a9c0*/  IADD3.X R18, PT, PT, R18, UR8, RZ, P4, !PT ;  /* 0x0000000812127c10 */ /* 0x000fc6000a7fe4ff */
[----:B------:R-:W-:Y:S01]  /*3a9d0*/  STL [R1+0x594], R12 ;  /* 0x0005940c01007387 */ /* 0x000fe20000100800 */
[----:B------:R-:W-:-:S03]  /*3a9e0*/  IADD3 R5, P4, PT, R5, UR17, RZ ;  /* 0x0000001105057c10 */ /* 0x000fc6000ff9e0ff */
        /* <DEDUP_REMOVED lines=12> */
[----:B------:R-:W-:Y:S04]  /*3aab0*/  STL [R1+0x13bc], R16 ;  /* 0x0013bc1001007387 */ /* 0x000fe80000100800 */
[----:B------:R-:W-:Y:S04]  /*3aac0*/  STL [R1+0x1408], R3 ;  /* 0x0014080301007387 */ /* 0x000fe80000100800 */
[----:B------:R-:W-:Y:S04]  /*3aad0*/  STL [R1+0x13f4], R29 ;  /* 0x0013f41d01007387 */ /* 0x000fe80000100800 */
[----:B0-----:R-:W2:Y:S01]  /*3aae0*/  LDL.LU R4, [R1+0x139c] ;  /* 0x00139c0001047983 */ /* 0x001ea20000300800 */
[----:B------:R-:W-:-:S02]  /*3aaf0*/  IADD3.X R2, PT, PT, R2, UR8, RZ, P6, !PT ;  /* 0x0000000802027c10 */ /* 0x000fc4000b7fe4ff */
[----:B------:R-:W-:-:S03]  /*3ab00*/  IADD3 R28, P6, PT, R28, UR17, RZ ;  /* 0x000000111c1c7c10 */ /* 0x000fc6000ffde0ff */
[----:B------:R-:W-:Y:S04]  /*3ab10*/  STL [R1+0x1400], R2 ;  /* 0x0014000201007387 */ /* 0x000fe80000100800 */
[----:B--2---:R0:W-:Y:S04]  /*3ab20*/  STL [R1+0x17dc], R4 ;  /* 0x0017dc0401007387 */ /* 0x0041e80000100800 */
[----:B------:R-:W-:Y:S04]  /*3ab30*/  STL [R1+0x13ac], R28 ;  /* 0x0013ac1c01007387 */ /* 0x000fe80000100800 */
[----:B0-----:R-:W2:Y:S01]  /*3ab40*/  LDL.LU R4, [R1+0x13f0] ;  /* 0x0013f00001047983 */ /* 0x001ea20000300800 */
[----:B------:R-:W-:-:S05]  /*3ab50*/  IADD3.X R0, PT, PT, R0, UR8, RZ, P1, !PT ;  /* 0x0000000800007c10 */ /* 0x000fca0008ffe4ff */
        /* <DEDUP_REMOVED lines=33> */
[----:B0-----:R-:W2:Y:S02]  /*3ad70*/  LDL.LU R4, [R1+0x17e0] ;  /* 0x0017e00001047983 */ /* 0x001ea40000300800 */
[----:B--2---:R-:W-:-:S05]  /*3ad80*/  IADD3.X R4, PT, PT, R4, UR8, RZ, P0, !PT ;  /* 0x0000000804047c10 */ /* 0x004fca00087fe4ff */
[----:B------:R0:W-:Y:S04]  /*3ad90*/  STL [R1+0x13f0], R4 ;  /* 0x0013f00401007387 */ /* 0x0001e80000100800 */
[----:B0-----:R-:W2:Y:S01]  /*3ada0*/  LDL.LU R4, [R1+0x17dc] ;  /* 0x0017dc0001047983 */ /* 0x001ea20000300800 */
[----:B---3--:R-:W-:Y:S02]  /*3adb0*/  IADD3.X R24, PT, PT, R24, UR8, RZ, P2, !PT ;  /* 0x0000000818187c10 */ /* 0x008fe400097fe4ff */
[----:B----4-:R-:W-:Y:S02]  /*3adc0*/  IADD3 R13, P2, PT, R13, UR17, RZ ;  /* 0x000000110d0d7c10 */ /* 0x010fe4000ff5e0ff */
        /* <DEDUP_REMOVED lines=51> */
[----:B------:R-:W-:-:S02]  /*3b100*/  IADD3 R2, P1, PT, R2, UR17, RZ ;  /* 0x0000001102027c10 */ /* 0x000fc4000ff3e0ff */
[----:B------:R-:W-:-:S03]  /*3b110*/  IADD3.X R28, PT, PT, R28, UR8, RZ, P0, !PT ;  /* 0x000000081c1c7c10 */ /* 0x000fc600087fe4ff */
        /* <DEDUP_REMOVED lines=36> */
[----:B--2---:R-:W-:-:S05]  /*3b360*/  IADD3.X R4, PT, PT, R4, UR8, RZ, P2, !PT ;  /* 0x0000000804047c10 */ /* 0x004fca00097fe4ff */
[----:B------:R0:W-:Y:S04]  /*3b370*/  STL [R1+0x1378], R4 ;  /* 0x0013780401007387 */ /* 0x0001e80000100800 */
[----:B0-----:R-:W2:Y:S02]  /*3b380*/  LDL.LU R4, [R1+0x17d8] ;  /* 0x0017d80001047983 */ /* 0x001ea40000300800 */
[----:B--2---:R-:W-:-:S05]  /*3b390*/  IADD3 R4, P2, PT, R4, UR17, RZ ;  /* 0x0000001104047c10 */ /* 0x004fca000ff5e0ff */
[----:B------:R0:W-:Y:S04]  /*3b3a0*/  STL [R1+0x1364], R4 ;  /* 0x0013640401007387 */ /* 0x0001e80000100800 */
[----:B0-----:R-:W2:Y:S01]  /*3b3b0*/  LDL.LU R4, [R1+0x17d4] ;  /* 0x0017d40001047983 */ /* 0x001ea20000300800 */
[----:B----4-:R-:W-:Y:S02]  /*3b3c0*/  IADD3.X R13, PT, PT, R13, UR8, RZ, P3, !PT ;  /* 0x000000080d0d7c10 */ /* 0x010fe40009ffe4ff */
[----:B---3--:R-:W-:Y:S02]  /*3b3d0*/  IADD3 R20, P3, PT, R20, UR17, RZ ;  /* 0x0000001114147c10 */ /* 0x008fe4000ff7e0ff */
        /* <DEDUP_REMOVED lines=20> */
[----:B--2---:R-:W-:Y:S02]  /*3b520*/  IADD3.X R4, PT, PT, R4, UR8, RZ, P1, !PT ;  /* 0x0000000804047c10 */ /* 0x004fe40008ffe4ff */
[----:B------:R-:W-:-:S03]  /*3b530*/  IADD3 R24, P1, PT, R24, UR17, RZ ;  /* 0x0000001118187c10 */ /* 0x000fc6000ff3e0ff */
        /* <DEDUP_REMOVED lines=96> */
[----:B--2---:R-:W-:-:S04]  /*3bb40*/  IADD3 R4, P3, PT, R4, UR17, RZ ;  /* 0x0000001104047c10 */ /* 0x004fc8000ff7e0ff */
[----:B------:R-:W-:Y:S01]  /*3bb50*/  IADD3.X R26, PT, PT, R26, UR8, RZ, P3, !PT ;  /* 0x000000081a1a7c10 */ /* 0x000fe20009ffe4ff */
[----:B------:R0:W-:Y:S04]  /*3bb60*/  STL [R1+0x12e4], R4 ;  /* 0x0012e40401007387 */ /* 0x0001e80000100800 */
        /* <DEDUP_REMOVED lines=2906> */
[----:B------:R-:W-:Y:S04]  /*47110*/  STL [R1+0x154c], R4 ;  /* 0x00154c0401007387 */ /* 0x000fe80000100800 */
[----:B------:R-:W-:Y:S04]  /*47120*/  STL [R1+0x1594], R24 ;  /* 0x0015941801007387 */ /* 0x000fe80000100800 */
[----:B------:R-:W-:Y:S04]  /*47130*/  STL [R1+0x155c], R13 ;  /* 0x00155c0d01007387 */ /* 0x000fe80000100800 */
[----:B------:R0:W-:Y:S04]  /*47140*/  STL [R1+0x15a0], R20 ;  /* 0x0015a01401007387 */ /* 0x0001e80000100800 */
        /* <DEDUP_REMOVED lines=87> */
[----:B------:R-:W-:Y:S02]  /*476c0*/  IADD3 R10, P6, PT, R10, UR15, RZ ;  /* 0x0000000f0a0a7c10 */ /* 0x000fe4000ffde0ff */
[----:B------:R-:W-:Y:S02]  /*476d0*/  IADD3.X R11, PT, PT, R11, UR8, RZ, P1, !PT ;  /* 0x000000080b0b7c10 */ /* 0x000fe40008ffe4ff */
[----:B------:R-:W-:Y:S02]  /*476e0*/  IADD3.X R14, PT, PT, R14, UR7, RZ, P3, !PT ;  /* 0x000000070e0e7c10 */ /* 0x000fe40009ffe4ff */
[----:B------:R-:W-:Y:S02]  /*476f0*/  IADD3.X R15, PT, PT, R15, UR7, RZ, P5, !PT ;  /* 0x000000070f0f7c10 */ /* 0x000fe4000affe4ff */
[----:B------:R-:W-:Y:S01]  /*47700*/  IADD3.X R5, PT, PT, R5, UR7, RZ, P4, !PT ;  /* 0x0000000705057c10 */ /* 0x000fe2000a7fe4ff */
[----:B------:R-:W-:Y:S01]  /*47710*/  UIADD3 UR9, UPT, UPT, UR11, 0xff, URZ ;  /* 0x000000ff0b097890 */ /* 0x000fe2000fffe0ff */
[----:B------:R-:W-:-:S02]  /*47720*/  IADD3.X R23, PT, PT, R23, UR7, RZ, P6, !PT ;  /* 0x0000000717177c10 */ /* 0x000fc4000b7fe4ff */
[----:B------:R-:W-:Y:S01]  /*47730*/  IADD3.X R6, PT, PT, R6, UR7, RZ, P0, !PT ;  /* 0x0000000706067c10 */ /* 0x000fe200087fe4ff */
[----:B------:R-:W-:-:S04]  /*47740*/  USHF.R.S32.HI UR10, URZ, 0x1f, UR9 ;  /* 0x0000001fff0a7899 */ /* 0x000fc80008011409 */
[----:B------:R-:W-:Y:S02]  /*47750*/  ULEA.HI UR10, UR10, UR9, URZ, 0x8 ;  /* 0x000000090a0a7291 */ /* 0x000fe4000f8f40ff */
[----:B------:R-:W-:Y:S02]  /*47760*/  UIADD3 UR4, UPT, UPT, UR4, 0x1, URZ ;  /* 0x0000000104047890 */ /* 0x000fe4000fffe0ff */
[----:B------:R-:W-:-:S04]  /*47770*/  USHF.R.S32.HI UR10, URZ, 0x8, UR10 ;  /* 0x00000008ff0a7899 */ /* 0x000fc8000801140a */
[----:B------:R-:W-:Y:S01]  /*47780*/  UISETP.NE.U32.AND UP0, UPT, UR4, UR10, UPT ;  /* 0x0000000a0400728c */ /* 0x000fe2000bf05070 */
[----:B--2---:R-:W-:-:S05]  /*47790*/  IADD3 R20, P2, PT, R20, UR15, RZ ;  /* 0x0000000f14147c10 */ /* 0x004fca000ff5e0ff */
[----:B------:R0:W-:Y:S04]  /*477a0*/  STL [R1+0x1624], R20 ;  /* 0x0016241401007387 */ /* 0x0001e80000100800 */
[----:B0-----:R0:W5:Y:S04]  /*477b0*/  LDL.LU R20, [R1+0x16d0] ;  /* 0x0016d00001147983 */ /* 0x0011680000300800 */
[----:B------:R1:W-:Y:S04]  /*477c0*/  STL [R1+0x15cc], R13 ;  /* 0x0015cc0d01007387 */ /* 0x0003e80000100800 */
[----:B-1----:R0:W5:Y:S04]  /*477d0*/  LDL.LU R13, [R1+0x16cc] ;  /* 0x0016cc00010d7983 */ /* 0x0021680000300800 */
[----:B------:R1:W-:Y:S01]  /*477e0*/  STL [R1+0x162c], R24 ;  /* 0x00162c1801007387 */ /* 0x0003e20000100800 */
[----:B------:R-:W-:-:S03]  /*477f0*/  IADD3.X R21, PT, PT, R21, UR7, RZ, P2, !PT ;  /* 0x0000000715157c10 */ /* 0x000fc600097fe4ff */
[----:B-1----:R0:W5:Y:S04]  /*47800*/  LDL.LU R24, [R1+0x16c8] ;  /* 0x0016c80001187983 */ /* 0x0021680000300800 */
[----:B------:R1:W-:Y:S01]  /*47810*/  STL [R1+0x15d0], R4 ;  /* 0x0015d00401007387 */ /* 0x0003e20000100800 */
[----:B------:R-:W-:-:S03]  /*47820*/  IADD3 R16, P2, PT, R16, UR15, RZ ;  /* 0x0000000f10107c10 */ /* 0x000fc6000ff5e0ff */
[----:B-1----:R0:W5:Y:S04]  /*47830*/  LDL.LU R4, [R1+0x16c4] ;  /* 0x0016c40001047983 */ /* 0x0021680000300800 */
[----:B------:R1:W-:Y:S04]  /*47840*/  STL [R1+0x1634], R19 ;  /* 0x0016341301007387 */ /* 0x0003e80000100800 */
        /* <DEDUP_REMOVED lines=26> */
[----:B------:R0:W-:Y:S04]  /*479f0*/  STL [R1+0x1664], R25 ;  /* 0x0016641901007387 */ /* 0x0001e80000100800 */
        /* <DEDUP_REMOVED lines=11> */
[----:B------:R0:W-:Y:S01]  /*47ab0*/  STL [R1+0x1638], R22 ;  /* 0x0016381601007387 */ /* 0x0001e20000100800 */
[----:B------:R-:W-:Y:S05]  /*47ac0*/  BRA.U UP0, `(.L_x_2) ;  /* 0xfffffd2100b87547 */ /* 0x000fea000b83ffff */
[----:B-----5:R1:W-:Y:S04]  /*47ad0*/  STL [R1+0x169c], R16 ;  /* 0x00169c1001007387 */ /* 0x0203e80000100800 */
[----:B------:R2:W-:Y:S01]  /*47ae0*/  STL [R1+0x1698], R0 ;  /* 0x0016980001007387 */ /* 0x0005e20000100800 */
[----:B-1----:R-:W-:-:S03]  /*47af0*/  IMAD.MOV.U32 R16, RZ, RZ, R4 ;  /* 0x000000ffff107224 */ /* 0x002fc600078e0004 */
[----:B--2---:R-:W2:Y:S04]  /*47b00*/  LDL.LU R0, [R1+0x39c] ;  /* 0x00039c0001007983 */ /* 0x004ea80000300800 */
[----:B0-----:R-:W2:Y:S04]  /*47b10*/  LDL.LU R6, [R1+0xbc] ;  /* 0x0000bc0001067983 */ /* 0x001ea80000300800 */
[----:B------:R0:W-:Y:S04]  /*47b20*/  STL [R1+0x1694], R2 ;  /* 0x0016940201007387 */ /* 0x0001e80000100800 */
[----:B0-----:R-:W3:Y:S04]  /*47b30*/  LDL.LU R2, [R1+0xfc] ;  /* 0x0000fc0001027983 */ /* 0x001ee80000300800 */
[----:B------:R-:W3:Y:S04]  /*47b40*/  LDL.LU R5, [R1+0x10c] ;  /* 0x00010c0001057983 */ /* 0x000ee80000300800 */
        /* <DEDUP_REMOVED lines=8> */
[----:B------:R-:W-:-:S03]  /*47bd0*/  F2FP.F16.F32.PACK_AB R7, R16, R7 ;  /* 0x000000071007723e */ /* 0x000fc600000000ff */
[----:B------:R-:W4:Y:S04]  /*47be0*/  LDL.LU R15, [R1+0x3b8] ;  /* 0x0003b800010f7983 */ /* 0x000f280000300800 */
[----:B------:R-:W4:Y:S04]  /*47bf0*/  LDL.LU R14, [R1+0x394] ;  /* 0x00039400010e7983 */ /* 0x000f280000300800 */
[----:B------:R-:W4:Y:S04]  /*47c00*/  LDL.LU R22, [R1+0xf4] ;  /* 0x0000f40001167983 */ /* 0x000f280000300800 */
[----:B------:R-:W4:Y:S04]  /*47c10*/  LDL.LU R23, [R1+0x104] ;  /* 0x0001040001177983 */ /* 0x000f280000300800 */
[----:B------:R-:W4:Y:S01]  /*47c20*/  LDL.LU R16, [R1+0x169c] ;  /* 0x00169c0001107983 */ /* 0x000f220000300800 */
[----:B--2---:R-:W-:-:S03]  /*47c30*/  F2FP.F16.F32.PACK_AB R6, R0, R6 ;  /* 0x000000060006723e */ /* 0x004fc600000000ff */
[----:B------:R-:W2:Y:S01]  /*47c40*/  LDL.LU R0, [R1+0x1698] ;  /* 0x0016980001007983 */ /* 0x000ea20000300800 */
[----:B---3--:R-:W-:-:S03]  /*47c50*/  F2FP.F16.F32.PACK_AB R5, R2, R5 ;  /* 0x000000050205723e */ /* 0x008fc600000000ff */
[----:B------:R-:W2:Y:S01]  /*47c60*/  LDL.LU R2, [R1+0x1694] ;  /* 0x0016940001027983 */ /* 0x000ea20000300800 */
[----:B------:R-:W-:Y:S02]  /*47c70*/  F2FP.F16.F32.PACK_AB R18, R18, R17 ;  /* 0x000000111212723e */ /* 0x000fe400000000ff */
[----:B------:R-:W-:Y:S02]  /*47c80*/  F2FP.F16.F32.PACK_AB R19, R20, R19 ;  /* 0x000000131413723e */ /* 0x000fe400000000ff */
[----:B----4-:R-:W-:Y:S02]  /*47c90*/  F2FP.F16.F32.PACK_AB R4, R25, R4 ;  /* 0x000000041904723e */ /* 0x010fe400000000ff */
[----:B------:R-:W-:Y:S02]  /*47ca0*/  F2FP.F16.F32.PACK_AB R11, R24, R11 ;  /* 0x0000000b180b723e */ /* 0x000fe400000000ff */
[----:B------:R-:W-:Y:S02]  /*47cb0*/  F2FP.F16.F32.PACK_AB R10, R26, R10 ;  /* 0x0000000a1a0a723e */ /* 0x000fe400000000ff */
[----:B------:R-:W-:-:S02]  /*47cc0*/  F2FP.F16.F32.PACK_AB R9, R27, R9 ;  /* 0x000000091b09723e */ /* 0x000fc400000000ff */
[----:B------:R-:W-:Y:S02]  /*47cd0*/  F2FP.F16.F32.PACK_AB R8, R8, R15 ;  /* 0x0000000f0808723e */ /* 0x000fe400000000ff */
[----:B------:R-:W-:Y:S02]  /*47ce0*/  F2FP.F16.F32.PACK_AB R15, R13, R12 ;  /* 0x0000000c0d0f723e */ /* 0x000fe400000000ff */
[----:B------:R-:W-:Y:S02]  /*47cf0*/  F2FP.F16.F32.PACK_AB R14, R14, R21 ;  /* 0x000000150e0e723e */ /* 0x000fe400000000ff */
[----:B------:R-:W-:Y:S02]  /*47d00*/  F2FP.F16.F32.PACK_AB R12, R29, R28 ;  /* 0x0000001c1d0c723e */ /* 0x000fe400000000ff */
[----:B------:R-:W-:Y:S02]  /*47d10*/  F2FP.F16.F32.PACK_AB R13, R22, R23 ;  /* 0x00000017160d723e */ /* 0x000fe400000000ff */
[----:B------:R-:W-:-:S02]  /*47d20*/  F2FP.F16.F32.PACK_AB R17, R16, R3 ;  /* 0x000000031011723e */ /* 0x000fc400000000ff */
[----:B--2---:R-:W-:-:S07]  /*47d30*/  F2FP.F16.F32.PACK_AB R16, R2, R0 ;  /* 0x000000000210723e */ /* 0x004fce00000000ff */
.L_x_1:
[----:B------:R-:W2:Y:S01]  /*47d40*/  LDL.LU R23, [R1+0x168c] ;  /* 0x00168c0001177983 */ /* 0x000ea20000300800 */
[----:B0-----:R-:W0:Y:S01]  /*47d50*/  S2R R0, SR_TID.X ;  /* 0x0000000000007919 */ /* 0x001e220000002100 */
[----:B------:R-:W3:Y:S01]  /*47d60*/  S2UR UR5, SR_CgaCtaId ;  /* 0x00000000000579c3 */ /* 0x000ee20000008800 */
[----:B------:R-:W4:Y:S01]  /*47d70*/  LDCU.128 UR8, c[0x0][0x390] ;  /* 0x00007200ff0877ac */ /* 0x000f220008000c00 */
[----:B------:R-:W5:Y:S01]  /*47d80*/  LDL.LU R21, [R1+0x1688] ;  /* 0x0016880001157983 */ /* 0x000f620000300800 */
[----:B------:R-:W1:Y:S03]  /*47d90*/  LDCU UR6, c[0x0][0x3b4] ;  /* 0x00007680ff0677ac */ /* 0x000e660008000800 */
[----:B------:R-:W4:Y:S01]  /*47da0*/  LDL.LU R22, [R1+0x1690] ;  /* 0x0016900001167983 */ /* 0x000f220000300800 */
[----:B------:R-:W-:-:S03]  /*47db0*/  UMOV UR4, 0x400 ;  /* 0x0000040000047882 */ /* 0x000fc60000000000 */
[----:B------:R-:W4:Y:S01]  /*47dc0*/  LDL R24, [R1+0x174] ;  /* 0x0001740001187983 */ /* 0x000f220000100800 */
[----:B---3--:R-:W-:Y:S01]  /*47dd0*/  ULEA UR4, UR5, UR4, 0x18 ;  /* 0x0000000405047291 */ /* 0x008fe2000f8ec0ff */
[----:B------:R-:W3:Y:S01]  /*47de0*/  LDCU UR5, c[0x0][0x3b8] ;  /* 0x00007700ff0577ac */ /* 0x000ee20008000800 */
[C---:B0-----:R-:W-:Y:S01]  /*47df0*/  IMAD.SHL.U32 R20, R0.reuse, 0x4, RZ ;  /* 0x0000000400147824 */ /* 0x041fe200078e00ff */
[C---:B------:R-:W-:Y:S01]  /*47e00*/  LOP3.LUT R3, R0.reuse, 0x60, RZ, 0xc0, !PT ;  /* 0x0000006000037812 */ /* 0x040fe200078ec0ff */
[----:B------:R-:W-:-:S03]  /*47e10*/  IMAD.SHL.U32 R2, R0, 0x100, RZ ;  /* 0x0000010000027824 */ /* 0x000fc600078e00ff */
[----:B------:R-:W-:-:S05]  /*47e20*/  LOP3.LUT R20, R20, 0x70, RZ, 0xc0, !PT ;  /* 0x0000007014147812 */ /* 0x000fca00078ec0ff */
[----:B------:R-:W-:Y:S02]  /*47e30*/  IMAD R3, R3, 0x10, R20 ;  /* 0x0000001003037824 */ /* 0x000fe400078e0214 */
[----:B------:R-:W-:-:S05]  /*47e40*/  IMAD.SHL.U32 R20, R0, 0x400, RZ ;  /* 0x0000040000147824 */ /* 0x000fca00078e00ff */
[----:B------:R-:W-:Y:S02]  /*47e50*/  LOP3.LUT R20, R20, 0x1800, RZ, 0xc0, !PT ;  /* 0x0000180014147812 */ /* 0x000fe400078ec0ff */
[----:B-1----:R-:W-:Y:S01]  /*47e60*/  LEA.HI R29, R0, 0x38, RZ, 0x1c ;  /* 0x00000038001d7811 */ /* 0x002fe200078fe0ff */
[----:B------:R-:W-:Y:S01]  /*47e70*/  BAR.SYNC.DEFER_BLOCKING 0x0 ;  /* 0x0000000000007b1d */ /* 0x000fe20000010000 */
[----:B--2---:R-:W-:-:S04]  /*47e80*/  LOP3.LUT R2, R23, 0x1800, R2, 0xf8, !PT ;  /* 0x0000180017027812 */ /* 0x004fc800078ef802 */
[----:B------:R-:W-:Y:S02]  /*47e90*/  LOP3.LUT R3, R2, R3, RZ, 0x3c, !PT ;  /* 0x0000000302037212 */ /* 0x000fe400078e3cff */
[----:B-----5:R-:W-:Y:S02]  /*47ea0*/  LOP3.LUT R21, R20, 0x1f0, R21, 0xf8, !PT ;  /* 0x000001f014157812 */ /* 0x020fe400078ef815 */
[----:B------:R-:W-:Y:S02]  /*47eb0*/  LEA.HI R20, R0, 0xb8, RZ, 0x1c ;  /* 0x000000b800147811 */ /* 0x000fe400078fe0ff */
[C---:B----4-:R-:W-:Y:S01]  /*47ec0*/  ISETP.GE.AND P0, PT, R22.reuse, UR10, PT ;  /* 0x0000000a16007c0c */ /* 0x050fe2000bf06270 */
[----:B------:R-:W-:Y:S01]  /*47ed0*/  IMAD R2, R22, UR6, RZ ;  /* 0x0000000616027c24 */ /* 0x000fe2000f8e02ff */
[C---:B------:R-:W-:Y:S01]  /*47ee0*/  LEA.HI R22, R0.reuse, 0xf8, RZ, 0x1c ;  /* 0x000000f800167811 */ /* 0x040fe200078fe0ff */
[----:B------:R0:W-:Y:S01]  /*47ef0*/  STS.128 [R3+UR4+0x180], R4 ;  /* 0x0001800403007988 */ /* 0x0001e20008000c04 */
[----:B------:R-:W-:-:S02]  /*47f00*/  LEA.HI R23, R0, 0x78, RZ, 0x1c ;  /* 0x0000007800177811 */ /* 0x000fc400078fe0ff */
[C---:B------:R-:W-:Y:S01]  /*47f10*/  LOP3.LUT R29, R24.reuse, R29, RZ, 0xfc, !PT ;  /* 0x0000001d181d7212 */ /* 0x040fe200078efcff */
[----:B------:R-:W-:Y:S04]  /*47f20*/  STS.128 [R3+UR4], R16 ;  /* 0x0000001003007988 */ /* 0x000fe80008000c04 */
[----:B------:R-:W-:Y:S04]  /*47f30*/  STS.128 [R3+UR4+0x100], R12 ;  /* 0x0001000c03007988 */ /* 0x000fe80008000c04 */
[----:B------:R1:W-:Y:S01]  /*47f40*/  STS.128 [R3+UR4+0x80], R8 ;  /* 0x0000800803007988 */ /* 0x0003e20008000c04 */
[----:B0-----:R-:W-:-:S02]  /*47f50*/  LOP3.LUT R5, R24, R22, RZ, 0xfc, !PT ;  /* 0x0000001618057212 */ /* 0x001fc400078efcff */
[----:B------:R-:W-:-:S03]  /*47f60*/  LOP3.LUT R4, R24, R20, RZ, 0xfc, !PT ;  /* 0x0000001418047212 */ /* 0x000fc600078efcff */
[----:B------:R-:W-:Y:S04]  /*47f70*/  STL [R1+0x5c], R5 ;  /* 0x00005c0501007387 */ /* 0x000fe80000100800 */
[----:B------:R-:W-:Y:S01]  /*47f80*/  STL [R1+0x3c], R4 ;  /* 0x00003c0401007387 */ /* 0x000fe20000100800 */
[----:B-1----:R-:W-:-:S03]  /*47f90*/  LOP3.LUT R3, R24, R23, RZ, 0xfc, !PT ;  /* 0x0000001718037212 */ /* 0x002fc600078efcff */
[----:B------:R0:W-:Y:S04]  /*47fa0*/  STL [R1+0x16c8], R29 ;  /* 0x0016c81d01007387 */ /* 0x0001e80000100800 */
[----:B------:R1:W-:Y:S04]  /*47fb0*/  STL [R1+0x1c], R3 ;  /* 0x00001c0301007387 */ /* 0x0003e80000100800 */
[----:B0-----:R-:W2:Y:S01]  /*47fc0*/  LDL.LU R29, [R1+0x174] ;  /* 0x00017400011d7983 */ /* 0x001ea20000300800 */
[----:B------:R-:W-:-:S04]  /*47fd0*/  SHF.R.U32.HI R27, RZ, 0x4, R0 ;  /* 0x00000004ff1b7819 */ /* 0x000fc80000011600 */
[----:B------:R-:W-:Y:S02]  /*47fe0*/  SGXT.U32 R27, R27, 0x3 ;  /* 0x000000031b1b781a */ /* 0x000fe40000000000 */
[----:B------:R-:W-:Y:S01]  /*47ff0*/  LOP3.LUT R16, R21, 0x60, R0, 0x78, !PT ;  /* 0x0000006015107812 */ /* 0x000fe200078e7800 */
[----:B------:R-:W-:Y:S06]  /*48000*/  BAR.SYNC.DEFER_BLOCKING 0x0 ;  /* 0x0000000000007b1d */ /* 0x000fec0000010000 */
[----:B------:R-:W-:Y:S04]  /*48010*/  LDS.128 R8, [R16+UR4+0x200] ;  /* 0x0002000410087984 */ /* 0x000fe80008000c00 */
[----:B------:R-:W-:Y:S01]  /*48020*/  LDS.128 R12, [R16+UR4+0x400] ;  /* 0x00040004100c7984 */ /* 0x000fe20008000c00 */
[----:B------:R-:W-:-:S04]  /*48030*/  LEA R0, P1, R2, UR8, 0x1 ;  /* 0x0000000802007c11 */ /* 0x000fc8000f8208ff */
[----:B------:R-:W-:Y:S02]  /*48040*/  LEA.HI.X.SX32 R2, R2, UR9, 0x1, P1 ;  /* 0x0000000902027c11 */ /* 0x000fe400088f0eff */
[C-C-:B--2---:R-:W-:Y:S02]  /*48050*/  LOP3.LUT R5, R29.reuse, 0xf0, R27.reuse, 0xfe, !PT ;  /* 0x000000f01d057812 */ /* 0x144fe400078efe1b */
[----:B------:R-:W-:-:S03]  /*48060*/  LOP3.LUT R4, R29, 0xe8, R27, 0xfe, !PT ;  /* 0x000000e81d047812 */ /* 0x000fc600078efe1b */
[----:B------:R-:W-:Y:S04]  /*48070*/  STL [R1+0x58], R5 ;  /* 0x0000580501007387 */ /* 0x000fe80000100800 */
[----:B------:R-:W-:Y:S04]  /*48080*/  STL [R1+0x54], R4 ;  /* 0x0000540401007387 */ /* 0x000fe80000100800 */
[----:B------:R-:W0:Y:S01]  /*48090*/  LDS.128 R4, [R16+UR4] ;  /* 0x0000000410047984 */ /* 0x000e220008000c00 */
[----:B-1----:R-:W-:-:S03]  /*480a0*/  LOP3.LUT R3, R29, 0xe0, R27, 0xfe, !PT ;  /* 0x000000e01d037812 */ /* 0x002fc600078efe1b */
[----:B------:R-:W1:Y:S04]  /*480b0*/  LDS.128 R16, [R16+UR4+0x600] ;  /* 0x0006000410107984 */ /* 0x000e680008000c00 */
[----:B------:R2:W-:Y:S02]  /*480c0*/  STL [R1+0x50], R3 ;  /* 0x0000500301007387 */ /* 0x0005e40000100800 */
[C-C-:B--2---:R-:W-:Y:S02]  /*480d0*/  LOP3.LUT R3, R29.reuse, 0xd8, R27.reuse, 0xfe, !PT ;  /* 0x000000d81d037812 */ /* 0x144fe400078efe1b */
[----:B0-----:R-:W-:Y:S04]  /*480e0*/  STL [R1+0x16c0], R5 ;  /* 0x0016c00501007387 */ /* 0x001fe80000100800 */
[----:B------:R-:W-:Y:S04]  /*480f0*/  STL [R1+0x16a8], R6 ;  /* 0x0016a80601007387 */ /* 0x000fe80000100800 */
[----:B------:R0:W-:Y:S04]  /*48100*/  STL [R1+0x1694], R7 ;  /* 0x0016940701007387 */ /* 0x0001e80000100800 */
[----:B------:R-:W-:Y:S04]  /*48110*/  STL [R1+0x16c4], R9 ;  /* 0x0016c40901007387 */ /* 0x000fe80000100800 */
[----:B------:R2:W-:Y:S01]  /*48120*/  STL [R1+0x4c], R3 ;  /* 0x00004c0301007387 */ /* 0x0005e20000100800 */
[----:B0-----:R-:W-:-:S03]  /*48130*/  LOP3.LUT R7, R29, 0xc8, R27, 0xfe, !PT ;  /* 0x000000c81d077812 */ /* 0x001fc600078efe1b */
[----:B------:R-:W-:Y:S01]  /*48140*/  STL [R1+0x16ac], R10 ;  /* 0x0016ac0a01007387 */ /* 0x000fe20000100800 */
[----:B--2---:R-:W-:-:S03]  /*48150*/  LOP3.LUT R3, R29, 0xd0, R27, 0xfe, !PT ;  /* 0x000000d01d037812 */ /* 0x004fc600078efe1b */
[----:B------:R0:W-:Y:S04]  /*48160*/  STL [R1+0x1698], R11 ;  /* 0x0016980b01007387 */ /* 0x0001e80000100800 */
[----:B------:R2:W-:Y:S04]  /*48170*/  STL [R1+0x169c], R7 ;  /* 0x00169c0701007387 */ /* 0x0005e80000100800 */
[----:B------:R4:W-:Y:S01]  /*48180*/  STL [R1+0x48], R3 ;  /* 0x0000480301007387 */ /* 0x0009e20000100800 */
[C-C-:B0-----:R-:W-:Y:S02]  /*48190*/  LOP3.LUT R11, R29.reuse, 0xc0, R27.reuse, 0xfe, !PT ;  /* 0x000000c01d0b7812 */ /* 0x141fe400078efe1b */
[----:B--2---:R-:W-:-:S03]  /*481a0*/  LOP3.LUT R7, R29, 0xa8, R27, 0xfe, !PT ;  /* 0x000000a81d077812 */ /* 0x004fc600078efe1b */
[----:B------:R0:W-:Y:S01]  /*481b0*/  STL [R1+0x16a0], R11 ;  /* 0x0016a00b01007387 */ /* 0x0001e20000100800 */
[----:B----4-:R-:W-:-:S03]  /*481c0*/  LOP3.LUT R3, R29, 0xb0, R27, 0xfe, !PT ;  /* 0x000000b01d037812 */ /* 0x010fc600078efe1b */
[----:B------:R2:W-:Y:S04]  /*481d0*/  STL [R1+0x16a4], R7 ;  /* 0x0016a40701007387 */ /* 0x0005e80000100800 */
[----:B------:R4:W-:Y:S01]  /*481e0*/  STL [R1+0x38], R3 ;  /* 0x0000380301007387 */ /* 0x0009e20000100800 */
[C-C-:B0-----:R-:W-:Y:S02]  /*481f0*/  LOP3.LUT R11, R29.reuse, 0xa0, R27.reuse, 0xfe, !PT ;  /* 0x000000a01d0b7812 */ /* 0x141fe400078efe1b */
[----:B--2---:R-:W-:-:S03]  /*48200*/  LOP3.LUT R7, R29, 0x90, R27, 0xfe, !PT ;  /* 0x000000901d077812 */ /* 0x004fc600078efe1b */
[----:B------:R-:W-:Y:S01]  /*48210*/  STL [R1+0x16b0], R11 ;  /* 0x0016b00b01007387 */ /* 0x000fe20000100800 */
[----:B----4-:R-:W-:-:S03]  /*48220*/  LOP3.LUT R3, R29, 0x98, R27, 0xfe, !PT ;  /* 0x000000981d037812 */ /* 0x010fc600078efe1b */
[----:B------:R-:W-:Y:S01]  /*48230*/  STL [R1+0x16b4], R7 ;  /* 0x0016b40701007387 */ /* 0x000fe20000100800 */
[C-C-:B------:R-:W-:Y:S02]  /*48240*/  LOP3.LUT R6, R29.reuse, 0x88, R27.reuse, 0xfe, !PT ;  /* 0x000000881d067812 */ /* 0x140fe400078efe1b */
[C-C-:B------:R-:W-:Y:S01]  /*48250*/  LOP3.LUT R10, R29.reuse, 0x80, R27.reuse, 0xfe, !PT ;  /* 0x000000801d0a7812 */ /* 0x140fe200078efe1b */
[----:B------:R0:W-:Y:S04]  /*48260*/  STL [R1+0x2c], R3 ;  /* 0x00002c0301007387 */ /* 0x0001e80000100800 */
[----:B------:R-:W-:Y:S01]  /*48270*/  STL [R1+0x16b8], R6 ;  /* 0x0016b80601007387 */ /* 0x000fe20000100800 */
[----:B0-----:R-:W-:-:S03]  /*48280*/  LOP3.LUT R3, R29, 0x68, R27, 0xfe, !PT ;  /* 0x000000681d037812 */ /* 0x001fc600078efe1b */
[----:B------:R-:W-:Y:S01]  /*48290*/  STL [R1+0x16bc], R10 ;  /* 0x0016bc0a01007387 */ /* 0x000fe20000100800 */
[----:B------:R-:W-:-:S03]  /*482a0*/  LOP3.LUT R25, R29, 0x8, R27, 0xfe, !PT ;  /* 0x000000081d197812 */ /* 0x000fc600078efe1b */
[----:B------:R0:W-:Y:S01]  /*482b0*/  STL [R1+0x14], R3 ;  /* 0x0000140301007387 */ /* 0x0001e20000100800 */
[C---:B------:R-:W-:Y:S01]  /*482c0*/  ISETP.LT.AND P4, PT, R25.reuse, UR11, !P0 ;  /* 0x0000000b19007c0c */ /* 0x040fe2000c781270 */
[----:B---3--:R-:W-:Y:S01]  /*482d0*/  IMAD R25, R25, UR5, RZ ;  /* 0x0000000519197c24 */ /* 0x008fe2000f8e02ff */
[----:B0-----:R-:W-:-:S04]  /*482e0*/  LOP3.LUT R3, R29, R27, RZ, 0xfc, !PT ;  /* 0x0000001b1d037212 */ /* 0x001fc800078efcff */
[C---:B------:R-:W-:Y:S01]  /*482f0*/  ISETP.LT.AND P2, PT, R3.reuse, UR11, !P0 ;  /* 0x0000000b03007c0c */ /* 0x040fe2000c741270 */
[----:B------:R-:W-:Y:S01]  /*48300*/  IMAD R3, R3, UR5, RZ ;  /* 0x0000000503037c24 */ /* 0x000fe2000f8e02ff */
[-C--:B------:R-:W-:Y:S02]  /*48310*/  LEA R24, P3, R25, R0.reuse, 0x1 ;  /* 0x0000000019187211 */ /* 0x080fe400078608ff */
[----:B------:R-:W-:Y:S02]  /*48320*/  LOP3.LUT R26, R29, 0x10, R27, 0xfe, !PT ;  /* 0x000000101d1a7812 */ /* 0x000fe400078efe1b */
[----:B------:R-:W-:Y:S02]  /*48330*/  LEA R22, P1, R3, R0, 0x1 ;  /* 0x0000000003167211 */ /* 0x000fe400078208ff */
[-C--:B------:R-:W-:Y:S02]  /*48340*/  LEA.HI.X.SX32 R25, R25, R2.reuse, 0x1, P3 ;  /* 0x0000000219197211 */ /* 0x080fe400018f0eff */
[----:B------:R-:W-:-:S02]  /*48350*/  LEA.HI.X.SX32 R23, R3, R2, 0x1, P1 ;  /* 0x0000000203177211 */ /* 0x000fc400008f0eff */
[C---:B------:R-:W-:Y:S01]  /*48360*/  ISETP.LT.AND P1, PT, R26.reuse, UR11, !P0 ;  /* 0x0000000b1a007c0c */ /* 0x040fe2000c721270 */
[----:B------:R-:W-:Y:S01]  /*48370*/  IMAD R26, R26, UR5, RZ ;  /* 0x000000051a1a7c24 */ /* 0x000fe2000f8e02ff */
[C-C-:B------:R-:W-:Y:S01]  /*48380*/  LOP3.LUT R3, R29.reuse, 0x18, R27.reuse, 0xfe, !PT ;  /* 0x000000181d037812 */ /* 0x140fe200078efe1b */
[----:B------:R-:W-:Y:S01]  /*48390*/  @P2 STG.E.U16 desc[UR12][R22.64], R4 ;  /* 0x0000000416002986 */ /* 0x000fe2000c10150c */
[----:B------:R-:W-:-:S03]  /*483a0*/  LOP3.LUT R21, R29, 0x20, R27, 0xfe, !PT ;  /* 0x000000201d157812 */ /* 0x000fc600078efe1b */
[----:B------:R0:W-:Y:S01]  /*483b0*/  @P4 STG.E.U16 desc[UR12][R24.64], R8 ;  /* 0x0000000818004986 */ /* 0x0001e2000c10150c */
[----:B------:R-:W-:Y:S02]  /*483c0*/  LOP3.LUT R20, R29, 0x28, R27, 0xfe, !PT ;  /* 0x000000281d147812 */ /* 0x000fe400078efe1b */
[C---:B------:R-:W-:Y:S01]  /*483d0*/  ISETP.LT.AND P3, PT, R3.reuse, UR11, !P0 ;  /* 0x0000000b03007c0c */ /* 0x040fe2000c761270 */
[----:B------:R-:W-:Y:S01]  /*483e0*/  IMAD R3, R3, UR5, RZ ;  /* 0x0000000503037c24 */ /* 0x000fe2000f8e02ff */
[C---:B------:R-:W-:Y:S02]  /*483f0*/  ISETP.LT.AND P2, PT, R21.reuse, UR11, !P0 ;  /* 0x0000000b15007c0c */ /* 0x040fe4000c741270 */
[----:B0-----:R-:W-:Y:S01]  /*48400*/  LEA R24, P4, R26, R0, 0x1 ;  /* 0x000000001a187211 */ /* 0x001fe200078808ff */
[----:B------:R-:W-:-:S03]  /*48410*/  IMAD R23, R21, UR5, RZ ;  /* 0x0000000515177c24 */ /* 0x000fc6000f8e02ff */
[----:B------:R-:W-:Y:S01]  /*48420*/  LEA.HI.X.SX32 R25, R26, R2, 0x1, P4 ;  /* 0x000000021a197211 */ /* 0x000fe200020f0eff */
[C---:B------:R-:W-:Y:S01]  /*48430*/  IMAD R26, R20.reuse, UR5, RZ ;  /* 0x00000005141a7c24 */ /* 0x040fe2000f8e02ff */
[----:B------:R-:W-:Y:S02]  /*48440*/  ISETP.LT.AND P4, PT, R20, UR11, !P0 ;  /* 0x0000000b14007c0c */ /* 0x000fe4000c781270 */
[-C--:B------:R-:W-:Y:S01]  /*48450*/  LEA R20, P5, R3, R0.reuse, 0x1 ;  /* 0x0000000003147211 */ /* 0x080fe200078a08ff */
[----:B------:R0:W-:Y:S01]  /*48460*/  @P1 STG.E.U16 desc[UR12][R24.64], R12 ;  /* 0x0000000c18001986 */ /* 0x0001e2000c10150c */
[----:B------:R-:W-:Y:S02]  /*48470*/  LEA R22, P1, R23, R0, 0x1 ;  /* 0x0000000017167211 */ /* 0x000fe400078208ff */
[C-C-:B------:R-:W-:Y:S02]  /*48480*/  LOP3.LUT R11, R29.reuse, 0x70, R27.reuse, 0xfe, !PT ;  /* 0x000000701d0b7812 */ /* 0x140fe400078efe1b */
[----:B------:R-:W-:-:S02]  /*48490*/  LOP3.LUT R7, R29, 0x60, R27, 0xfe, !PT ;  /* 0x000000601d077812 */ /* 0x000fc400078efe1b */
[C-C-:B------:R-:W-:Y:S02]  /*484a0*/  LOP3.LUT R6, R29.reuse, 0x58, R27.reuse, 0xfe, !PT ;  /* 0x000000581d067812 */ /* 0x140fe400078efe1b */
[C-C-:B------:R-:W-:Y:S02]  /*484b0*/  LOP3.LUT R10, R29.reuse, 0x50, R27.reuse, 0xfe, !PT ;  /* 0x000000501d0a7812 */ /* 0x140fe400078efe1b */
[C-C-:B------:R-:W-:Y:S02]  /*484c0*/  LOP3.LUT R5, R29.reuse, 0x48, R27.reuse, 0xfe, !PT ;  /* 0x000000481d057812 */ /* 0x140fe400078efe1b */
[----:B0-----:R-:W-:Y:S02]  /*484d0*/  LEA R24, P6, R26, R0, 0x1 ;  /* 0x000000001a187211 */ /* 0x001fe400078c08ff */
[C-C-:B------:R-:W-:Y:S02]  /*484e0*/  LOP3.LUT R9, R29.reuse, 0x40, R27.reuse, 0xfe, !PT ;  /* 0x000000401d097812 */ /* 0x140fe400078efe1b */
[----:B------:R-:W-:-:S02]  /*484f0*/  LOP3.LUT R28, R29, 0x30, R27, 0xfe, !PT ;  /* 0x000000301d1c7812 */ /* 0x000fc400078efe1b */
[----:B------:R-:W2:Y:S01]  /*48500*/  LDL.LU R29, [R1+0x16c8] ;  /* 0x0016c800011d7983 */ /* 0x000ea20000300800 */
[-C--:B------:R-:W-:Y:S02]  /*48510*/  LEA.HI.X.SX32 R21, R3, R2.reuse, 0x1, P5 ;  /* 0x0000000203157211 */ /* 0x080fe400028f0eff */
[----:B------:R-:W-:Y:S01]  /*48520*/  PRMT R4, R4, 0x7632, R4 ;  /* 0x0000763204047816 */ /* 0x000fe20000000004 */
[----:B------:R-:W3:Y:S01]  /*48530*/  LDL.LU R27, [R1+0x14] ;  /* 0x00001400011b7983 */ /* 0x000ee20000300800 */
[-C--:B------:R-:W-:Y:S02]  /*48540*/  LEA.HI.X.SX32 R23, R23, R2.reuse, 0x1, P1 ;  /* 0x0000000217177211 */ /* 0x080fe400008f0eff */
[----:B------:R-:W-:Y:S02]  /*48550*/  PRMT R8, R8, 0x7632, R8 ;  /* 0x0000763208087816 */ /* 0x000fe40000000008 */
[----:B------:R-:W-:Y:S01]  /*48560*/  LEA.HI.X.SX32 R25, R26, R2, 0x1, P6 ;  /* 0x000000021a197211 */ /* 0x000fe200030f0eff */
[----:B-1----:R0:W-:Y:S04]  /*48570*/  @P3 STG.E.U16 desc[UR12][R20.64], R16 ;  /* 0x0000001014003986 */ /* 0x0021e8000c10150c */
[----:B------:R1:W-:Y:S04]  /*48580*/  @P2 STG.E.U16 desc[UR12][R22.64], R4 ;  /* 0x0000000416002986 */ /* 0x0003e8000c10150c */
[----:B------:R-:W-:Y:S01]  /*48590*/  @P4 STG.E.U16 desc[UR12][R24.64], R8 ;  /* 0x0000000818004986 */ /* 0x000fe2000c10150c */
[C---:B------:R-:W-:Y:S01]  /*485a0*/  ISETP.LT.AND P4, PT, R28.reuse, UR11, !P0 ;  /* 0x0000000b1c007c0c */ /* 0x040fe2000c781270 */
[----:B------:R-:W-:Y:S01]  /*485b0*/  IMAD R28, R28, UR5, RZ ;  /* 0x000000051c1c7c24 */ /* 0x000fe2000f8e02ff */
[----:B------:R-:W-:-:S04]  /*485c0*/  ISETP.LT.AND P2, PT, R9, UR11, !P0 ;  /* 0x0000000b09007c0c */ /* 0x000fc8000c741270 */
[C---:B0-----:R-:W-:Y:S01]  /*485d0*/  LEA R20, P3, R28.reuse, R0, 0x1 ;  /* 0x000000001c147211 */ /* 0x041fe200078608ff */
[----:B------:R-:W-:Y:S02]  /*485e0*/  IMAD R3, R9, UR5, RZ ;  /* 0x0000000509037c24 */ /* 0x000fe4000f8e02ff */
[----:B------:R-:W4:Y:S01]  /*485f0*/  LDL.LU R9, [R1+0x16c4] ;  /* 0x0016c40001097983 */ /* 0x000f220000300800 */
[----:B------:R-:W-:Y:S01]  /*48600*/  LEA.HI.X.SX32 R21, R28, R2, 0x1, P3 ;  /* 0x000000021c157211 */ /* 0x000fe200018f0eff */
[C---:B-1----:R-:W-:Y:S01]  /*48610*/  IMAD R4, R5.reuse, UR5, RZ ;  /* 0x0000000505047c24 */ /* 0x042fe2000f8e02ff */
[----:B------:R-:W-:Y:S02]  /*48620*/  ISETP.LT.AND P3, PT, R5, UR11, !P0 ;  /* 0x0000000b05007c0c */ /* 0x000fe4000c761270 */
[----:B------:R-:W5:Y:S01]  /*48630*/  LDL.LU R5, [R1+0x16c0] ;  /* 0x0016c00001057983 */ /* 0x000f620000300800 */
[----:B------:R-:W-:Y:S02]  /*48640*/  PRMT R12, R12, 0x7632, R12 ;  /* 0x000076320c0c7816 */ /* 0x000fe4000000000c */
[----:B------:R-:W-:Y:S01]  /*48650*/  PRMT R16, R16, 0x7632, R16 ;  /* 0x0000763210107816 */ /* 0x000fe20000000010 */
[----:B------:R-:W3:Y:S04]  /*48660*/  LDL.LU R26, [R1+0x1c] ;  /* 0x00001c00011a7983 */ /* 0x000ee80000300800 */
[----:B------:R0:W-:Y:S02]  /*48670*/  @P4 STG.E.U16 desc[UR12][R20.64], R12 ;  /* 0x0000000c14004986 */ /* 0x0001e4000c10150c */
[----:B0-----:R-:W-:-:S04]  /*48680*/  LEA R20, P4, R4, R0, 0x1 ;  /* 0x0000000004147211 */ /* 0x001fc800078808ff */
[----:B------:R-:W-:Y:S01]  /*48690*/  LEA.HI.X.SX32 R21, R4, R2, 0x1, P4 ;  /* 0x0000000204157211 */ /* 0x000fe200020f0eff */
[----:B------:R-:W-:Y:S02]  /*486a0*/  IMAD R4, R10, UR5, RZ ;  /* 0x000000050a047c24 */ /* 0x000fe4000f8e02ff */
[----:B------:R-:W-:Y:S01]  /*486b0*/  IMAD R12, R7, UR5, RZ ;  /* 0x00000005070c7c24 */ /* 0x000fe2000f8e02ff */
[C---:B--2---:R-:W-:Y:S01]  /*486c0*/  ISETP.LT.AND P1, PT, R29.reuse, UR11, !P0 ;  /* 0x0000000b1d007c0c */ /* 0x044fe2000c721270 */
[----:B------:R-:W-:-:S05]  /*486d0*/  IMAD R29, R29, UR5, RZ ;  /* 0x000000051d1d7c24 */ /* 0x000fca000f8e02ff */
[----:B------:R-:W-:-:S04]  /*486e0*/  LEA R22, P5, R29, R0, 0x1 ;  /* 0x000000001d167211 */ /* 0x000fc800078a08ff */
[----:B------:R-:W-:Y:S02]  /*486f0*/  LEA.HI.X.SX32 R23, R29, R2, 0x1, P5 ;  /* 0x000000021d177211 */ /* 0x000fe400028f0eff */
[----:B------:R-:W-:-:S04]  /*48700*/  LEA R24, P5, R3, R0, 0x1 ;  /* 0x0000000003187211 */ /* 0x000fc800078a08ff */
[----:B------:R-:W-:Y:S01]  /*48710*/  LEA.HI.X.SX32 R25, R3, R2, 0x1, P5 ;  /* 0x0000000203197211 */ /* 0x000fe200028f0eff */
[----:B------:R-:W-:Y:S01]  /*48720*/  @P1 STG.E.U16 desc[UR12][R22.64], R16 ;  /* 0x0000001016001986 */ /* 0x000fe2000c10150c */
[----:B------:R-:W-:Y:S01]  /*48730*/  ISETP.LT.AND P1, PT, R10, UR11, !P0 ;  /* 0x0000000b0a007c0c */ /* 0x000fe2000c721270 */
[C---:B------:R-:W-:Y:S02]  /*48740*/  IMAD R3, R6.reuse, UR5, RZ ;  /* 0x0000000506037c24 */ /* 0x040fe4000f8e02ff */
[----:B------:R-:W2:Y:S04]  /*48750*/  LDL.LU R10, [R1+0x16bc] ;  /* 0x0016bc00010a7983 */ /* 0x000ea80000300800 */
[----:B-----5:R-:W-:Y:S04]  /*48760*/  @P2 STG.E.U16 desc[UR12][R24.64], R5 ;  /* 0x0000000518002986 */ /* 0x020fe8000c10150c */
[----:B----4-:R0:W-:Y:S01]  /*48770*/  @P3 STG.E.U16 desc[UR12][R20.64], R9 ;  /* 0x0000000914003986 */ /* 0x0101e2000c10150c */
[----:B------:R-:W-:-:S03]  /*48780*/  ISETP.LT.AND P3, PT, R6, UR11, !P0 ;  /* 0x0000000b06007c0c */ /* 0x000fc6000c761270 */
[----:B------:R-:W4:Y:S01]  /*48790*/  LDL.LU R6, [R1+0x16b8] ;  /* 0x0016b80001067983 */ /* 0x000f220000300800 */
[----:B------:R-:W-:-:S03]  /*487a0*/  ISETP.LT.AND P2, PT, R7, UR11, !P0 ;  /* 0x0000000b07007c0c */ /* 0x000fc6000c741270 */
[----:B------:R-:W5:Y:S01]  /*487b0*/  LDL.LU R7, [R1+0x16b4] ;  /* 0x0016b40001077983 */ /* 0x000f620000300800 */
[----:B0-----:R-:W-:Y:S01]  /*487c0*/  LEA R20, P4, R4, R0, 0x1 ;  /* 0x0000000004147211 */ /* 0x001fe200078808ff */
[----:B---3--:R-:W-:-:S03]  /*487d0*/  IMAD R16, R27, UR5, RZ ;  /* 0x000000051b107c24 */ /* 0x008fc6000f8e02ff */
[----:B------:R-:W-:Y:S02]  /*487e0*/  LEA.HI.X.SX32 R21, R4, R2, 0x1, P4 ;  /* 0x0000000204157211 */ /* 0x000fe400020f0eff */
[----:B------:R-:W-:Y:S02]  /*487f0*/  ISETP.LT.AND P4, PT, R27, UR11, !P0 ;  /* 0x0000000b1b007c0c */ /* 0x000fe4000c781270 */
[CC--:B------:R-:W-:Y:S01]  /*48800*/  LEA R22, P5, R3.reuse, R0.reuse, 0x1 ;  /* 0x0000000003167211 */ /* 0x0c0fe200078a08ff */
[----:B------:R-:W-:Y:S01]  /*48810*/  @P1 STG.E.U16 desc[UR12][R20.64], R13 ;  /* 0x0000000d14001986 */ /* 0x000fe2000c10150c */
[-C--:B------:R-:W-:Y:S02]  /*48820*/  LEA R4, P1, R12, R0.reuse, 0x1 ;  /* 0x000000000c047211 */ /* 0x080fe400078208ff */
[----:B------:R-:W-:Y:S01]  /*48830*/  LEA R8, P6, R16, R0, 0x1 ;  /* 0x0000000010087211 */ /* 0x000fe200078c08ff */
[----:B------:R-:W3:Y:S01]  /*48840*/  LDL.LU R27, [R1+0x2c] ;  /* 0x00002c00011b7983 */ /* 0x000ee20000300800 */
[----:B------:R-:W-:-:S02]  /*48850*/  LEA.HI.X.SX32 R23, R3, R2, 0x1, P5 ;  /* 0x0000000203177211 */ /* 0x000fc400028f0eff */
[----:B------:R-:W-:Y:S02]  /*48860*/  PRMT R3, R5, 0x7632, R3 ;  /* 0x0000763205037816 */ /* 0x000fe40000000003 */
[-C--:B------:R-:W-:Y:S02]  /*48870*/  LEA.HI.X.SX32 R5, R12, R2.reuse, 0x1, P1 ;  /* 0x000000020c057211 */ /* 0x080fe400008f0eff */
[----:B------:R-:W-:Y:S02]  /*48880*/  PRMT R12, R9, 0x7632, R12 ;  /* 0x00007632090c7816 */ /* 0x000fe4000000000c */
[----:B------:R-:W-:Y:S01]  /*48890*/  LEA.HI.X.SX32 R9, R16, R2, 0x1, P6 ;  /* 0x0000000210097211 */ /* 0x000fe200030f0eff */
[----:B------:R-:W-:Y:S04]  /*488a0*/  @P3 STG.E.U16 desc[UR12][R22.64], R17 ;  /* 0x0000001116003986 */ /* 0x000fe8000c10150c */
[----:B------:R0:W-:Y:S01]  /*488b0*/  @P2 STG.E.U16 desc[UR12][R4.64], R3 ;  /* 0x0000000304002986 */ /* 0x0001e2000c10150c */
[----:B------:R-:W-:-:S03]  /*488c0*/  ISETP.LT.AND P1, PT, R26, UR11, !P0 ;  /* 0x0000000b1a007c0c */ /* 0x000fc6000c721270 */
[----:B------:R1:W-:Y:S01]  /*488d0*/  @P4 STG.E.U16 desc[UR12][R8.64], R12 ;  /* 0x0000000c08004986 */ /* 0x0003e2000c10150c */
[C---:B------:R-:W-:Y:S01]  /*488e0*/  ISETP.LT.AND P4, PT, R11.reuse, UR11, !P0 ;  /* 0x0000000b0b007c0c */ /* 0x040fe2000c781270 */
[----:B0-----:R-:W-:Y:S01]  /*488f0*/  IMAD R3, R11, UR5, RZ ;  /* 0x000000050b037c24 */ /* 0x001fe2000f8e02ff */
[----:B------:R-:W-:Y:S01]  /*48900*/  PRMT R13, R13, 0x7632, R13 ;  /* 0x000076320d0d7816 */ /* 0x000fe2000000000d */
[----:B------:R-:W3:Y:S01]  /*48910*/  LDL.LU R11, [R1+0x16b0] ;  /* 0x0016b000010b7983 */ /* 0x000ee20000300800 */
[----:B-1----:R-:W-:Y:S02]  /*48920*/  IMAD R9, R26, UR5, RZ ;  /* 0x000000051a097c24 */ /* 0x002fe4000f8e02ff */
[----:B------:R-:W-:-:S03]  /*48930*/  LEA R4, P3, R3, R0, 0x1 ;  /* 0x0000000003047211 */ /* 0x000fc600078608ff */
[----:B------:R-:W-:Y:S02]  /*48940*/  LEA R8, P5, R9, R0, 0x1 ;  /* 0x0000000009087211 */ /* 0x000fe400078a08ff */
[-C--:B------:R-:W-:Y:S02]  /*48950*/  LEA.HI.X.SX32 R5, R3, R2.reuse, 0x1, P3 ;  /* 0x0000000203057211 */ /* 0x080fe400018f0eff */
[----:B------:R-:W-:Y:S02]  /*48960*/  PRMT R17, R17, 0x7632, R17 ;  /* 0x0000763211117816 */ /* 0x000fe40000000011 */
[----:B------:R-:W-:Y:S01]  /*48970*/  LEA.HI.X.SX32 R9, R9, R2, 0x1, P5 ;  /* 0x0000000209097211 */ /* 0x000fe200028f0eff */
[----:B------:R-:W-:Y:S04]  /*48980*/  @P4 STG.E.U16 desc[UR12][R4.64], R13 ;  /* 0x0000000d04004986 */ /* 0x000fe8000c10150c */
[----:B------:R0:W-:Y:S01]  /*48990*/  @P1 STG.E.U16 desc[UR12][R8.64], R17 ;  /* 0x0000001108001986 */ /* 0x0001e2000c10150c */
[C---:B--2---:R-:W-:Y:S01]  /*489a0*/  ISETP.LT.AND P2, PT, R10.reuse, UR11, !P0 ;  /* 0x0000000b0a007c0c */ /* 0x044fe2000c741270 */
[----:B------:R-:W-:-:S02]  /*489b0*/  IMAD R16, R10, UR5, RZ ;  /* 0x000000050a107c24 */ /* 0x000fc4000f8e02ff */
[----:B------:R-:W2:Y:S01]  /*489c0*/  LDL.LU R10, [R1+0x16ac] ;  /* 0x0016ac00010a7983 */ /* 0x000ea20000300800 */
[C---:B----4-:R-:W-:Y:S01]  /*489d0*/  ISETP.LT.AND P3, PT, R6.reuse, UR11, !P0 ;  /* 0x0000000b06007c0c */ /* 0x050fe2000c761270 */
[----:B------:R-:W-:Y:S02]  /*489e0*/  IMAD R3, R6, UR5, RZ ;  /* 0x0000000506037c24 */ /* 0x000fe4000f8e02ff */
[----:B------:R-:W4:Y:S01]  /*489f0*/  LDL.LU R6, [R1+0x16a8] ;  /* 0x0016a80001067983 */ /* 0x000f220000300800 */
[C---:B-----5:R-:W-:Y:S01]  /*48a00*/  ISETP.LT.AND P1, PT, R7.reuse, UR11, !P0 ;  /* 0x0000000b07007c0c */ /* 0x060fe2000c721270 */
[----:B0-----:R-:W-:Y:S02]  /*48a10*/  IMAD R8, R7, UR5, RZ ;  /* 0x0000000507087c24 */ /* 0x001fe4000f8e02ff */
[----:B------:R-:W5:Y:S01]  /*48a20*/  LDL.LU R7, [R1+0x16a4] ;  /* 0x0016a40001077983 */ /* 0x000f620000300800 */
[CC--:B------:R-:W-:Y:S02]  /*48a30*/  LEA R12, P5, R16.reuse, R0.reuse, 0x1 ;  /* 0x00000000100c7211 */ /* 0x0c0fe400078a08ff */
[----:B------:R-:W-:Y:S01]  /*48a40*/  LEA R4, P4, R3, R0, 0x1 ;  /* 0x0000000003047211 */ /* 0x000fe200078808ff */
[----:B------:R-:W5:Y:S01]  /*48a50*/  LDL.LU R20, [R1+0x38] ;  /* 0x0000380001147983 */ /* 0x000f620000300800 */
[----:B------:R-:W-:-:S02]  /*48a60*/  LEA.HI.X.SX32 R13, R16, R2, 0x1, P5 ;  /* 0x00000002100d7211 */ /* 0x000fc400028f0eff */
[----:B------:R-:W-:Y:S01]  /*48a70*/  LEA.HI.X.SX32 R5, R3, R2, 0x1, P4 ;  /* 0x0000000203057211 */ /* 0x000fe200020f0eff */
[----:B------:R-:W5:Y:S04]  /*48a80*/  LDL.LU R21, [R1+0x3c] ;  /* 0x00003c0001157983 */ /* 0x000f680000300800 */
[----:B----4-:R0:W-:Y:S04]  /*48a90*/  @P2 STG.E.U16 desc[UR12][R12.64], R6 ;  /* 0x000000060c002986 */ /* 0x0101e8000c10150c */
[----:B--2---:R1:W-:Y:S01]  /*48aa0*/  @P3 STG.E.U16 desc[UR12][R4.64], R10 ;  /* 0x0000000a04003986 */ /* 0x0043e2000c10150c */
[----:B---3--:R-:W-:Y:S01]  /*48ab0*/  ISETP.LT.AND P2, PT, R11, UR11, !P0 ;  /* 0x0000000b0b007c0c */ /* 0x008fe2000c741270 */
[----:B-----5:R-:W-:-:S02]  /*48ac0*/  IMAD R16, R7, UR5, RZ ;  /* 0x0000000507107c24 */ /* 0x020fc4000f8e02ff */
[----:B0-----:R-:W-:Y:S02]  /*48ad0*/  IMAD R13, R11, UR5, RZ ;  /* 0x000000050b0d7c24 */ /* 0x001fe4000f8e02ff */
[----:B------:R-:W2:Y:S01]  /*48ae0*/  LDL.LU R11, [R1+0x16a0] ;  /* 0x0016a000010b7983 */ /* 0x000ea20000300800 */
[----:B-1----:R-:W-:-:S04]  /*48af0*/  LEA R4, P4, R8, R0, 0x1 ;  /* 0x0000000008047211 */ /* 0x002fc800078808ff */
[----:B------:R-:W-:Y:S02]  /*48b00*/  LEA.HI.X.SX32 R5, R8, R2, 0x1, P4 ;  /* 0x0000000208057211 */ /* 0x000fe400020f0eff */
[----:B------:R-:W-:Y:S02]  /*48b10*/  ISETP.LT.AND P4, PT, R7, UR11, !P0 ;  /* 0x0000000b07007c0c */ /* 0x000fe4000c781270 */
[----:B------:R-:W3:Y:S01]  /*48b20*/  LDL.LU R7, [R1+0x169c] ;  /* 0x00169c0001077983 */ /* 0x000ee20000300800 */
[C---:B------:R-:W-:Y:S01]  /*48b30*/  IMAD R3, R27.reuse, UR5, RZ ;  /* 0x000000051b037c24 */ /* 0x040fe2000f8e02ff */
[----:B------:R-:W-:Y:S02]  /*48b40*/  ISETP.LT.AND P3, PT, R27, UR11, !P0 ;  /* 0x0000000b1b007c0c */ /* 0x000fe4000c761270 */
[----:B------:R0:W-:Y:S02]  /*48b50*/  @P1 STG.E.U16 desc[UR12][R4.64], R14 ;  /* 0x0000000e04001986 */ /* 0x0001e4000c10150c */
[----:B------:R-:W-:-:S02]  /*48b60*/  LEA R8, P5, R3, R0, 0x1 ;  /* 0x0000000003087211 */ /* 0x000fc400078a08ff */
[----:B------:R-:W-:Y:S01]  /*48b70*/  LEA R12, P6, R16, R0, 0x1 ;  /* 0x00000000100c7211 */ /* 0x000fe200078c08ff */
[----:B------:R-:W4:Y:S01]  /*48b80*/  LDL.LU R25, [R1+0x48] ;  /* 0x0000480001197983 */ /* 0x000f220000300800 */
[----:B------:R-:W-:Y:S02]  /*48b90*/  LEA.HI.X.SX32 R9, R3, R2, 0x1, P5 ;  /* 0x0000000203097211 */ /* 0x000fe400028f0eff */
[----:B------:R-:W-:Y:S01]  /*48ba0*/  PRMT R6, R6, 0x7632, R6 ;  /* 0x0000763206067816 */ /* 0x000fe20000000006 */
[----:B------:R-:W5:Y:S01]  /*48bb0*/  LDL.LU R29, [R1+0x4c] ;  /* 0x00004c00011d7983 */ /* 0x000f620000300800 */
[----:B0-----:R-:W-:-:S03]  /*48bc0*/  LEA R4, P1, R13, R0, 0x1 ;  /* 0x000000000d047211 */ /* 0x001fc600078208ff */
[----:B------:R-:W4:Y:S01]  /*48bd0*/  LDL.LU R27, [R1+0x50] ;  /* 0x00005000011b7983 */ /* 0x000f220000300800 */
[----:B------:R-:W-:Y:S02]  /*48be0*/  PRMT R10, R10, 0x7632, R10 ;  /* 0x000076320a0a7816 */ /* 0x000fe4000000000a */
[-C--:B------:R-:W-:Y:S01]  /*48bf0*/  LEA.HI.X.SX32 R5, R13, R2.reuse, 0x1, P1 ;  /* 0x000000020d057211 */ /* 0x080fe200008f0eff */
[----:B------:R-:W4:Y:S01]  /*48c00*/  LDL.LU R24, [R1+0x54] ;  /* 0x0000540001187983 */ /* 0x000f220000300800 */
[----:B------:R-:W-:Y:S01]  /*48c10*/  LEA.HI.X.SX32 R13, R16, R2, 0x1, P6 ;  /* 0x00000002100d7211 */ /* 0x000fe200030f0eff */
[C---:B------:R-:W-:Y:S02]  /*48c20*/  IMAD R17, R21.reuse, UR5, RZ ;  /* 0x0000000515117c24 */ /* 0x040fe4000f8e02ff */
[----:B------:R0:W-:Y:S01]  /*48c30*/  @P3 STG.E.U16 desc[UR12][R8.64], R18 ;  /* 0x0000001208003986 */ /* 0x0001e2000c10150c */
[----:B------:R-:W-:-:S03]  /*48c40*/  ISETP.LT.AND P3, PT, R21, UR11, !P0 ;  /* 0x0000000b15007c0c */ /* 0x000fc6000c761270 */
[----:B------:R-:W4:Y:S04]  /*48c50*/  LDL.LU R28, [R1+0x5c] ;  /* 0x00005c00011c7983 */ /* 0x000f280000300800 */
[----:B------:R1:W-:Y:S04]  /*48c60*/  @P2 STG.E.U16 desc[UR12][R4.64], R6 ;  /* 0x0000000604002986 */ /* 0x0003e8000c10150c */
[----:B------:R-:W4:Y:S04]  /*48c70*/  LDL.LU R26, [R1+0x58] ;  /* 0x00005800011a7983 */ /* 0x000f280000300800 */
[----:B------:R0:W-:Y:S01]  /*48c80*/  @P4 STG.E.U16 desc[UR12][R12.64], R10 ;  /* 0x0000000a0c004986 */ /* 0x0001e2000c10150c */
[C---:B--2---:R-:W-:Y:S01]  /*48c90*/  ISETP.LT.AND P2, PT, R11.reuse, UR11, !P0 ;  /* 0x0000000b0b007c0c */ /* 0x044fe2000c741270 */
[----:B------:R-:W-:-:S02]  /*48ca0*/  IMAD R21, R11, UR5, RZ ;  /* 0x000000050b157c24 */ /* 0x000fc4000f8e02ff */
[----:B------:R-:W2:Y:S01]  /*48cb0*/  LDL.LU R11, [R1+0x1698] ;  /* 0x00169800010b7983 */ /* 0x000ea20000300800 */
[C---:B---3--:R-:W-:Y:S01]  /*48cc0*/  ISETP.LT.AND P4, PT, R7.reuse, UR11, !P0 ;  /* 0x0000000b07007c0c */ /* 0x048fe2000c781270 */
[----:B------:R-:W-:Y:S02]  /*48cd0*/  IMAD R23, R7, UR5, RZ ;  /* 0x0000000507177c24 */ /* 0x000fe4000f8e02ff */
[----:B------:R-:W3:Y:S01]  /*48ce0*/  LDL.LU R7, [R1+0x1694] ;  /* 0x0016940001077983 */ /* 0x000ee20000300800 */
[C---:B------:R-:W-:Y:S01]  /*48cf0*/  IMAD R3, R20.reuse, UR5, RZ ;  /* 0x0000000514037c24 */ /* 0x040fe2000f8e02ff */
[----:B------:R-:W-:Y:S02]  /*48d00*/  ISETP.LT.AND P1, PT, R20, UR11, !P0 ;  /* 0x0000000b14007c0c */ /* 0x000fe4000c721270 */
[-C--:B0-----:R-:W-:Y:S02]  /*48d10*/  LEA R8, P5, R17, R0.reuse, 0x1 ;  /* 0x0000000011087211 */ /* 0x081fe400078a08ff */
[----:B-1----:R-:W-:-:S02]  /*48d20*/  LEA R4, P6, R3, R0, 0x1 ;  /* 0x0000000003047211 */ /* 0x002fc400078c08ff */
[-C--:B------:R-:W-:Y:S02]  /*48d30*/  LEA.HI.X.SX32 R9, R17, R2.reuse, 0x1, P5 ;  /* 0x0000000211097211 */ /* 0x080fe400028f0eff */
[----:B------:R-:W-:Y:S02]  /*48d40*/  LEA.HI.X.SX32 R5, R3, R2, 0x1, P6 ;  /* 0x0000000203057211 */ /* 0x000fe400030f0eff */
[-C--:B------:R-:W-:Y:S02]  /*48d50*/  LEA R12, P6, R21, R0.reuse, 0x1 ;  /* 0x00000000150c7211 */ /* 0x080fe400078c08ff */
[----:B------:R-:W-:Y:S02]  /*48d60*/  LEA R16, P5, R23, R0, 0x1 ;  /* 0x0000000017107211 */ /* 0x000fe400078a08ff */
[----:B------:R-:W-:Y:S02]  /*48d70*/  PRMT R14, R14, 0x7632, R14 ;  /* 0x000076320e0e7816 */ /* 0x000fe4000000000e */
[----:B------:R-:W-:-:S02]  /*48d80*/  PRMT R18, R18, 0x7632, R18 ;  /* 0x0000763212127816 */ /* 0x000fc40000000012 */
[-C--:B------:R-:W-:Y:S02]  /*48d90*/  LEA.HI.X.SX32 R13, R21, R2.reuse, 0x1, P6 ;  /* 0x00000002150d7211 */ /* 0x080fe400030f0eff */
[----:B------:R-:W-:Y:S01]  /*48da0*/  LEA.HI.X.SX32 R17, R23, R2, 0x1, P5 ;  /* 0x0000000217117211 */ /* 0x000fe200028f0eff */
[----:B------:R0:W-:Y:S01]  /*48db0*/  @P1 STG.E.U16 desc[UR12][R4.64], R14 ;  /* 0x0000000e04001986 */ /* 0x0001e2000c10150c */
[----:B-----5:R-:W-:-:S03]  /*48dc0*/  IMAD R23, R29, UR5, RZ ;  /* 0x000000051d177c24 */ /* 0x020fc6000f8e02ff */
[----:B------:R1:W-:Y:S01]  /*48dd0*/  @P3 STG.E.U16 desc[UR12][R8.64], R18 ;  /* 0x0000001208003986 */ /* 0x0003e2000c10150c */
[C---:B----4-:R-:W-:Y:S01]  /*48de0*/  ISETP.LT.AND P5, PT, R25.reuse, UR11, !P0 ;  /* 0x0000000b19007c0c */ /* 0x050fe2000c7a1270 */
[----:B------:R-:W-:Y:S02]  /*48df0*/  IMAD R21, R25, UR5, RZ ;  /* 0x0000000519157c24 */ /* 0x000fe4000f8e02ff */
[----:B------:R-:W-:-:S03]  /*48e00*/  IMAD R25, R27, UR5, RZ ;  /* 0x000000051b197c24 */ /* 0x000fc6000f8e02ff */
[-C--:B0-----:R-:W-:Y:S02]  /*48e10*/  LEA R4, P6, R21, R0.reuse, 0x1 ;  /* 0x0000000015047211 */ /* 0x081fe400078c08ff */
[----:B-1----:R-:W-:-:S04]  /*48e20*/  LEA R8, P1, R23, R0, 0x1 ;  /* 0x0000000017087211 */ /* 0x002fc800078208ff */
[-C--:B------:R-:W-:Y:S02]  /*48e30*/  LEA.HI.X.SX32 R9, R23, R2.reuse, 0x1, P1 ;  /* 0x0000000217097211 */ /* 0x080fe400008f0eff */
[----:B------:R-:W-:Y:S01]  /*48e40*/  ISETP.LT.AND P3, PT, R27, UR11, !P0 ;  /* 0x0000000b1b007c0c */ /* 0x000fe2000c761270 */
[----:B------:R-:W-:Y:S01]  /*48e50*/  IMAD R27, R24, UR5, RZ ;  /* 0x00000005181b7c24 */ /* 0x000fe2000f8e02ff */
[----:B------:R-:W-:Y:S01]  /*48e60*/  LEA.HI.X.SX32 R5, R21, R2, 0x1, P6 ;  /* 0x0000000215057211 */ /* 0x000fe200030f0eff */
[----:B------:R-:W-:Y:S01]  /*48e70*/  IMAD R3, R28, UR5, RZ ;  /* 0x000000051c037c24 */ /* 0x000fe2000f8e02ff */
[----:B------:R-:W-:Y:S01]  /*48e80*/  PRMT R10, R15, 0x7632, R10 ;  /* 0x000076320f0a7816 */ /* 0x000fe2000000000a */
[----:B---3--:R0:W-:Y:S04]  /*48e90*/  @P2 STG.E.U16 desc[UR12][R12.64], R7 ;  /* 0x000000070c002986 */ /* 0x0081e8000c10150c */
[----:B--2---:R1:W-:Y:S01]  /*48ea0*/  @P4 STG.E.U16 desc[UR12][R16.64], R11 ;  /* 0x0000000b10004986 */ /* 0x0043e2000c10150c */
[----:B------:R-:W-:Y:S01]  /*48eb0*/  ISETP.LT.AND P4, PT, R29, UR11, !P0 ;  /* 0x0000000b1d007c0c */ /* 0x000fe2000c781270 */
[----:B------:R-:W-:-:S05]  /*48ec0*/  IMAD R29, R26, UR5, RZ ;  /* 0x000000051a1d7c24 */ /* 0x000fca000f8e02ff */
[-C--:B------:R-:W-:Y:S02]  /*48ed0*/  LEA R20, P1, R29, R0.reuse, 0x1 ;  /* 0x000000001d147211 */ /* 0x080fe400078208ff */
[----:B0-----:R-:W-:Y:S02]  /*48ee0*/  LEA R12, P2, R25, R0, 0x1 ;  /* 0x00000000190c7211 */ /* 0x001fe400078408ff */
[-C--:B------:R-:W-:Y:S02]  /*48ef0*/  LEA.HI.X.SX32 R21, R29, R2.reuse, 0x1, P1 ;  /* 0x000000021d157211 */ /* 0x080fe400008f0eff */
[----:B------:R-:W-:Y:S02]  /*48f00*/  LEA.HI.X.SX32 R13, R25, R2, 0x1, P2 ;  /* 0x00000002190d7211 */ /* 0x000fe400010f0eff */
[----:B------:R-:W-:Y:S02]  /*48f10*/  ISETP.LT.AND P2, PT, R24, UR11, !P0 ;  /* 0x0000000b18007c0c */ /* 0x000fe4000c741270 */
[----:B------:R-:W-:-:S02]  /*48f20*/  ISETP.LT.AND P1, PT, R28, UR11, !P0 ;  /* 0x0000000b1c007c0c */ /* 0x000fc4000c721270 */
[----:B------:R-:W-:Y:S02]  /*48f30*/  ISETP.LT.AND P0, PT, R26, UR11, !P0 ;  /* 0x0000000b1a007c0c */ /* 0x000fe4000c701270 */
[----:B-1----:R-:W-:Y:S02]  /*48f40*/  LEA R16, P6, R27, R0, 0x1 ;  /* 0x000000001b107211 */ /* 0x002fe400078c08ff */
[----:B------:R-:W-:Y:S02]  /*48f50*/  PRMT R6, R7, 0x7632, R6 ;  /* 0x0000763207067816 */ /* 0x000fe40000000006 */
[----:B------:R-:W-:Y:S02]  /*48f60*/  LEA.HI.X.SX32 R17, R27, R2, 0x1, P6 ;  /* 0x000000021b117211 */ /* 0x000fe400030f0eff */
[----:B------:R-:W-:Y:S01]  /*48f70*/  PRMT R11, R11, 0x7632, R11 ;  /* 0x000076320b0b7816 */ /* 0x000fe2000000000b */
[----:B------:R0:W-:Y:S01]  /*48f80*/  @P5 STG.E.U16 desc[UR12][R4.64], R15 ;  /* 0x0000000f04005986 */ /* 0x0001e2000c10150c */
[----:B------:R-:W-:-:S03]  /*48f90*/  LEA R22, P6, R3, R0, 0x1 ;  /* 0x0000000003167211 */ /* 0x000fc600078c08ff */
[----:B------:R0:W-:Y:S04]  /*48fa0*/  @P4 STG.E.U16 desc[UR12][R8.64], R19 ;  /* 0x0000001308004986 */ /* 0x0001e8000c10150c */
[----:B------:R0:W-:Y:S04]  /*48fb0*/  @P3 STG.E.U16 desc[UR12][R12.64], R6 ;  /* 0x000000060c003986 */ /* 0x0001e8000c10150c */
[----:B------:R0:W-:Y:S01]  /*48fc0*/  @P2 STG.E.U16 desc[UR12][R16.64], R11 ;  /* 0x0000000b10002986 */ /* 0x0001e2000c10150c */
[----:B------:R-:W-:-:S03]  /*48fd0*/  LEA.HI.X.SX32 R23, R3, R2, 0x1, P6 ;  /* 0x0000000203177211 */ /* 0x000fc600030f0eff */
[----:B------:R0:W-:Y:S01]  /*48fe0*/  @P0 STG.E.U16 desc[UR12][R20.64], R10 ;  /* 0x0000000a14000986 */ /* 0x0001e2000c10150c */
[----:B------:R-:W-:Y:S05]  /*48ff0*/  @!P1 EXIT ;  /* 0x000000000000994d */ /* 0x000fea0003800000 */
[----:B0-----:R-:W-:-:S05]  /*49000*/  PRMT R11, R19, 0x7632, R11 ;  /* 0x00007632130b7816 */ /* 0x001fca000000000b */
[----:B------:R-:W-:Y:S01]  /*49010*/  STG.E.U16 desc[UR12][R22.64], R11 ;  /* 0x0000000b16007986 */ /* 0x000fe2000c10150c */
[----:B------:R-:W-:Y:S05]  /*49020*/  EXIT ;  /* 0x000000000000794d */ /* 0x000fea0003800000 */
.L_x_3:
[----:B------:R-:W-:-:S00]  /*49030*/  BRA `(.L_x_3) ;  /* 0xfffffffc00fc7947 */ /* 0x000fc0000383ffff */
[----:B------:R-:W-:-:S00]  /*49040*/  NOP ;  /* 0x0000000000007918 */ /* 0x000fc00000000000 */
        /* <DEDUP_REMOVED lines=11> */
.L_x_4:


//--------------------- .nv.shared.matmul_kernel  --------------------------
	.section	.nv.shared.matmul_kernel,"aw",@nobits
	.sectionflags	@""
	.align	16
	.zero		1024


//--------------------- .nv.shared.reserved.0     --------------------------
	.section	.nv.shared.reserved.0,"aw",@nobits
	.weak		__nv_reservedSMEM_offset_0_alias
	.size		__nv_reservedSMEM_offset_0_alias, 0, 64
	.other		__nv_reservedSMEM_offset_0_alias,@"STO_CUDA_RESERVED_SHARED STV_DEFAULT"
__nv_reservedSMEM_offset_0_alias:
	.zero		0
	.zero		64


//--------------------- .nv.constant0.matmul_kernel --------------------------
	.section	.nv.constant0.matmul_kernel,"a",@progbits
	.sectionflags	@""
	.align	4
.nv.constant0.matmul_kernel:
	.zero		976


//--------------------- SYMBOLS --------------------------

	.type		.nv.reservedSmem.offset0,@object
	.size		.nv.reservedSmem.offset0,0x4
	.type		.nv.reservedSmem.cap,@object
	.size		.nv.reservedSmem.cap,0x4
